//
// Generated by NVIDIA NVVM Compiler
//
// Compiler Build ID: CL-36424714
// Cuda compilation tools, release 13.0, V13.0.88
// Based on NVVM 20.0.0
//

.version 9.0
.target sm_100
.address_size 64

	// .globl	Transpose

.visible .entry Transpose(
	.param .u32 Transpose_param_0,
	.param .u64 .ptr .align 1 Transpose_param_1,
	.param .u64 .ptr .align 1 Transpose_param_2,
	.param .u32 Transpose_param_3,
	.param .u64 .ptr .align 1 Transpose_param_4
)
{
	.reg .pred 	%p<12>;
	.reg .b32 	%r<165>;
	.reg .b32 	%f<3>;
	.reg .b64 	%rd<78>;

	ld.param.u32 	%r39, [Transpose_param_0];
	ld.param.u64 	%rd12, [Transpose_param_1];
	ld.param.u64 	%rd13, [Transpose_param_2];
	ld.param.u32 	%r40, [Transpose_param_3];
	ld.param.u64 	%rd14, [Transpose_param_4];
	cvta.to.global.u64 	%rd1, %rd13;
	cvta.to.global.u64 	%rd2, %rd14;
	cvta.to.global.u64 	%rd3, %rd12;
	cvt.s64.s32 	%rd4, %r40;
	shl.b32 	%r41, %r40, 1;
	cvt.s64.s32 	%rd5, %r41;
	mov.u32 	%r42, %ctaid.x;
	mov.u32 	%r1, %ntid.x;
	mov.u32 	%r43, %tid.x;
	mad.lo.s32 	%r147, %r42, %r1, %r43;
	setp.ge.s32 	%p1, %r147, %r39;
	@%p1 bra 	$L__BB0_17;
	setp.gt.s32 	%p2, %r40, 0;
	mov.u32 	%r44, %nctaid.x;
	mul.lo.s32 	%r3, %r1, %r44;
	@%p2 bra 	$L__BB0_4;
	ld.global.f32 	%f1, [%rd3];
$L__BB0_3:
	mul.wide.s32 	%rd15, %r147, 4;
	add.s64 	%rd16, %rd2, %rd15;
	st.global.f32 	[%rd16], %f1;
	add.s32 	%r147, %r147, %r3;
	setp.lt.s32 	%p3, %r147, %r39;
	@%p3 bra 	$L__BB0_3;
	bra.uni 	$L__BB0_17;
$L__BB0_4:
	and.b32  	%r4, %r40, 7;
	and.b32  	%r5, %r40, 3;
	and.b32  	%r6, %r40, 2147483640;
	and.b32  	%r7, %r40, 1;
	neg.s32 	%r8, %r6;
$L__BB0_5:
	setp.lt.u32 	%p4, %r40, 8;
	mov.b32 	%r156, 0;
	mov.u32 	%r153, %r147;
	mov.u32 	%r163, %r156;
	@%p4 bra 	$L__BB0_8;
	shl.b64 	%rd17, %rd4, 2;
	add.s64 	%rd18, %rd17, %rd1;
	add.s64 	%rd77, %rd18, 16;
	shl.b64 	%rd19, %rd5, 2;
	add.s64 	%rd20, %rd19, %rd1;
	add.s64 	%rd76, %rd20, 16;
	mov.b32 	%r163, 0;
	mov.u32 	%r148, %r8;
	mov.u32 	%r153, %r147;
$L__BB0_7:
	.pragma "nounroll";
	ld.global.u32 	%r48, [%rd77+-16];
	div.s32 	%r49, %r153, %r48;
	mul.lo.s32 	%r50, %r49, %r48;
	sub.s32 	%r51, %r153, %r50;
	ld.global.u32 	%r52, [%rd76+-16];
	mul.wide.s32 	%rd21, %r52, 4;
	add.s64 	%rd22, %rd1, %rd21;
	ld.global.u32 	%r53, [%rd22];
	mad.lo.s32 	%r54, %r53, %r49, %r163;
	ld.global.u32 	%r55, [%rd77+-12];
	div.s32 	%r56, %r51, %r55;
	mul.lo.s32 	%r57, %r56, %r55;
	sub.s32 	%r58, %r51, %r57;
	ld.global.u32 	%r59, [%rd76+-12];
	mul.wide.s32 	%rd23, %r59, 4;
	add.s64 	%rd24, %rd1, %rd23;
	ld.global.u32 	%r60, [%rd24];
	mad.lo.s32 	%r61, %r60, %r56, %r54;
	ld.global.u32 	%r62, [%rd77+-8];
	div.s32 	%r63, %r58, %r62;
	mul.lo.s32 	%r64, %r63, %r62;
	sub.s32 	%r65, %r58, %r64;
	ld.global.u32 	%r66, [%rd76+-8];
	mul.wide.s32 	%rd25, %r66, 4;
	add.s64 	%rd26, %rd1, %rd25;
	ld.global.u32 	%r67, [%rd26];
	mad.lo.s32 	%r68, %r67, %r63, %r61;
	ld.global.u32 	%r69, [%rd77+-4];
	div.s32 	%r70, %r65, %r69;
	mul.lo.s32 	%r71, %r70, %r69;
	sub.s32 	%r72, %r65, %r71;
	ld.global.u32 	%r73, [%rd76+-4];
	mul.wide.s32 	%rd27, %r73, 4;
	add.s64 	%rd28, %rd1, %rd27;
	ld.global.u32 	%r74, [%rd28];
	mad.lo.s32 	%r75, %r74, %r70, %r68;
	ld.global.u32 	%r76, [%rd77];
	div.s32 	%r77, %r72, %r76;
	mul.lo.s32 	%r78, %r77, %r76;
	sub.s32 	%r79, %r72, %r78;
	ld.global.u32 	%r80, [%rd76];
	mul.wide.s32 	%rd29, %r80, 4;
	add.s64 	%rd30, %rd1, %rd29;
	ld.global.u32 	%r81, [%rd30];
	mad.lo.s32 	%r82, %r81, %r77, %r75;
	ld.global.u32 	%r83, [%rd77+4];
	div.s32 	%r84, %r79, %r83;
	mul.lo.s32 	%r85, %r84, %r83;
	sub.s32 	%r86, %r79, %r85;
	ld.global.u32 	%r87, [%rd76+4];
	mul.wide.s32 	%rd31, %r87, 4;
	add.s64 	%rd32, %rd1, %rd31;
	ld.global.u32 	%r88, [%rd32];
	mad.lo.s32 	%r89, %r88, %r84, %r82;
	ld.global.u32 	%r90, [%rd77+8];
	div.s32 	%r91, %r86, %r90;
	mul.lo.s32 	%r92, %r91, %r90;
	sub.s32 	%r93, %r86, %r92;
	ld.global.u32 	%r94, [%rd76+8];
	mul.wide.s32 	%rd33, %r94, 4;
	add.s64 	%rd34, %rd1, %rd33;
	ld.global.u32 	%r95, [%rd34];
	mad.lo.s32 	%r96, %r95, %r91, %r89;
	ld.global.u32 	%r97, [%rd77+12];
	div.s32 	%r98, %r93, %r97;
	mul.lo.s32 	%r99, %r98, %r97;
	sub.s32 	%r153, %r93, %r99;
	ld.global.u32 	%r100, [%rd76+12];
	mul.wide.s32 	%rd35, %r100, 4;
	add.s64 	%rd36, %rd1, %rd35;
	ld.global.u32 	%r101, [%rd36];
	mad.lo.s32 	%r163, %r101, %r98, %r96;
	add.s32 	%r148, %r148, 8;
	add.s64 	%rd77, %rd77, 32;
	add.s64 	%rd76, %rd76, 32;
	setp.ne.s32 	%p5, %r148, 0;
	mov.u32 	%r156, %r6;
	@%p5 bra 	$L__BB0_7;
$L__BB0_8:
	setp.eq.s32 	%p6, %r4, 0;
	@%p6 bra 	$L__BB0_16;
	add.s32 	%r103, %r4, -1;
	setp.lt.u32 	%p7, %r103, 3;
	@%p7 bra 	$L__BB0_11;
	cvt.u64.u32 	%rd37, %r156;
	add.s64 	%rd38, %rd37, %rd4;
	shl.b64 	%rd39, %rd38, 2;
	add.s64 	%rd40, %rd1, %rd39;
	ld.global.u32 	%r104, [%rd40];
	div.s32 	%r105, %r153, %r104;
	mul.lo.s32 	%r106, %r105, %r104;
	sub.s32 	%r107, %r153, %r106;
	add.s64 	%rd41, %rd37, %rd5;
	shl.b64 	%rd42, %rd41, 2;
	add.s64 	%rd43, %rd1, %rd42;
	ld.global.u32 	%r108, [%rd43];
	mul.wide.s32 	%rd44, %r108, 4;
	add.s64 	%rd45, %rd1, %rd44;
	ld.global.u32 	%r109, [%rd45];
	mad.lo.s32 	%r110, %r109, %r105, %r163;
	ld.global.u32 	%r111, [%rd40+4];
	div.s32 	%r112, %r107, %r111;
	mul.lo.s32 	%r113, %r112, %r111;
	sub.s32 	%r114, %r107, %r113;
	ld.global.u32 	%r115, [%rd43+4];
	mul.wide.s32 	%rd46, %r115, 4;
	add.s64 	%rd47, %rd1, %rd46;
	ld.global.u32 	%r116, [%rd47];
	mad.lo.s32 	%r117, %r116, %r112, %r110;
	ld.global.u32 	%r118, [%rd40+8];
	div.s32 	%r119, %r114, %r118;
	mul.lo.s32 	%r120, %r119, %r118;
	sub.s32 	%r121, %r114, %r120;
	ld.global.u32 	%r122, [%rd43+8];
	mul.wide.s32 	%rd48, %r122, 4;
	add.s64 	%rd49, %rd1, %rd48;
	ld.global.u32 	%r123, [%rd49];
	mad.lo.s32 	%r124, %r123, %r119, %r117;
	ld.global.u32 	%r125, [%rd40+12];
	div.s32 	%r126, %r121, %r125;
	mul.lo.s32 	%r127, %r126, %r125;
	sub.s32 	%r153, %r121, %r127;
	ld.global.u32 	%r128, [%rd43+12];
	mul.wide.s32 	%rd50, %r128, 4;
	add.s64 	%rd51, %rd1, %rd50;
	ld.global.u32 	%r129, [%rd51];
	mad.lo.s32 	%r163, %r129, %r126, %r124;
	add.s32 	%r156, %r156, 4;
$L__BB0_11:
	setp.eq.s32 	%p8, %r5, 0;
	@%p8 bra 	$L__BB0_16;
	setp.eq.s32 	%p9, %r5, 1;
	@%p9 bra 	$L__BB0_14;
	cvt.u64.u32 	%rd52, %r156;
	add.s64 	%rd53, %rd52, %rd4;
	shl.b64 	%rd54, %rd53, 2;
	add.s64 	%rd55, %rd1, %rd54;
	ld.global.u32 	%r131, [%rd55];
	div.s32 	%r132, %r153, %r131;
	mul.lo.s32 	%r133, %r132, %r131;
	sub.s32 	%r134, %r153, %r133;
	add.s64 	%rd56, %rd52, %rd5;
	shl.b64 	%rd57, %rd56, 2;
	add.s64 	%rd58, %rd1, %rd57;
	ld.global.u32 	%r135, [%rd58];
	mul.wide.s32 	%rd59, %r135, 4;
	add.s64 	%rd60, %rd1, %rd59;
	ld.global.u32 	%r136, [%rd60];
	mad.lo.s32 	%r137, %r136, %r132, %r163;
	ld.global.u32 	%r138, [%rd55+4];
	div.s32 	%r139, %r134, %r138;
	mul.lo.s32 	%r140, %r139, %r138;
	sub.s32 	%r153, %r134, %r140;
	ld.global.u32 	%r141, [%rd58+4];
	mul.wide.s32 	%rd61, %r141, 4;
	add.s64 	%rd62, %rd1, %rd61;
	ld.global.u32 	%r142, [%rd62];
	mad.lo.s32 	%r163, %r142, %r139, %r137;
	add.s32 	%r156, %r156, 2;
$L__BB0_14:
	setp.eq.s32 	%p10, %r7, 0;
	@%p10 bra 	$L__BB0_16;
	cvt.u64.u32 	%rd63, %r156;
	add.s64 	%rd64, %rd63, %rd4;
	shl.b64 	%rd65, %rd64, 2;
	add.s64 	%rd66, %rd1, %rd65;
	ld.global.u32 	%r143, [%rd66];
	div.s32 	%r144, %r153, %r143;
	add.s64 	%rd67, %rd63, %rd5;
	shl.b64 	%rd68, %rd67, 2;
	add.s64 	%rd69, %rd1, %rd68;
	ld.global.u32 	%r145, [%rd69];
	mul.wide.s32 	%rd70, %r145, 4;
	add.s64 	%rd71, %rd1, %rd70;
	ld.global.u32 	%r146, [%rd71];
	mad.lo.s32 	%r163, %r146, %r144, %r163;
$L__BB0_16:
	mul.wide.s32 	%rd72, %r163, 4;
	add.s64 	%rd73, %rd3, %rd72;
	ld.global.f32 	%f2, [%rd73];
	mul.wide.s32 	%rd74, %r147, 4;
	add.s64 	%rd75, %rd2, %rd74;
	st.global.f32 	[%rd75], %f2;
	add.s32 	%r147, %r147, %r3;
	setp.lt.s32 	%p11, %r147, %r39;
	@%p11 bra 	$L__BB0_5;
$L__BB0_17:
	ret;

}
	// .globl	SwapEveryOther
.visible .entry SwapEveryOther(
	.param .u32 SwapEveryOther_param_0,
	.param .u32 SwapEveryOther_param_1,
	.param .u64 .ptr .align 1 SwapEveryOther_param_2,
	.param .u64 .ptr .align 1 SwapEveryOther_param_3,
	.param .u32 SwapEveryOther_param_4,
	.param .u32 SwapEveryOther_param_5
)
{
	.reg .pred 	%p<5>;
	.reg .b32 	%r<19>;
	.reg .b32 	%f<3>;
	.reg .b64 	%rd<8>;

	ld.param.u32 	%r8, [SwapEveryOther_param_0];
	ld.param.u32 	%r9, [SwapEveryOther_param_1];
	ld.param.u64 	%rd3, [SwapEveryOther_param_2];
	ld.param.u64 	%rd4, [SwapEveryOther_param_3];
	ld.param.u32 	%r17, [SwapEveryOther_param_4];
	ld.param.u32 	%r11, [SwapEveryOther_param_5];
	setp.ge.s32 	%p1, %r17, %r9;
	@%p1 bra 	$L__BB1_6;
	mov.u32 	%r12, %ctaid.x;
	mov.u32 	%r13, %ntid.x;
	mov.u32 	%r14, %tid.x;
	mad.lo.s32 	%r1, %r12, %r13, %r14;
	mov.u32 	%r15, %nctaid.x;
	mul.lo.s32 	%r2, %r13, %r15;
	cvta.to.global.u64 	%rd1, %rd3;
	cvta.to.global.u64 	%rd2, %rd4;
$L__BB1_2:
	setp.ge.s32 	%p2, %r1, %r8;
	@%p2 bra 	$L__BB1_5;
	mul.lo.s32 	%r4, %r17, %r8;
	mov.u32 	%r18, %r1;
$L__BB1_4:
	add.s32 	%r16, %r18, %r4;
	mul.wide.s32 	%rd5, %r16, 4;
	add.s64 	%rd6, %rd1, %rd5;
	ld.global.f32 	%f1, [%rd6];
	add.s64 	%rd7, %rd2, %rd5;
	ld.global.f32 	%f2, [%rd7];
	st.global.f32 	[%rd6], %f2;
	st.global.f32 	[%rd7], %f1;
	add.s32 	%r18, %r18, %r2;
	setp.lt.s32 	%p3, %r18, %r8;
	@%p3 bra 	$L__BB1_4;
$L__BB1_5:
	bar.sync 	0;
	add.s32 	%r17, %r17, %r11;
	setp.lt.s32 	%p4, %r17, %r9;
	@%p4 bra 	$L__BB1_2;
$L__BB1_6:
	ret;

}
	// .globl	SwapUpperLower
.visible .entry SwapUpperLower(
	.param .u32 SwapUpperLower_param_0,
	.param .u32 SwapUpperLower_param_1,
	.param .u64 .ptr .align 1 SwapUpperLower_param_2,
	.param .u64 .ptr .align 1 SwapUpperLower_param_3,
	.param .u32 SwapUpperLower_param_4,
	.param .u32 SwapUpperLower_param_5,
	.param .u32 SwapUpperLower_param_6
)
{
	.reg .pred 	%p<16>;
	.reg .b32 	%r<61>;
	.reg .b32 	%f<5>;
	.reg .b64 	%rd<15>;

	ld.param.u32 	%r28, [SwapUpperLower_param_0];
	ld.param.u32 	%r29, [SwapUpperLower_param_1];
	ld.param.u64 	%rd3, [SwapUpperLower_param_2];
	ld.param.u64 	%rd4, [SwapUpperLower_param_3];
	ld.param.u32 	%r31, [SwapUpperLower_param_4];
	ld.param.u32 	%r30, [SwapUpperLower_param_5];
	cvta.to.global.u64 	%rd1, %rd4;
	cvta.to.global.u64 	%rd2, %rd3;
	setp.lt.s32 	%p1, %r31, 1;
	@%p1 bra 	$L__BB2_7;
	mov.u32 	%r44, %ctaid.x;
	mov.u32 	%r1, %ntid.x;
	mov.u32 	%r45, %tid.x;
	mad.lo.s32 	%r57, %r44, %r1, %r45;
	shr.u32 	%r46, %r28, 31;
	add.s32 	%r47, %r28, %r46;
	shr.s32 	%r3, %r47, 1;
	setp.ge.s32 	%p9, %r57, %r3;
	@%p9 bra 	$L__BB2_13;
	setp.gt.s32 	%p10, %r30, 0;
	selp.b32 	%r4, 0, %r3, %p10;
	mov.u32 	%r48, %ctaid.y;
	mov.u32 	%r49, %ntid.y;
	mov.u32 	%r50, %tid.y;
	mad.lo.s32 	%r5, %r48, %r49, %r50;
	mov.u32 	%r51, %nctaid.y;
	mul.lo.s32 	%r6, %r49, %r51;
	mov.u32 	%r52, %nctaid.x;
	mul.lo.s32 	%r7, %r1, %r52;
$L__BB2_3:
	setp.ge.s32 	%p11, %r5, %r29;
	add.s32 	%r9, %r57, %r4;
	max.s32 	%r54, %r57, %r9;
	setp.ge.s32 	%p12, %r54, %r28;
	or.pred  	%p13, %p12, %p11;
	@%p13 bra 	$L__BB2_6;
	mul.lo.s32 	%r10, %r57, %r29;
	mul.lo.s32 	%r11, %r9, %r29;
	mov.u32 	%r58, %r5;
$L__BB2_5:
	add.s32 	%r55, %r58, %r10;
	mul.wide.s32 	%rd10, %r55, 4;
	add.s64 	%rd11, %rd2, %rd10;
	ld.global.f32 	%f3, [%rd11];
	add.s32 	%r56, %r58, %r11;
	mul.wide.s32 	%rd12, %r56, 4;
	add.s64 	%rd13, %rd1, %rd12;
	ld.global.f32 	%f4, [%rd13];
	st.global.f32 	[%rd11], %f4;
	add.s64 	%rd14, %rd1, %rd10;
	st.global.f32 	[%rd14], %f3;
	add.s32 	%r58, %r58, %r6;
	setp.lt.s32 	%p14, %r58, %r29;
	@%p14 bra 	$L__BB2_5;
$L__BB2_6:
	add.s32 	%r57, %r57, %r7;
	setp.lt.s32 	%p15, %r57, %r3;
	@%p15 bra 	$L__BB2_3;
	bra.uni 	$L__BB2_13;
$L__BB2_7:
	mov.u32 	%r32, %ctaid.x;
	mov.u32 	%r15, %ntid.x;
	mov.u32 	%r33, %tid.x;
	mad.lo.s32 	%r59, %r32, %r15, %r33;
	shr.u32 	%r34, %r28, 31;
	add.s32 	%r35, %r28, %r34;
	shr.s32 	%r17, %r35, 1;
	setp.ge.s32 	%p2, %r59, %r17;
	@%p2 bra 	$L__BB2_13;
	mov.u32 	%r36, %ctaid.y;
	mov.u32 	%r37, %ntid.y;
	mov.u32 	%r38, %tid.y;
	mad.lo.s32 	%r18, %r36, %r37, %r38;
	mov.u32 	%r39, %nctaid.y;
	mul.lo.s32 	%r19, %r37, %r39;
	mov.u32 	%r40, %nctaid.x;
	mul.lo.s32 	%r20, %r15, %r40;
$L__BB2_9:
	setp.ge.s32 	%p3, %r18, %r29;
	add.s32 	%r22, %r59, %r17;
	setp.ge.s32 	%p4, %r22, %r28;
	or.pred  	%p5, %p4, %p3;
	@%p5 bra 	$L__BB2_12;
	mul.lo.s32 	%r23, %r22, %r29;
	setp.gt.s32 	%p6, %r30, 0;
	selp.b32 	%r41, %r59, %r22, %p6;
	mul.lo.s32 	%r24, %r41, %r29;
	mov.u32 	%r60, %r18;
$L__BB2_11:
	add.s32 	%r42, %r60, %r23;
	mul.wide.s32 	%rd5, %r42, 4;
	add.s64 	%rd6, %rd2, %rd5;
	ld.global.f32 	%f1, [%rd6];
	add.s32 	%r43, %r60, %r24;
	mul.wide.s32 	%rd7, %r43, 4;
	add.s64 	%rd8, %rd1, %rd7;
	ld.global.f32 	%f2, [%rd8];
	st.global.f32 	[%rd6], %f2;
	add.s64 	%rd9, %rd1, %rd5;
	st.global.f32 	[%rd9], %f1;
	add.s32 	%r60, %r60, %r19;
	setp.lt.s32 	%p7, %r60, %r29;
	@%p7 bra 	$L__BB2_11;
$L__BB2_12:
	add.s32 	%r59, %r59, %r20;
	setp.lt.s32 	%p8, %r59, %r17;
	@%p8 bra 	$L__BB2_9;
$L__BB2_13:
	ret;

}
	// .globl	ShapetoBatch4DNHWC
.visible .entry ShapetoBatch4DNHWC(
	.param .u32 ShapetoBatch4DNHWC_param_0,
	.param .u32 ShapetoBatch4DNHWC_param_1,
	.param .u32 ShapetoBatch4DNHWC_param_2,
	.param .u32 ShapetoBatch4DNHWC_param_3,
	.param .u32 ShapetoBatch4DNHWC_param_4,
	.param .u32 ShapetoBatch4DNHWC_param_5,
	.param .u32 ShapetoBatch4DNHWC_param_6,
	.param .u32 ShapetoBatch4DNHWC_param_7,
	.param .u32 ShapetoBatch4DNHWC_param_8,
	.param .u32 ShapetoBatch4DNHWC_param_9,
	.param .u32 ShapetoBatch4DNHWC_param_10,
	.param .u32 ShapetoBatch4DNHWC_param_11,
	.param .u64 .ptr .align 1 ShapetoBatch4DNHWC_param_12,
	.param .u64 .ptr .align 1 ShapetoBatch4DNHWC_param_13,
	.param .u32 ShapetoBatch4DNHWC_param_14,
	.param .u32 ShapetoBatch4DNHWC_param_15,
	.param .u8 ShapetoBatch4DNHWC_param_16
)
{
	.reg .pred 	%p<32>;
	.reg .b16 	%rs<2>;
	.reg .b32 	%r<129>;
	.reg .b32 	%f<5>;
	.reg .b64 	%rd<15>;

	ld.param.u32 	%r54, [ShapetoBatch4DNHWC_param_0];
	ld.param.u32 	%r55, [ShapetoBatch4DNHWC_param_1];
	ld.param.u32 	%r56, [ShapetoBatch4DNHWC_param_2];
	ld.param.u32 	%r57, [ShapetoBatch4DNHWC_param_3];
	ld.param.u32 	%r58, [ShapetoBatch4DNHWC_param_4];
	ld.param.u32 	%r59, [ShapetoBatch4DNHWC_param_5];
	ld.param.u32 	%r63, [ShapetoBatch4DNHWC_param_9];
	ld.param.u32 	%r65, [ShapetoBatch4DNHWC_param_11];
	ld.param.u64 	%rd4, [ShapetoBatch4DNHWC_param_12];
	ld.param.u64 	%rd5, [ShapetoBatch4DNHWC_param_13];
	ld.param.u32 	%r66, [ShapetoBatch4DNHWC_param_14];
	ld.param.u32 	%r67, [ShapetoBatch4DNHWC_param_15];
	ld.param.s8 	%rs1, [ShapetoBatch4DNHWC_param_16];
	cvta.to.global.u64 	%rd1, %rd4;
	cvta.to.global.u64 	%rd2, %rd5;
	mul.lo.s32 	%r68, %r55, %r54;
	mul.lo.s32 	%r1, %r68, %r56;
	setp.lt.s32 	%p4, %r59, 1;
	@%p4 bra 	$L__BB3_35;
	ld.param.u32 	%r110, [ShapetoBatch4DNHWC_param_8];
	mov.u32 	%r69, %ctaid.x;
	mov.u32 	%r70, %ntid.x;
	mov.u32 	%r71, %tid.x;
	mad.lo.s32 	%r2, %r69, %r70, %r71;
	mov.u32 	%r72, %ctaid.y;
	mov.u32 	%r73, %ntid.y;
	mov.u32 	%r74, %tid.y;
	mad.lo.s32 	%r3, %r72, %r73, %r74;
	mov.u32 	%r75, %ctaid.z;
	mov.u32 	%r76, %ntid.z;
	mov.u32 	%r77, %tid.z;
	mad.lo.s32 	%r4, %r75, %r76, %r77;
	mov.u32 	%r78, %nctaid.z;
	mul.lo.s32 	%r5, %r76, %r78;
	mov.u32 	%r79, %nctaid.y;
	mul.lo.s32 	%r6, %r73, %r79;
	mov.u32 	%r80, %nctaid.x;
	mul.lo.s32 	%r7, %r70, %r80;
	min.s32 	%r81, %r110, %r63;
	setp.lt.s32 	%p5, %r81, 1;
	@%p5 bra 	$L__BB3_35;
	setp.eq.s16 	%p6, %rs1, 0;
	@%p6 bra 	$L__BB3_8;
	mul.lo.s32 	%r8, %r56, %r55;
	mov.b32 	%r123, 0;
$L__BB3_4:
	ld.param.u32 	%r108, [ShapetoBatch4DNHWC_param_7];
	mul.lo.s32 	%r35, %r123, %r108;
	mov.b32 	%r124, 0;
$L__BB3_5:
	ld.param.u32 	%r113, [ShapetoBatch4DNHWC_param_10];
	mul.lo.s32 	%r37, %r124, %r113;
	mov.b32 	%r125, 0;
$L__BB3_6:
	setp.lt.s32 	%p7, %r2, %r54;
	@%p7 bra 	$L__BB3_7;
	bra.uni 	$L__BB3_32;
$L__BB3_7:
	mul.lo.s32 	%r51, %r125, %r65;
	mov.u32 	%r126, %r2;
	bra.uni 	$L__BB3_38;
$L__BB3_8:
	mov.b32 	%r115, 0;
$L__BB3_9:
	ld.param.u32 	%r109, [ShapetoBatch4DNHWC_param_7];
	ld.param.u32 	%r107, [ShapetoBatch4DNHWC_param_6];
	mad.lo.s32 	%r10, %r115, %r109, %r4;
	mad.lo.s32 	%r11, %r115, %r107, %r4;
	mov.b32 	%r116, 0;
$L__BB3_10:
	ld.param.u32 	%r114, [ShapetoBatch4DNHWC_param_10];
	mul.lo.s32 	%r13, %r116, %r114;
	mov.b32 	%r117, 0;
$L__BB3_11:
	setp.lt.s32 	%p23, %r2, %r54;
	@%p23 bra 	$L__BB3_15;
$L__BB3_12:
	add.s32 	%r117, %r117, 1;
	setp.eq.s32 	%p29, %r117, %r63;
	@%p29 bra 	$L__BB3_13;
	bra.uni 	$L__BB3_11;
$L__BB3_13:
	ld.param.u32 	%r112, [ShapetoBatch4DNHWC_param_8];
	add.s32 	%r116, %r116, 1;
	setp.ne.s32 	%p30, %r116, %r112;
	@%p30 bra 	$L__BB3_10;
	ld.param.u32 	%r105, [ShapetoBatch4DNHWC_param_5];
	add.s32 	%r115, %r115, 1;
	setp.eq.s32 	%p31, %r115, %r105;
	@%p31 bra 	$L__BB3_35;
	bra.uni 	$L__BB3_9;
$L__BB3_15:
	mul.lo.s32 	%r16, %r117, %r65;
	mad.lo.s32 	%r99, %r63, %r116, %r117;
	mul.lo.s32 	%r17, %r54, %r99;
	mov.u32 	%r118, %r2;
$L__BB3_16:
	setp.lt.s32 	%p24, %r3, %r55;
	@%p24 bra 	$L__BB3_18;
$L__BB3_17:
	add.s32 	%r118, %r118, %r7;
	setp.lt.s32 	%p28, %r118, %r54;
	@%p28 bra 	$L__BB3_16;
	bra.uni 	$L__BB3_12;
$L__BB3_18:
	add.s32 	%r100, %r118, %r13;
	mad.lo.s32 	%r20, %r100, %r57, %r16;
	add.s32 	%r101, %r17, %r118;
	mul.lo.s32 	%r21, %r55, %r101;
	mov.u32 	%r119, %r3;
$L__BB3_19:
	setp.lt.s32 	%p25, %r4, %r56;
	@%p25 bra 	$L__BB3_21;
$L__BB3_20:
	add.s32 	%r119, %r119, %r6;
	setp.lt.s32 	%p27, %r119, %r55;
	@%p27 bra 	$L__BB3_19;
	bra.uni 	$L__BB3_17;
$L__BB3_21:
	add.s32 	%r102, %r119, %r20;
	mad.lo.s32 	%r121, %r102, %r56, %r10;
	add.s32 	%r103, %r21, %r119;
	mad.lo.s32 	%r120, %r56, %r103, %r11;
	mov.u32 	%r122, %r4;
$L__BB3_22:
	mul.wide.s32 	%rd11, %r120, 4;
	add.s64 	%rd12, %rd2, %rd11;
	ld.global.f32 	%f2, [%rd12];
	mul.wide.s32 	%rd13, %r121, 4;
	add.s64 	%rd14, %rd1, %rd13;
	ld.global.f32 	%f3, [%rd14];
	add.f32 	%f4, %f2, %f3;
	st.global.f32 	[%rd14], %f4;
	add.s32 	%r122, %r122, %r5;
	add.s32 	%r121, %r121, %r5;
	add.s32 	%r120, %r120, %r5;
	setp.lt.s32 	%p26, %r122, %r56;
	@%p26 bra 	$L__BB3_22;
	bra.uni 	$L__BB3_20;
$L__BB3_23:
	@%p1 bra 	$L__BB3_28;
	add.s32 	%r91, %r46, %r128;
	mul.wide.s32 	%rd6, %r91, 4;
	add.s64 	%rd3, %rd2, %rd6;
	@%p15 bra 	$L__BB3_26;
	mov.b32 	%r92, 0;
	st.global.u32 	[%rd3], %r92;
$L__BB3_26:
	@%p16 bra 	$L__BB3_29;
	mov.b32 	%r93, 0;
	st.global.u32 	[%rd3], %r93;
	bra.uni 	$L__BB3_29;
$L__BB3_28:
	add.s32 	%r94, %r47, %r128;
	mul.wide.s32 	%rd7, %r94, 4;
	add.s64 	%rd8, %rd1, %rd7;
	ld.global.f32 	%f1, [%rd8];
	add.s32 	%r95, %r46, %r128;
	mul.wide.s32 	%rd9, %r95, 4;
	add.s64 	%rd10, %rd2, %rd9;
	st.global.f32 	[%rd10], %f1;
$L__BB3_29:
	add.s32 	%r128, %r128, %r5;
	setp.lt.s32 	%p17, %r128, %r56;
	@%p17 bra 	$L__BB3_23;
$L__BB3_30:
	add.s32 	%r127, %r127, %r6;
	setp.lt.s32 	%p18, %r127, %r55;
	@%p18 bra 	$L__BB3_36;
$L__BB3_31:
	add.s32 	%r126, %r126, %r7;
	setp.lt.s32 	%p19, %r126, %r54;
	@%p19 bra 	$L__BB3_38;
$L__BB3_32:
	add.s32 	%r125, %r125, 1;
	setp.eq.s32 	%p20, %r125, %r63;
	@%p20 bra 	$L__BB3_33;
	bra.uni 	$L__BB3_6;
$L__BB3_33:
	ld.param.u32 	%r111, [ShapetoBatch4DNHWC_param_8];
	add.s32 	%r124, %r124, 1;
	setp.ne.s32 	%p21, %r124, %r111;
	@%p21 bra 	$L__BB3_5;
	ld.param.u32 	%r104, [ShapetoBatch4DNHWC_param_5];
	add.s32 	%r123, %r123, 1;
	setp.ne.s32 	%p22, %r123, %r104;
	@%p22 bra 	$L__BB3_4;
$L__BB3_35:
	ret;
$L__BB3_36:
	setp.lt.s32 	%p11, %r4, %r56;
	@%p11 bra 	$L__BB3_37;
	bra.uni 	$L__BB3_30;
$L__BB3_37:
	setp.gt.s32 	%p13, %r66, 0;
	add.s32 	%r89, %r127, %r51;
	setp.lt.s32 	%p14, %r89, %r58;
	and.pred  	%p1, %p10, %p14;
	and.pred  	%p2, %p13, %p14;
	mad.lo.s32 	%r46, %r127, %r56, %r49;
	add.s32 	%r90, %r89, %r50;
	mad.lo.s32 	%r47, %r90, %r56, %r35;
	not.pred 	%p15, %p2;
	mov.u32 	%r128, %r4;
	bra.uni 	$L__BB3_23;
$L__BB3_38:
	setp.lt.s32 	%p8, %r3, %r55;
	@%p8 bra 	$L__BB3_39;
	bra.uni 	$L__BB3_31;
$L__BB3_39:
	ld.param.u32 	%r106, [ShapetoBatch4DNHWC_param_6];
	setp.gt.s32 	%p9, %r67, 0;
	add.s32 	%r48, %r126, %r37;
	setp.lt.s32 	%p10, %r48, %r57;
	mul.lo.s32 	%r85, %r1, %r63;
	mul.lo.s32 	%r86, %r123, %r106;
	mad.lo.s32 	%r87, %r124, %r85, %r86;
	mad.lo.s32 	%r88, %r125, %r1, %r87;
	mad.lo.s32 	%r49, %r126, %r8, %r88;
	and.pred  	%p3, %p9, %p10;
	mul.lo.s32 	%r50, %r48, %r57;
	not.pred 	%p16, %p3;
	mov.u32 	%r127, %r3;
	bra.uni 	$L__BB3_36;

}
	// .globl	ShapetoBatch4DNCHW
.visible .entry ShapetoBatch4DNCHW(
	.param .u32 ShapetoBatch4DNCHW_param_0,
	.param .u32 ShapetoBatch4DNCHW_param_1,
	.param .u32 ShapetoBatch4DNCHW_param_2,
	.param .u32 ShapetoBatch4DNCHW_param_3,
	.param .u32 ShapetoBatch4DNCHW_param_4,
	.param .u32 ShapetoBatch4DNCHW_param_5,
	.param .u32 ShapetoBatch4DNCHW_param_6,
	.param .u32 ShapetoBatch4DNCHW_param_7,
	.param .u32 ShapetoBatch4DNCHW_param_8,
	.param .u32 ShapetoBatch4DNCHW_param_9,
	.param .u32 ShapetoBatch4DNCHW_param_10,
	.param .u32 ShapetoBatch4DNCHW_param_11,
	.param .u64 .ptr .align 1 ShapetoBatch4DNCHW_param_12,
	.param .u64 .ptr .align 1 ShapetoBatch4DNCHW_param_13,
	.param .u32 ShapetoBatch4DNCHW_param_14,
	.param .u32 ShapetoBatch4DNCHW_param_15,
	.param .u8 ShapetoBatch4DNCHW_param_16
)
{
	.reg .pred 	%p<32>;
	.reg .b16 	%rs<2>;
	.reg .b32 	%r<127>;
	.reg .b32 	%f<5>;
	.reg .b64 	%rd<15>;

	ld.param.u32 	%r54, [ShapetoBatch4DNCHW_param_0];
	ld.param.u32 	%r55, [ShapetoBatch4DNCHW_param_1];
	ld.param.u32 	%r56, [ShapetoBatch4DNCHW_param_2];
	ld.param.u32 	%r57, [ShapetoBatch4DNCHW_param_3];
	ld.param.u32 	%r58, [ShapetoBatch4DNCHW_param_4];
	ld.param.u32 	%r59, [ShapetoBatch4DNCHW_param_5];
	ld.param.u32 	%r63, [ShapetoBatch4DNCHW_param_9];
	ld.param.u32 	%r65, [ShapetoBatch4DNCHW_param_11];
	ld.param.u64 	%rd4, [ShapetoBatch4DNCHW_param_12];
	ld.param.u64 	%rd5, [ShapetoBatch4DNCHW_param_13];
	ld.param.u32 	%r66, [ShapetoBatch4DNCHW_param_14];
	ld.param.u32 	%r67, [ShapetoBatch4DNCHW_param_15];
	ld.param.s8 	%rs1, [ShapetoBatch4DNCHW_param_16];
	cvta.to.global.u64 	%rd1, %rd4;
	cvta.to.global.u64 	%rd2, %rd5;
	mul.lo.s32 	%r1, %r55, %r54;
	mul.lo.s32 	%r2, %r1, %r56;
	setp.lt.s32 	%p2, %r59, 1;
	@%p2 bra 	$L__BB4_35;
	ld.param.u32 	%r108, [ShapetoBatch4DNCHW_param_8];
	mov.u32 	%r68, %ctaid.x;
	mov.u32 	%r69, %ntid.x;
	mov.u32 	%r70, %tid.x;
	mad.lo.s32 	%r3, %r68, %r69, %r70;
	mov.u32 	%r71, %ctaid.y;
	mov.u32 	%r72, %ntid.y;
	mov.u32 	%r73, %tid.y;
	mad.lo.s32 	%r4, %r71, %r72, %r73;
	mov.u32 	%r74, %ctaid.z;
	mov.u32 	%r75, %ntid.z;
	mov.u32 	%r76, %tid.z;
	mad.lo.s32 	%r5, %r74, %r75, %r76;
	mov.u32 	%r77, %nctaid.z;
	mul.lo.s32 	%r6, %r75, %r77;
	mov.u32 	%r78, %nctaid.y;
	mul.lo.s32 	%r7, %r72, %r78;
	mov.u32 	%r79, %nctaid.x;
	mul.lo.s32 	%r8, %r69, %r79;
	min.s32 	%r80, %r108, %r63;
	setp.lt.s32 	%p3, %r80, 1;
	@%p3 bra 	$L__BB4_35;
	setp.eq.s16 	%p4, %rs1, 0;
	@%p4 bra 	$L__BB4_8;
	mov.b32 	%r121, 0;
$L__BB4_4:
	ld.param.u32 	%r106, [ShapetoBatch4DNCHW_param_7];
	mul.lo.s32 	%r34, %r121, %r106;
	mov.b32 	%r122, 0;
$L__BB4_5:
	ld.param.u32 	%r111, [ShapetoBatch4DNCHW_param_10];
	mul.lo.s32 	%r36, %r122, %r111;
	mov.b32 	%r123, 0;
$L__BB4_6:
	setp.lt.s32 	%p5, %r3, %r54;
	@%p5 bra 	$L__BB4_7;
	bra.uni 	$L__BB4_32;
$L__BB4_7:
	mul.lo.s32 	%r51, %r123, %r65;
	mov.u32 	%r124, %r3;
	bra.uni 	$L__BB4_38;
$L__BB4_8:
	mov.b32 	%r113, 0;
$L__BB4_9:
	ld.param.u32 	%r105, [ShapetoBatch4DNCHW_param_6];
	mad.lo.s32 	%r10, %r113, %r105, %r5;
	mov.b32 	%r114, 0;
$L__BB4_10:
	ld.param.u32 	%r112, [ShapetoBatch4DNCHW_param_10];
	mul.lo.s32 	%r12, %r114, %r112;
	mov.b32 	%r115, 0;
$L__BB4_11:
	setp.lt.s32 	%p23, %r3, %r54;
	@%p23 bra 	$L__BB4_15;
$L__BB4_12:
	add.s32 	%r115, %r115, 1;
	setp.eq.s32 	%p29, %r115, %r63;
	@%p29 bra 	$L__BB4_13;
	bra.uni 	$L__BB4_11;
$L__BB4_13:
	ld.param.u32 	%r110, [ShapetoBatch4DNCHW_param_8];
	add.s32 	%r114, %r114, 1;
	setp.ne.s32 	%p30, %r114, %r110;
	@%p30 bra 	$L__BB4_10;
	ld.param.u32 	%r103, [ShapetoBatch4DNCHW_param_5];
	add.s32 	%r113, %r113, 1;
	setp.eq.s32 	%p31, %r113, %r103;
	@%p31 bra 	$L__BB4_35;
	bra.uni 	$L__BB4_9;
$L__BB4_15:
	ld.param.u32 	%r107, [ShapetoBatch4DNCHW_param_7];
	mad.lo.s32 	%r97, %r113, %r107, %r5;
	mad.lo.s32 	%r15, %r115, %r65, %r97;
	mad.lo.s32 	%r98, %r63, %r114, %r115;
	mul.lo.s32 	%r16, %r56, %r98;
	mov.u32 	%r116, %r3;
$L__BB4_16:
	setp.lt.s32 	%p24, %r4, %r55;
	@%p24 bra 	$L__BB4_18;
$L__BB4_17:
	add.s32 	%r116, %r116, %r8;
	setp.lt.s32 	%p28, %r116, %r54;
	@%p28 bra 	$L__BB4_16;
	bra.uni 	$L__BB4_12;
$L__BB4_18:
	mad.lo.s32 	%r19, %r116, %r57, %r12;
	add.s32 	%r99, %r16, %r116;
	mul.lo.s32 	%r20, %r54, %r99;
	mov.u32 	%r117, %r4;
$L__BB4_19:
	setp.lt.s32 	%p25, %r5, %r56;
	@%p25 bra 	$L__BB4_21;
$L__BB4_20:
	add.s32 	%r117, %r117, %r7;
	setp.lt.s32 	%p27, %r117, %r55;
	@%p27 bra 	$L__BB4_19;
	bra.uni 	$L__BB4_17;
$L__BB4_21:
	add.s32 	%r100, %r117, %r19;
	mad.lo.s32 	%r119, %r100, %r58, %r15;
	add.s32 	%r101, %r20, %r117;
	mad.lo.s32 	%r118, %r55, %r101, %r10;
	mov.u32 	%r120, %r5;
$L__BB4_22:
	mul.wide.s32 	%rd11, %r118, 4;
	add.s64 	%rd12, %rd2, %rd11;
	ld.global.f32 	%f2, [%rd12];
	mul.wide.s32 	%rd13, %r119, 4;
	add.s64 	%rd14, %rd1, %rd13;
	ld.global.f32 	%f3, [%rd14];
	add.f32 	%f4, %f2, %f3;
	st.global.f32 	[%rd14], %f4;
	add.s32 	%r120, %r120, %r6;
	add.s32 	%r119, %r119, %r6;
	add.s32 	%r118, %r118, %r6;
	setp.lt.s32 	%p26, %r120, %r56;
	@%p26 bra 	$L__BB4_22;
	bra.uni 	$L__BB4_20;
$L__BB4_23:
	add.s32 	%r41, %r126, %r51;
	setp.lt.s32 	%p11, %r41, %r58;
	and.pred  	%p12, %p9, %p11;
	@%p12 bra 	$L__BB4_28;
	setp.ge.s32 	%p13, %r41, %r58;
	setp.lt.s32 	%p14, %r66, 1;
	add.s32 	%r89, %r47, %r126;
	mul.wide.s32 	%rd6, %r89, 4;
	add.s64 	%rd3, %rd2, %rd6;
	or.pred  	%p15, %p14, %p13;
	@%p15 bra 	$L__BB4_26;
	mov.b32 	%r90, 0;
	st.global.u32 	[%rd3], %r90;
$L__BB4_26:
	@%p16 bra 	$L__BB4_29;
	mov.b32 	%r91, 0;
	st.global.u32 	[%rd3], %r91;
	bra.uni 	$L__BB4_29;
$L__BB4_28:
	add.s32 	%r92, %r48, %r41;
	mul.wide.s32 	%rd7, %r92, 4;
	add.s64 	%rd8, %rd1, %rd7;
	ld.global.f32 	%f1, [%rd8];
	add.s32 	%r93, %r47, %r126;
	mul.wide.s32 	%rd9, %r93, 4;
	add.s64 	%rd10, %rd2, %rd9;
	st.global.f32 	[%rd10], %f1;
$L__BB4_29:
	add.s32 	%r126, %r126, %r6;
	setp.lt.s32 	%p17, %r126, %r56;
	@%p17 bra 	$L__BB4_23;
$L__BB4_30:
	add.s32 	%r125, %r125, %r7;
	setp.lt.s32 	%p18, %r125, %r55;
	@%p18 bra 	$L__BB4_36;
$L__BB4_31:
	add.s32 	%r124, %r124, %r8;
	setp.lt.s32 	%p19, %r124, %r54;
	@%p19 bra 	$L__BB4_38;
$L__BB4_32:
	add.s32 	%r123, %r123, 1;
	setp.eq.s32 	%p20, %r123, %r63;
	@%p20 bra 	$L__BB4_33;
	bra.uni 	$L__BB4_6;
$L__BB4_33:
	ld.param.u32 	%r109, [ShapetoBatch4DNCHW_param_8];
	add.s32 	%r122, %r122, 1;
	setp.ne.s32 	%p21, %r122, %r109;
	@%p21 bra 	$L__BB4_5;
	ld.param.u32 	%r102, [ShapetoBatch4DNCHW_param_5];
	add.s32 	%r121, %r121, 1;
	setp.ne.s32 	%p22, %r121, %r102;
	@%p22 bra 	$L__BB4_4;
$L__BB4_35:
	ret;
$L__BB4_36:
	setp.lt.s32 	%p7, %r5, %r56;
	@%p7 bra 	$L__BB4_37;
	bra.uni 	$L__BB4_30;
$L__BB4_37:
	setp.gt.s32 	%p8, %r67, 0;
	add.s32 	%r46, %r125, %r36;
	setp.lt.s32 	%p9, %r46, %r57;
	mad.lo.s32 	%r47, %r125, %r55, %r49;
	and.pred  	%p1, %p8, %p9;
	add.s32 	%r88, %r46, %r50;
	mad.lo.s32 	%r48, %r88, %r58, %r34;
	not.pred 	%p16, %p1;
	mov.u32 	%r126, %r5;
	bra.uni 	$L__BB4_23;
$L__BB4_38:
	setp.lt.s32 	%p6, %r4, %r55;
	@%p6 bra 	$L__BB4_39;
	bra.uni 	$L__BB4_31;
$L__BB4_39:
	ld.param.u32 	%r104, [ShapetoBatch4DNCHW_param_6];
	mul.lo.s32 	%r84, %r2, %r63;
	mul.lo.s32 	%r85, %r121, %r104;
	mad.lo.s32 	%r86, %r122, %r84, %r85;
	mad.lo.s32 	%r87, %r123, %r2, %r86;
	mad.lo.s32 	%r49, %r124, %r1, %r87;
	mul.lo.s32 	%r50, %r124, %r57;
	mov.u32 	%r125, %r4;
	bra.uni 	$L__BB4_36;

}
	// .globl	NearestNeighborNHWC
.visible .entry NearestNeighborNHWC(
	.param .u32 NearestNeighborNHWC_param_0,
	.param .u32 NearestNeighborNHWC_param_1,
	.param .u64 .ptr .align 1 NearestNeighborNHWC_param_2,
	.param .u32 NearestNeighborNHWC_param_3,
	.param .u32 NearestNeighborNHWC_param_4,
	.param .u32 NearestNeighborNHWC_param_5,
	.param .u32 NearestNeighborNHWC_param_6,
	.param .u32 NearestNeighborNHWC_param_7,
	.param .f32 NearestNeighborNHWC_param_8,
	.param .f32 NearestNeighborNHWC_param_9,
	.param .u64 .ptr .align 1 NearestNeighborNHWC_param_10
)
{
	.reg .pred 	%p<5>;
	.reg .b32 	%r<52>;
	.reg .b32 	%f<28>;
	.reg .b64 	%rd<19>;

	ld.param.u32 	%r9, [NearestNeighborNHWC_param_0];
	ld.param.u32 	%r10, [NearestNeighborNHWC_param_1];
	ld.param.u64 	%rd3, [NearestNeighborNHWC_param_2];
	ld.param.u32 	%r11, [NearestNeighborNHWC_param_3];
	ld.param.u32 	%r12, [NearestNeighborNHWC_param_4];
	ld.param.u32 	%r13, [NearestNeighborNHWC_param_5];
	ld.param.u32 	%r14, [NearestNeighborNHWC_param_6];
	ld.param.u32 	%r15, [NearestNeighborNHWC_param_7];
	ld.param.f32 	%f3, [NearestNeighborNHWC_param_8];
	ld.param.f32 	%f4, [NearestNeighborNHWC_param_9];
	ld.param.u64 	%rd4, [NearestNeighborNHWC_param_10];
	cvta.to.global.u64 	%rd1, %rd4;
	cvta.to.global.u64 	%rd2, %rd3;
	mov.u32 	%r16, %ctaid.x;
	mov.u32 	%r1, %ntid.x;
	mov.u32 	%r17, %tid.x;
	mad.lo.s32 	%r50, %r16, %r1, %r17;
	setp.ge.s32 	%p1, %r50, %r10;
	@%p1 bra 	$L__BB5_4;
	mul.lo.s32 	%r18, %r12, %r11;
	mul.lo.s32 	%r3, %r18, %r13;
	setp.eq.s32 	%p2, %r9, 0;
	add.s32 	%r19, %r11, -1;
	cvt.rn.f32.s32 	%f1, %r19;
	add.s32 	%r20, %r12, -1;
	cvt.rn.f32.s32 	%f2, %r20;
	mov.u32 	%r21, %nctaid.x;
	mul.lo.s32 	%r4, %r1, %r21;
	@%p2 bra 	$L__BB5_2;
	bra.uni 	$L__BB5_3;
$L__BB5_2:
	div.s32 	%r36, %r50, %r13;
	mul.lo.s32 	%r37, %r36, %r13;
	sub.s32 	%r38, %r50, %r37;
	div.s32 	%r39, %r36, %r15;
	mul.lo.s32 	%r40, %r39, %r15;
	sub.s32 	%r41, %r36, %r40;
	div.s32 	%r42, %r39, %r14;
	mul.lo.s32 	%r43, %r42, %r14;
	sub.s32 	%r44, %r39, %r43;
	mul.lo.s32 	%r45, %r3, %r42;
	cvt.s64.s32 	%rd12, %r45;
	cvt.rn.f32.s32 	%f19, %r44;
	mul.f32 	%f20, %f3, %f19;
	cvt.rmi.f32.f32 	%f21, %f20;
	min.f32 	%f22, %f21, %f1;
	cvt.rzi.s32.f32 	%r46, %f22;
	cvt.rn.f32.s32 	%f23, %r41;
	mul.f32 	%f24, %f4, %f23;
	cvt.rmi.f32.f32 	%f25, %f24;
	min.f32 	%f26, %f25, %f2;
	cvt.rzi.s32.f32 	%r47, %f26;
	mad.lo.s32 	%r48, %r46, %r12, %r47;
	mad.lo.s32 	%r49, %r48, %r13, %r38;
	cvt.s64.s32 	%rd13, %r49;
	add.s64 	%rd14, %rd13, %rd12;
	shl.b64 	%rd15, %rd14, 2;
	add.s64 	%rd16, %rd2, %rd15;
	ld.global.f32 	%f27, [%rd16];
	mul.wide.s32 	%rd17, %r50, 4;
	add.s64 	%rd18, %rd1, %rd17;
	st.global.f32 	[%rd18], %f27;
	add.s32 	%r50, %r50, %r4;
	setp.lt.s32 	%p4, %r50, %r10;
	@%p4 bra 	$L__BB5_2;
	bra.uni 	$L__BB5_4;
$L__BB5_3:
	div.s32 	%r22, %r50, %r13;
	mul.lo.s32 	%r23, %r22, %r13;
	sub.s32 	%r24, %r50, %r23;
	div.s32 	%r25, %r22, %r15;
	mul.lo.s32 	%r26, %r25, %r15;
	sub.s32 	%r27, %r22, %r26;
	div.s32 	%r28, %r25, %r14;
	mul.lo.s32 	%r29, %r28, %r14;
	sub.s32 	%r30, %r25, %r29;
	mul.lo.s32 	%r31, %r3, %r28;
	cvt.s64.s32 	%rd5, %r31;
	cvt.rn.f32.s32 	%f5, %r30;
	mul.f32 	%f6, %f3, %f5;
	mov.f32 	%f7, 0f3F000000;
	copysign.f32 	%f8, %f6, %f7;
	add.rz.f32 	%f9, %f6, %f8;
	cvt.rzi.f32.f32 	%f10, %f9;
	min.f32 	%f11, %f10, %f1;
	cvt.rzi.s32.f32 	%r32, %f11;
	cvt.rn.f32.s32 	%f12, %r27;
	mul.f32 	%f13, %f4, %f12;
	copysign.f32 	%f14, %f13, %f7;
	add.rz.f32 	%f15, %f13, %f14;
	cvt.rzi.f32.f32 	%f16, %f15;
	min.f32 	%f17, %f16, %f2;
	cvt.rzi.s32.f32 	%r33, %f17;
	mad.lo.s32 	%r34, %r32, %r12, %r33;
	mad.lo.s32 	%r35, %r34, %r13, %r24;
	cvt.s64.s32 	%rd6, %r35;
	add.s64 	%rd7, %rd6, %rd5;
	shl.b64 	%rd8, %rd7, 2;
	add.s64 	%rd9, %rd2, %rd8;
	ld.global.f32 	%f18, [%rd9];
	mul.wide.s32 	%rd10, %r50, 4;
	add.s64 	%rd11, %rd1, %rd10;
	st.global.f32 	[%rd11], %f18;
	add.s32 	%r50, %r50, %r4;
	setp.lt.s32 	%p3, %r50, %r10;
	@%p3 bra 	$L__BB5_3;
$L__BB5_4:
	ret;

}
	// .globl	NearestNeighborNCHW
.visible .entry NearestNeighborNCHW(
	.param .u32 NearestNeighborNCHW_param_0,
	.param .u32 NearestNeighborNCHW_param_1,
	.param .u64 .ptr .align 1 NearestNeighborNCHW_param_2,
	.param .u32 NearestNeighborNCHW_param_3,
	.param .u32 NearestNeighborNCHW_param_4,
	.param .u32 NearestNeighborNCHW_param_5,
	.param .u32 NearestNeighborNCHW_param_6,
	.param .u32 NearestNeighborNCHW_param_7,
	.param .f32 NearestNeighborNCHW_param_8,
	.param .f32 NearestNeighborNCHW_param_9,
	.param .u64 .ptr .align 1 NearestNeighborNCHW_param_10
)
{
	.reg .pred 	%p<5>;
	.reg .b32 	%r<49>;
	.reg .b32 	%f<28>;
	.reg .b64 	%rd<19>;

	ld.param.u32 	%r9, [NearestNeighborNCHW_param_0];
	ld.param.u32 	%r10, [NearestNeighborNCHW_param_1];
	ld.param.u64 	%rd3, [NearestNeighborNCHW_param_2];
	ld.param.u32 	%r11, [NearestNeighborNCHW_param_3];
	ld.param.u32 	%r12, [NearestNeighborNCHW_param_4];
	ld.param.u32 	%r13, [NearestNeighborNCHW_param_5];
	ld.param.u32 	%r14, [NearestNeighborNCHW_param_6];
	ld.param.u32 	%r15, [NearestNeighborNCHW_param_7];
	ld.param.f32 	%f3, [NearestNeighborNCHW_param_8];
	ld.param.f32 	%f4, [NearestNeighborNCHW_param_9];
	ld.param.u64 	%rd4, [NearestNeighborNCHW_param_10];
	cvta.to.global.u64 	%rd1, %rd4;
	cvta.to.global.u64 	%rd2, %rd3;
	mov.u32 	%r16, %ctaid.x;
	mov.u32 	%r1, %ntid.x;
	mov.u32 	%r17, %tid.x;
	mad.lo.s32 	%r47, %r16, %r1, %r17;
	setp.ge.s32 	%p1, %r47, %r10;
	@%p1 bra 	$L__BB6_4;
	mul.lo.s32 	%r3, %r12, %r11;
	setp.eq.s32 	%p2, %r9, 0;
	add.s32 	%r18, %r11, -1;
	cvt.rn.f32.s32 	%f1, %r18;
	add.s32 	%r19, %r12, -1;
	cvt.rn.f32.s32 	%f2, %r19;
	mov.u32 	%r20, %nctaid.x;
	mul.lo.s32 	%r4, %r1, %r20;
	@%p2 bra 	$L__BB6_2;
	bra.uni 	$L__BB6_3;
$L__BB6_2:
	div.s32 	%r34, %r47, %r15;
	mul.lo.s32 	%r35, %r34, %r15;
	sub.s32 	%r36, %r47, %r35;
	div.s32 	%r37, %r34, %r14;
	mul.lo.s32 	%r38, %r37, %r14;
	sub.s32 	%r39, %r34, %r38;
	rem.s32 	%r40, %r37, %r13;
	sub.s32 	%r41, %r37, %r40;
	mul.lo.s32 	%r42, %r3, %r41;
	cvt.s64.s32 	%rd12, %r42;
	cvt.rn.f32.s32 	%f19, %r39;
	mul.f32 	%f20, %f3, %f19;
	cvt.rmi.f32.f32 	%f21, %f20;
	min.f32 	%f22, %f21, %f1;
	cvt.rzi.s32.f32 	%r43, %f22;
	cvt.rn.f32.s32 	%f23, %r36;
	mul.f32 	%f24, %f4, %f23;
	cvt.rmi.f32.f32 	%f25, %f24;
	min.f32 	%f26, %f25, %f2;
	cvt.rzi.s32.f32 	%r44, %f26;
	mad.lo.s32 	%r45, %r40, %r11, %r43;
	mad.lo.s32 	%r46, %r45, %r12, %r44;
	cvt.s64.s32 	%rd13, %r46;
	add.s64 	%rd14, %rd13, %rd12;
	shl.b64 	%rd15, %rd14, 2;
	add.s64 	%rd16, %rd2, %rd15;
	ld.global.f32 	%f27, [%rd16];
	mul.wide.s32 	%rd17, %r47, 4;
	add.s64 	%rd18, %rd1, %rd17;
	st.global.f32 	[%rd18], %f27;
	add.s32 	%r47, %r47, %r4;
	setp.lt.s32 	%p4, %r47, %r10;
	@%p4 bra 	$L__BB6_2;
	bra.uni 	$L__BB6_4;
$L__BB6_3:
	div.s32 	%r21, %r47, %r15;
	mul.lo.s32 	%r22, %r21, %r15;
	sub.s32 	%r23, %r47, %r22;
	div.s32 	%r24, %r21, %r14;
	mul.lo.s32 	%r25, %r24, %r14;
	sub.s32 	%r26, %r21, %r25;
	rem.s32 	%r27, %r24, %r13;
	sub.s32 	%r28, %r24, %r27;
	mul.lo.s32 	%r29, %r3, %r28;
	cvt.s64.s32 	%rd5, %r29;
	cvt.rn.f32.s32 	%f5, %r26;
	mul.f32 	%f6, %f3, %f5;
	mov.f32 	%f7, 0f3F000000;
	copysign.f32 	%f8, %f6, %f7;
	add.rz.f32 	%f9, %f6, %f8;
	cvt.rzi.f32.f32 	%f10, %f9;
	min.f32 	%f11, %f10, %f1;
	cvt.rzi.s32.f32 	%r30, %f11;
	cvt.rn.f32.s32 	%f12, %r23;
	mul.f32 	%f13, %f4, %f12;
	copysign.f32 	%f14, %f13, %f7;
	add.rz.f32 	%f15, %f13, %f14;
	cvt.rzi.f32.f32 	%f16, %f15;
	min.f32 	%f17, %f16, %f2;
	cvt.rzi.s32.f32 	%r31, %f17;
	mad.lo.s32 	%r32, %r27, %r11, %r30;
	mad.lo.s32 	%r33, %r32, %r12, %r31;
	cvt.s64.s32 	%rd6, %r33;
	add.s64 	%rd7, %rd6, %rd5;
	shl.b64 	%rd8, %rd7, 2;
	add.s64 	%rd9, %rd2, %rd8;
	ld.global.f32 	%f18, [%rd9];
	mul.wide.s32 	%rd10, %r47, 4;
	add.s64 	%rd11, %rd1, %rd10;
	st.global.f32 	[%rd11], %f18;
	add.s32 	%r47, %r47, %r4;
	setp.lt.s32 	%p3, %r47, %r10;
	@%p3 bra 	$L__BB6_3;
$L__BB6_4:
	ret;

}
	// .globl	NearestNeighborNCHWBack
.visible .entry NearestNeighborNCHWBack(
	.param .u32 NearestNeighborNCHWBack_param_0,
	.param .u32 NearestNeighborNCHWBack_param_1,
	.param .u64 .ptr .align 1 NearestNeighborNCHWBack_param_2,
	.param .u32 NearestNeighborNCHWBack_param_3,
	.param .u32 NearestNeighborNCHWBack_param_4,
	.param .u32 NearestNeighborNCHWBack_param_5,
	.param .u32 NearestNeighborNCHWBack_param_6,
	.param .u32 NearestNeighborNCHWBack_param_7,
	.param .f32 NearestNeighborNCHWBack_param_8,
	.param .f32 NearestNeighborNCHWBack_param_9,
	.param .u64 .ptr .align 1 NearestNeighborNCHWBack_param_10
)
{
	.reg .pred 	%p<5>;
	.reg .b32 	%r<49>;
	.reg .b32 	%f<30>;
	.reg .b64 	%rd<19>;

	ld.param.u32 	%r9, [NearestNeighborNCHWBack_param_0];
	ld.param.u32 	%r10, [NearestNeighborNCHWBack_param_1];
	ld.param.u64 	%rd3, [NearestNeighborNCHWBack_param_2];
	ld.param.u32 	%r11, [NearestNeighborNCHWBack_param_3];
	ld.param.u32 	%r12, [NearestNeighborNCHWBack_param_4];
	ld.param.u32 	%r13, [NearestNeighborNCHWBack_param_5];
	ld.param.u32 	%r14, [NearestNeighborNCHWBack_param_6];
	ld.param.u32 	%r15, [NearestNeighborNCHWBack_param_7];
	ld.param.f32 	%f3, [NearestNeighborNCHWBack_param_8];
	ld.param.f32 	%f4, [NearestNeighborNCHWBack_param_9];
	ld.param.u64 	%rd4, [NearestNeighborNCHWBack_param_10];
	cvta.to.global.u64 	%rd1, %rd3;
	cvta.to.global.u64 	%rd2, %rd4;
	mov.u32 	%r16, %ctaid.x;
	mov.u32 	%r1, %ntid.x;
	mov.u32 	%r17, %tid.x;
	mad.lo.s32 	%r47, %r16, %r1, %r17;
	setp.ge.s32 	%p1, %r47, %r10;
	@%p1 bra 	$L__BB7_4;
	mul.lo.s32 	%r3, %r12, %r11;
	setp.eq.s32 	%p2, %r9, 0;
	add.s32 	%r18, %r14, -1;
	cvt.rn.f32.s32 	%f1, %r18;
	add.s32 	%r19, %r15, -1;
	cvt.rn.f32.s32 	%f2, %r19;
	mov.u32 	%r20, %nctaid.x;
	mul.lo.s32 	%r4, %r1, %r20;
	@%p2 bra 	$L__BB7_2;
	bra.uni 	$L__BB7_3;
$L__BB7_2:
	div.s32 	%r34, %r47, %r12;
	mul.lo.s32 	%r35, %r34, %r12;
	sub.s32 	%r36, %r47, %r35;
	div.s32 	%r37, %r34, %r11;
	mul.lo.s32 	%r38, %r37, %r11;
	sub.s32 	%r39, %r34, %r38;
	rem.s32 	%r40, %r37, %r13;
	sub.s32 	%r41, %r37, %r40;
	mul.lo.s32 	%r42, %r3, %r41;
	cvt.s64.s32 	%rd12, %r42;
	cvt.rn.f32.s32 	%f20, %r39;
	mul.f32 	%f21, %f3, %f20;
	cvt.rmi.f32.f32 	%f22, %f21;
	min.f32 	%f23, %f22, %f1;
	cvt.rzi.s32.f32 	%r43, %f23;
	cvt.rn.f32.s32 	%f24, %r36;
	mul.f32 	%f25, %f4, %f24;
	cvt.rmi.f32.f32 	%f26, %f25;
	min.f32 	%f27, %f26, %f2;
	cvt.rzi.s32.f32 	%r44, %f27;
	mad.lo.s32 	%r45, %r40, %r14, %r43;
	mad.lo.s32 	%r46, %r45, %r15, %r44;
	cvt.s64.s32 	%rd13, %r46;
	add.s64 	%rd14, %rd13, %rd12;
	shl.b64 	%rd15, %rd14, 2;
	add.s64 	%rd16, %rd1, %rd15;
	mul.wide.s32 	%rd17, %r47, 4;
	add.s64 	%rd18, %rd2, %rd17;
	ld.global.f32 	%f28, [%rd18];
	atom.global.add.f32 	%f29, [%rd16], %f28;
	add.s32 	%r47, %r47, %r4;
	setp.lt.s32 	%p4, %r47, %r10;
	@%p4 bra 	$L__BB7_2;
	bra.uni 	$L__BB7_4;
$L__BB7_3:
	div.s32 	%r21, %r47, %r12;
	mul.lo.s32 	%r22, %r21, %r12;
	sub.s32 	%r23, %r47, %r22;
	div.s32 	%r24, %r21, %r11;
	mul.lo.s32 	%r25, %r24, %r11;
	sub.s32 	%r26, %r21, %r25;
	rem.s32 	%r27, %r24, %r13;
	sub.s32 	%r28, %r24, %r27;
	mul.lo.s32 	%r29, %r3, %r28;
	cvt.s64.s32 	%rd5, %r29;
	cvt.rn.f32.s32 	%f5, %r26;
	mul.f32 	%f6, %f3, %f5;
	mov.f32 	%f7, 0f3F000000;
	copysign.f32 	%f8, %f6, %f7;
	add.rz.f32 	%f9, %f6, %f8;
	cvt.rzi.f32.f32 	%f10, %f9;
	min.f32 	%f11, %f10, %f1;
	cvt.rzi.s32.f32 	%r30, %f11;
	cvt.rn.f32.s32 	%f12, %r23;
	mul.f32 	%f13, %f4, %f12;
	copysign.f32 	%f14, %f13, %f7;
	add.rz.f32 	%f15, %f13, %f14;
	cvt.rzi.f32.f32 	%f16, %f15;
	min.f32 	%f17, %f16, %f2;
	cvt.rzi.s32.f32 	%r31, %f17;
	mad.lo.s32 	%r32, %r27, %r14, %r30;
	mad.lo.s32 	%r33, %r32, %r15, %r31;
	cvt.s64.s32 	%rd6, %r33;
	add.s64 	%rd7, %rd6, %rd5;
	shl.b64 	%rd8, %rd7, 2;
	add.s64 	%rd9, %rd1, %rd8;
	mul.wide.s32 	%rd10, %r47, 4;
	add.s64 	%rd11, %rd2, %rd10;
	ld.global.f32 	%f18, [%rd11];
	atom.global.add.f32 	%f19, [%rd9], %f18;
	add.s32 	%r47, %r47, %r4;
	setp.lt.s32 	%p3, %r47, %r10;
	@%p3 bra 	$L__BB7_3;
$L__BB7_4:
	ret;

}
	// .globl	NearestNeighborNHWCBack
.visible .entry NearestNeighborNHWCBack(
	.param .u32 NearestNeighborNHWCBack_param_0,
	.param .u32 NearestNeighborNHWCBack_param_1,
	.param .u64 .ptr .align 1 NearestNeighborNHWCBack_param_2,
	.param .u32 NearestNeighborNHWCBack_param_3,
	.param .u32 NearestNeighborNHWCBack_param_4,
	.param .u32 NearestNeighborNHWCBack_param_5,
	.param .u32 NearestNeighborNHWCBack_param_6,
	.param .u32 NearestNeighborNHWCBack_param_7,
	.param .f32 NearestNeighborNHWCBack_param_8,
	.param .f32 NearestNeighborNHWCBack_param_9,
	.param .u64 .ptr .align 1 NearestNeighborNHWCBack_param_10
)
{
	.reg .pred 	%p<5>;
	.reg .b32 	%r<52>;
	.reg .b32 	%f<30>;
	.reg .b64 	%rd<19>;

	ld.param.u32 	%r9, [NearestNeighborNHWCBack_param_0];
	ld.param.u32 	%r10, [NearestNeighborNHWCBack_param_1];
	ld.param.u64 	%rd3, [NearestNeighborNHWCBack_param_2];
	ld.param.u32 	%r11, [NearestNeighborNHWCBack_param_3];
	ld.param.u32 	%r12, [NearestNeighborNHWCBack_param_4];
	ld.param.u32 	%r13, [NearestNeighborNHWCBack_param_5];
	ld.param.u32 	%r14, [NearestNeighborNHWCBack_param_6];
	ld.param.u32 	%r15, [NearestNeighborNHWCBack_param_7];
	ld.param.f32 	%f3, [NearestNeighborNHWCBack_param_8];
	ld.param.f32 	%f4, [NearestNeighborNHWCBack_param_9];
	ld.param.u64 	%rd4, [NearestNeighborNHWCBack_param_10];
	cvta.to.global.u64 	%rd1, %rd3;
	cvta.to.global.u64 	%rd2, %rd4;
	mov.u32 	%r16, %ctaid.x;
	mov.u32 	%r1, %ntid.x;
	mov.u32 	%r17, %tid.x;
	mad.lo.s32 	%r50, %r16, %r1, %r17;
	setp.ge.s32 	%p1, %r50, %r10;
	@%p1 bra 	$L__BB8_4;
	mul.lo.s32 	%r18, %r12, %r11;
	mul.lo.s32 	%r3, %r18, %r13;
	setp.eq.s32 	%p2, %r9, 0;
	add.s32 	%r19, %r14, -1;
	cvt.rn.f32.s32 	%f1, %r19;
	add.s32 	%r20, %r15, -1;
	cvt.rn.f32.s32 	%f2, %r20;
	mov.u32 	%r21, %nctaid.x;
	mul.lo.s32 	%r4, %r1, %r21;
	@%p2 bra 	$L__BB8_2;
	bra.uni 	$L__BB8_3;
$L__BB8_2:
	div.s32 	%r36, %r50, %r13;
	mul.lo.s32 	%r37, %r36, %r13;
	sub.s32 	%r38, %r50, %r37;
	div.s32 	%r39, %r36, %r12;
	mul.lo.s32 	%r40, %r39, %r12;
	sub.s32 	%r41, %r36, %r40;
	div.s32 	%r42, %r39, %r11;
	mul.lo.s32 	%r43, %r42, %r11;
	sub.s32 	%r44, %r39, %r43;
	mul.lo.s32 	%r45, %r3, %r42;
	cvt.s64.s32 	%rd12, %r45;
	cvt.rn.f32.s32 	%f20, %r44;
	mul.f32 	%f21, %f3, %f20;
	cvt.rmi.f32.f32 	%f22, %f21;
	min.f32 	%f23, %f22, %f1;
	cvt.rzi.s32.f32 	%r46, %f23;
	cvt.rn.f32.s32 	%f24, %r41;
	mul.f32 	%f25, %f4, %f24;
	cvt.rmi.f32.f32 	%f26, %f25;
	min.f32 	%f27, %f26, %f2;
	cvt.rzi.s32.f32 	%r47, %f27;
	mad.lo.s32 	%r48, %r46, %r15, %r47;
	mad.lo.s32 	%r49, %r48, %r13, %r38;
	cvt.s64.s32 	%rd13, %r49;
	add.s64 	%rd14, %rd13, %rd12;
	shl.b64 	%rd15, %rd14, 2;
	add.s64 	%rd16, %rd1, %rd15;
	mul.wide.s32 	%rd17, %r50, 4;
	add.s64 	%rd18, %rd2, %rd17;
	ld.global.f32 	%f28, [%rd18];
	atom.global.add.f32 	%f29, [%rd16], %f28;
	add.s32 	%r50, %r50, %r4;
	setp.lt.s32 	%p4, %r50, %r10;
	@%p4 bra 	$L__BB8_2;
	bra.uni 	$L__BB8_4;
$L__BB8_3:
	div.s32 	%r22, %r50, %r13;
	mul.lo.s32 	%r23, %r22, %r13;
	sub.s32 	%r24, %r50, %r23;
	div.s32 	%r25, %r22, %r12;
	mul.lo.s32 	%r26, %r25, %r12;
	sub.s32 	%r27, %r22, %r26;
	div.s32 	%r28, %r25, %r11;
	mul.lo.s32 	%r29, %r28, %r11;
	sub.s32 	%r30, %r25, %r29;
	mul.lo.s32 	%r31, %r3, %r28;
	cvt.s64.s32 	%rd5, %r31;
	cvt.rn.f32.s32 	%f5, %r30;
	mul.f32 	%f6, %f3, %f5;
	mov.f32 	%f7, 0f3F000000;
	copysign.f32 	%f8, %f6, %f7;
	add.rz.f32 	%f9, %f6, %f8;
	cvt.rzi.f32.f32 	%f10, %f9;
	min.f32 	%f11, %f10, %f1;
	cvt.rzi.s32.f32 	%r32, %f11;
	cvt.rn.f32.s32 	%f12, %r27;
	mul.f32 	%f13, %f4, %f12;
	copysign.f32 	%f14, %f13, %f7;
	add.rz.f32 	%f15, %f13, %f14;
	cvt.rzi.f32.f32 	%f16, %f15;
	min.f32 	%f17, %f16, %f2;
	cvt.rzi.s32.f32 	%r33, %f17;
	mad.lo.s32 	%r34, %r32, %r15, %r33;
	mad.lo.s32 	%r35, %r34, %r13, %r24;
	cvt.s64.s32 	%rd6, %r35;
	add.s64 	%rd7, %rd6, %rd5;
	shl.b64 	%rd8, %rd7, 2;
	add.s64 	%rd9, %rd1, %rd8;
	mul.wide.s32 	%rd10, %r50, 4;
	add.s64 	%rd11, %rd2, %rd10;
	ld.global.f32 	%f18, [%rd11];
	atom.global.add.f32 	%f19, [%rd9], %f18;
	add.s32 	%r50, %r50, %r4;
	setp.lt.s32 	%p3, %r50, %r10;
	@%p3 bra 	$L__BB8_3;
$L__BB8_4:
	ret;

}
	// .globl	AdaGrad
.visible .entry AdaGrad(
	.param .u32 AdaGrad_param_0,
	.param .u64 .ptr .align 1 AdaGrad_param_1,
	.param .u64 .ptr .align 1 AdaGrad_param_2,
	.param .u64 .ptr .align 1 AdaGrad_param_3,
	.param .f32 AdaGrad_param_4,
	.param .f32 AdaGrad_param_5,
	.param .f32 AdaGrad_param_6
)
{
	.reg .pred 	%p<3>;
	.reg .b32 	%r<11>;
	.reg .b32 	%f<16>;
	.reg .b64 	%rd<11>;

	ld.param.u32 	%r6, [AdaGrad_param_0];
	ld.param.u64 	%rd4, [AdaGrad_param_1];
	ld.param.u64 	%rd5, [AdaGrad_param_2];
	ld.param.u64 	%rd6, [AdaGrad_param_3];
	ld.param.f32 	%f1, [AdaGrad_param_4];
	ld.param.f32 	%f2, [AdaGrad_param_5];
	ld.param.f32 	%f3, [AdaGrad_param_6];
	mov.u32 	%r7, %ctaid.x;
	mov.u32 	%r1, %ntid.x;
	mov.u32 	%r8, %tid.x;
	mad.lo.s32 	%r10, %r7, %r1, %r8;
	setp.ge.s32 	%p1, %r10, %r6;
	@%p1 bra 	$L__BB9_3;
	mov.u32 	%r9, %nctaid.x;
	mul.lo.s32 	%r3, %r1, %r9;
	cvta.to.global.u64 	%rd1, %rd6;
	cvta.to.global.u64 	%rd2, %rd5;
	cvta.to.global.u64 	%rd3, %rd4;
$L__BB9_2:
	mul.wide.s32 	%rd7, %r10, 4;
	add.s64 	%rd8, %rd1, %rd7;
	ld.global.f32 	%f4, [%rd8];
	add.s64 	%rd9, %rd2, %rd7;
	ld.global.f32 	%f5, [%rd9];
	fma.rn.f32 	%f6, %f5, %f5, %f4;
	st.global.f32 	[%rd8], %f6;
	ld.global.f32 	%f7, [%rd9];
	mul.f32 	%f8, %f1, %f7;
	sqrt.rn.f32 	%f9, %f6;
	add.f32 	%f10, %f2, %f9;
	div.rn.f32 	%f11, %f8, %f10;
	add.s64 	%rd10, %rd3, %rd7;
	ld.global.f32 	%f12, [%rd10];
	sub.f32 	%f13, %f12, %f11;
	st.global.f32 	[%rd10], %f13;
	ld.global.f32 	%f14, [%rd9];
	mul.f32 	%f15, %f3, %f14;
	st.global.f32 	[%rd9], %f15;
	add.s32 	%r10, %r10, %r3;
	setp.lt.s32 	%p2, %r10, %r6;
	@%p2 bra 	$L__BB9_2;
$L__BB9_3:
	ret;

}
	// .globl	Adam
.visible .entry Adam(
	.param .u32 Adam_param_0,
	.param .u64 .ptr .align 1 Adam_param_1,
	.param .u64 .ptr .align 1 Adam_param_2,
	.param .u64 .ptr .align 1 Adam_param_3,
	.param .u64 .ptr .align 1 Adam_param_4,
	.param .f32 Adam_param_5,
	.param .f32 Adam_param_6,
	.param .f32 Adam_param_7,
	.param .f32 Adam_param_8,
	.param .f32 Adam_param_9,
	.param .f32 Adam_param_10,
	.param .f32 Adam_param_11
)
{
	.reg .pred 	%p<3>;
	.reg .b32 	%r<11>;
	.reg .b32 	%f<29>;
	.reg .b64 	%rd<14>;
	.reg .b64 	%fd<12>;

	ld.param.u32 	%r6, [Adam_param_0];
	ld.param.u64 	%rd5, [Adam_param_1];
	ld.param.u64 	%rd6, [Adam_param_2];
	ld.param.u64 	%rd7, [Adam_param_3];
	ld.param.u64 	%rd8, [Adam_param_4];
	ld.param.f32 	%f2, [Adam_param_6];
	ld.param.f32 	%f3, [Adam_param_7];
	ld.param.f32 	%f4, [Adam_param_8];
	ld.param.f32 	%f6, [Adam_param_10];
	ld.param.f32 	%f7, [Adam_param_11];
	mov.u32 	%r7, %ctaid.x;
	mov.u32 	%r1, %ntid.x;
	mov.u32 	%r8, %tid.x;
	mad.lo.s32 	%r10, %r7, %r1, %r8;
	setp.ge.s32 	%p1, %r10, %r6;
	@%p1 bra 	$L__BB10_3;
	cvt.f64.f32 	%fd3, %f2;
	mov.f64 	%fd4, 0d3FF0000000000000;
	sub.f64 	%fd1, %fd4, %fd3;
	cvt.f64.f32 	%fd5, %f3;
	sub.f64 	%fd2, %fd4, %fd5;
	mov.u32 	%r9, %nctaid.x;
	mul.lo.s32 	%r3, %r1, %r9;
	cvta.to.global.u64 	%rd1, %rd6;
	cvta.to.global.u64 	%rd2, %rd8;
	cvta.to.global.u64 	%rd3, %rd7;
	cvta.to.global.u64 	%rd4, %rd5;
$L__BB10_2:
	ld.param.f32 	%f28, [Adam_param_9];
	ld.param.f32 	%f27, [Adam_param_5];
	mul.wide.s32 	%rd9, %r10, 4;
	add.s64 	%rd10, %rd1, %rd9;
	ld.global.f32 	%f8, [%rd10];
	mul.f32 	%f9, %f2, %f8;
	cvt.f64.f32 	%fd6, %f9;
	add.s64 	%rd11, %rd2, %rd9;
	ld.global.f32 	%f10, [%rd11];
	cvt.f64.f32 	%fd7, %f10;
	fma.rn.f64 	%fd8, %fd1, %fd7, %fd6;
	cvt.rn.f32.f64 	%f11, %fd8;
	st.global.f32 	[%rd10], %f11;
	add.s64 	%rd12, %rd3, %rd9;
	ld.global.f32 	%f12, [%rd12];
	mul.f32 	%f13, %f3, %f12;
	cvt.f64.f32 	%fd9, %f13;
	ld.global.f32 	%f14, [%rd11];
	mul.f32 	%f15, %f14, %f14;
	cvt.f64.f32 	%fd10, %f15;
	fma.rn.f64 	%fd11, %fd2, %fd10, %fd9;
	cvt.rn.f32.f64 	%f16, %fd11;
	st.global.f32 	[%rd12], %f16;
	div.rn.f32 	%f17, %f16, %f6;
	div.rn.f32 	%f18, %f11, %f28;
	mul.f32 	%f19, %f27, %f18;
	sqrt.rn.f32 	%f20, %f17;
	add.f32 	%f21, %f4, %f20;
	div.rn.f32 	%f22, %f19, %f21;
	add.s64 	%rd13, %rd4, %rd9;
	ld.global.f32 	%f23, [%rd13];
	sub.f32 	%f24, %f23, %f22;
	st.global.f32 	[%rd13], %f24;
	ld.global.f32 	%f25, [%rd11];
	mul.f32 	%f26, %f7, %f25;
	st.global.f32 	[%rd11], %f26;
	add.s32 	%r10, %r10, %r3;
	setp.lt.s32 	%p2, %r10, %r6;
	@%p2 bra 	$L__BB10_2;
$L__BB10_3:
	ret;

}
	// .globl	AdaDelta
.visible .entry AdaDelta(
	.param .u32 AdaDelta_param_0,
	.param .u64 .ptr .align 1 AdaDelta_param_1,
	.param .u64 .ptr .align 1 AdaDelta_param_2,
	.param .u64 .ptr .align 1 AdaDelta_param_3,
	.param .u64 .ptr .align 1 AdaDelta_param_4,
	.param .f32 AdaDelta_param_5,
	.param .f32 AdaDelta_param_6,
	.param .f32 AdaDelta_param_7,
	.param .f32 AdaDelta_param_8
)
{
	.reg .pred 	%p<3>;
	.reg .b32 	%r<11>;
	.reg .b32 	%f<24>;
	.reg .b64 	%rd<14>;
	.reg .b64 	%fd<8>;

	ld.param.u32 	%r6, [AdaDelta_param_0];
	ld.param.u64 	%rd5, [AdaDelta_param_1];
	ld.param.u64 	%rd6, [AdaDelta_param_2];
	ld.param.u64 	%rd7, [AdaDelta_param_3];
	ld.param.u64 	%rd8, [AdaDelta_param_4];
	ld.param.f32 	%f2, [AdaDelta_param_6];
	ld.param.f32 	%f3, [AdaDelta_param_7];
	ld.param.f32 	%f4, [AdaDelta_param_8];
	mov.u32 	%r7, %ctaid.x;
	mov.u32 	%r1, %ntid.x;
	mov.u32 	%r8, %tid.x;
	mad.lo.s32 	%r10, %r7, %r1, %r8;
	setp.ge.s32 	%p1, %r10, %r6;
	@%p1 bra 	$L__BB11_3;
	cvt.f64.f32 	%fd2, %f3;
	mov.f64 	%fd3, 0d3FF0000000000000;
	sub.f64 	%fd1, %fd3, %fd2;
	mov.f32 	%f5, 0f3F800000;
	sub.f32 	%f1, %f5, %f3;
	mov.u32 	%r9, %nctaid.x;
	mul.lo.s32 	%r3, %r1, %r9;
	cvta.to.global.u64 	%rd1, %rd6;
	cvta.to.global.u64 	%rd2, %rd8;
	cvta.to.global.u64 	%rd3, %rd7;
	cvta.to.global.u64 	%rd4, %rd5;
$L__BB11_2:
	mul.wide.s32 	%rd9, %r10, 4;
	add.s64 	%rd10, %rd1, %rd9;
	ld.global.f32 	%f6, [%rd10];
	mul.f32 	%f7, %f3, %f6;
	cvt.f64.f32 	%fd4, %f7;
	add.s64 	%rd11, %rd2, %rd9;
	ld.global.f32 	%f8, [%rd11];
	cvt.f64.f32 	%fd5, %f8;
	mul.f64 	%fd6, %fd1, %fd5;
	fma.rn.f64 	%fd7, %fd6, %fd5, %fd4;
	cvt.rn.f32.f64 	%f9, %fd7;
	st.global.f32 	[%rd10], %f9;
	add.s64 	%rd12, %rd3, %rd9;
	ld.global.f32 	%f10, [%rd12];
	add.f32 	%f11, %f2, %f10;
	add.f32 	%f12, %f2, %f9;
	div.rn.f32 	%f13, %f11, %f12;
	sqrt.rn.f32 	%f14, %f13;
	ld.global.f32 	%f15, [%rd11];
	mul.f32 	%f16, %f14, %f15;
	mul.f32 	%f17, %f1, %f16;
	mul.f32 	%f18, %f16, %f17;
	fma.rn.f32 	%f19, %f3, %f10, %f18;
	st.global.f32 	[%rd12], %f19;
	add.s64 	%rd13, %rd4, %rd9;
	ld.global.f32 	%f20, [%rd13];
	sub.f32 	%f21, %f20, %f16;
	st.global.f32 	[%rd13], %f21;
	ld.global.f32 	%f22, [%rd11];
	mul.f32 	%f23, %f4, %f22;
	st.global.f32 	[%rd11], %f23;
	add.s32 	%r10, %r10, %r3;
	setp.lt.s32 	%p2, %r10, %r6;
	@%p2 bra 	$L__BB11_2;
$L__BB11_3:
	ret;

}
	// .globl	L1L2
.visible .entry L1L2(
	.param .u32 L1L2_param_0,
	.param .u64 .ptr .align 1 L1L2_param_1,
	.param .u64 .ptr .align 1 L1L2_param_2,
	.param .u64 .ptr .align 1 L1L2_param_3,
	.param .u64 .ptr .align 1 L1L2_param_4,
	.param .f32 L1L2_param_5,
	.param .f32 L1L2_param_6,
	.param .f32 L1L2_param_7
)
{
	.reg .pred 	%p<4>;
	.reg .b32 	%r<11>;
	.reg .b32 	%f<20>;
	.reg .b64 	%rd<12>;

	ld.param.u32 	%r6, [L1L2_param_0];
	ld.param.u64 	%rd5, [L1L2_param_1];
	ld.param.u64 	%rd6, [L1L2_param_2];
	ld.param.u64 	%rd7, [L1L2_param_3];
	ld.param.u64 	%rd8, [L1L2_param_4];
	ld.param.f32 	%f2, [L1L2_param_5];
	ld.param.f32 	%f3, [L1L2_param_6];
	ld.param.f32 	%f4, [L1L2_param_7];
	mov.u32 	%r7, %ctaid.x;
	mov.u32 	%r1, %ntid.x;
	mov.u32 	%r8, %tid.x;
	mad.lo.s32 	%r10, %r7, %r1, %r8;
	setp.ge.s32 	%p1, %r10, %r6;
	@%p1 bra 	$L__BB12_3;
	neg.f32 	%f1, %f3;
	mov.u32 	%r9, %nctaid.x;
	mul.lo.s32 	%r3, %r1, %r9;
	cvta.to.global.u64 	%rd1, %rd6;
	cvta.to.global.u64 	%rd2, %rd7;
	cvta.to.global.u64 	%rd3, %rd8;
	cvta.to.global.u64 	%rd4, %rd5;
$L__BB12_2:
	mul.wide.s32 	%rd9, %r10, 4;
	add.s64 	%rd10, %rd1, %rd9;
	ld.global.f32 	%f5, [%rd10];
	abs.f32 	%f6, %f5;
	mul.f32 	%f7, %f3, %f6;
	atom.global.add.f32 	%f8, [%rd2], %f7;
	ld.global.f32 	%f9, [%rd10];
	mul.f32 	%f10, %f9, %f9;
	mul.f32 	%f11, %f4, %f10;
	mul.f32 	%f12, %f11, 0f3F000000;
	atom.global.add.f32 	%f13, [%rd3], %f12;
	ld.global.f32 	%f14, [%rd10];
	setp.gt.f32 	%p2, %f14, 0f00000000;
	selp.f32 	%f15, %f3, %f1, %p2;
	add.s64 	%rd11, %rd4, %rd9;
	ld.global.f32 	%f16, [%rd11];
	fma.rn.f32 	%f17, %f4, %f14, %f16;
	add.f32 	%f18, %f17, %f15;
	div.rn.f32 	%f19, %f18, %f2;
	st.global.f32 	[%rd11], %f19;
	add.s32 	%r10, %r10, %r3;
	setp.lt.s32 	%p3, %r10, %r6;
	@%p3 bra 	$L__BB12_2;
$L__BB12_3:
	ret;

}
	// .globl	ThreshForward
.visible .entry ThreshForward(
	.param .u32 ThreshForward_param_0,
	.param .u32 ThreshForward_param_1,
	.param .u64 .ptr .align 1 ThreshForward_param_2,
	.param .u64 .ptr .align 1 ThreshForward_param_3,
	.param .u64 .ptr .align 1 ThreshForward_param_4,
	.param .u64 .ptr .align 1 ThreshForward_param_5,
	.param .u64 .ptr .align 1 ThreshForward_param_6
)
{
	.reg .pred 	%p<6>;
	.reg .b32 	%r<18>;
	.reg .b32 	%f<10>;
	.reg .b64 	%rd<21>;

	ld.param.u32 	%r9, [ThreshForward_param_0];
	ld.param.u32 	%r10, [ThreshForward_param_1];
	ld.param.u64 	%rd6, [ThreshForward_param_2];
	ld.param.u64 	%rd7, [ThreshForward_param_3];
	ld.param.u64 	%rd8, [ThreshForward_param_4];
	ld.param.u64 	%rd9, [ThreshForward_param_5];
	ld.param.u64 	%rd10, [ThreshForward_param_6];
	setp.lt.s32 	%p1, %r10, 1;
	@%p1 bra 	$L__BB13_9;
	mov.u32 	%r12, %ctaid.x;
	mov.u32 	%r13, %ntid.x;
	mov.u32 	%r14, %tid.x;
	mad.lo.s32 	%r1, %r12, %r13, %r14;
	mov.u32 	%r15, %nctaid.x;
	mul.lo.s32 	%r2, %r13, %r15;
	cvta.to.global.u64 	%rd1, %rd6;
	cvta.to.global.u64 	%rd2, %rd9;
	cvta.to.global.u64 	%rd3, %rd8;
	cvta.to.global.u64 	%rd4, %rd7;
	cvta.to.global.u64 	%rd5, %rd10;
	mov.b32 	%r16, 0;
$L__BB13_2:
	setp.ge.s32 	%p2, %r1, %r9;
	@%p2 bra 	$L__BB13_8;
	mul.lo.s32 	%r4, %r16, %r9;
	mov.u32 	%r17, %r1;
$L__BB13_4:
	add.s32 	%r6, %r17, %r4;
	mul.wide.s32 	%rd11, %r6, 4;
	add.s64 	%rd12, %rd1, %rd11;
	ld.global.f32 	%f9, [%rd12];
	mul.wide.s32 	%rd13, %r17, 4;
	add.s64 	%rd14, %rd2, %rd13;
	ld.global.f32 	%f6, [%rd14];
	setp.leu.f32 	%p3, %f9, %f6;
	@%p3 bra 	$L__BB13_6;
	add.s64 	%rd18, %rd5, %rd13;
	ld.global.f32 	%f8, [%rd18];
	bra.uni 	$L__BB13_7;
$L__BB13_6:
	add.s64 	%rd16, %rd3, %rd13;
	ld.global.f32 	%f3, [%rd16];
	mov.f32 	%f8, %f9;
	mov.f32 	%f9, %f3;
$L__BB13_7:
	mul.f32 	%f7, %f8, %f9;
	add.s64 	%rd20, %rd4, %rd11;
	st.global.f32 	[%rd20], %f7;
	add.s32 	%r17, %r17, %r2;
	setp.lt.s32 	%p4, %r17, %r9;
	@%p4 bra 	$L__BB13_4;
$L__BB13_8:
	add.s32 	%r16, %r16, 1;
	setp.ne.s32 	%p5, %r16, %r10;
	@%p5 bra 	$L__BB13_2;
$L__BB13_9:
	ret;

}
	// .globl	ThreshBackward
.visible .entry ThreshBackward(
	.param .u32 ThreshBackward_param_0,
	.param .u32 ThreshBackward_param_1,
	.param .u64 .ptr .align 1 ThreshBackward_param_2,
	.param .u64 .ptr .align 1 ThreshBackward_param_3,
	.param .u64 .ptr .align 1 ThreshBackward_param_4,
	.param .u64 .ptr .align 1 ThreshBackward_param_5,
	.param .u64 .ptr .align 1 ThreshBackward_param_6,
	.param .u64 .ptr .align 1 ThreshBackward_param_7,
	.param .u64 .ptr .align 1 ThreshBackward_param_8,
	.param .u64 .ptr .align 1 ThreshBackward_param_9,
	.param .u64 .ptr .align 1 ThreshBackward_param_10
)
{
	.reg .pred 	%p<6>;
	.reg .b32 	%r<18>;
	.reg .b32 	%f<20>;
	.reg .b64 	%rd<48>;

	ld.param.u32 	%r9, [ThreshBackward_param_0];
	ld.param.u32 	%r10, [ThreshBackward_param_1];
	ld.param.u64 	%rd17, [ThreshBackward_param_3];
	cvta.to.global.u64 	%rd1, %rd17;
	setp.lt.s32 	%p1, %r10, 1;
	@%p1 bra 	$L__BB14_9;
	ld.param.u64 	%rd46, [ThreshBackward_param_9];
	ld.param.u64 	%rd45, [ThreshBackward_param_8];
	ld.param.u64 	%rd44, [ThreshBackward_param_7];
	ld.param.u64 	%rd41, [ThreshBackward_param_4];
	ld.param.u64 	%rd40, [ThreshBackward_param_2];
	mov.u32 	%r12, %ctaid.x;
	mov.u32 	%r13, %ntid.x;
	mov.u32 	%r14, %tid.x;
	mad.lo.s32 	%r1, %r12, %r13, %r14;
	mov.u32 	%r15, %nctaid.x;
	mul.lo.s32 	%r2, %r13, %r15;
	cvta.to.global.u64 	%rd2, %rd40;
	cvta.to.global.u64 	%rd3, %rd44;
	cvta.to.global.u64 	%rd4, %rd41;
	cvta.to.global.u64 	%rd5, %rd46;
	cvta.to.global.u64 	%rd6, %rd45;
	mov.b32 	%r16, 0;
$L__BB14_2:
	setp.ge.s32 	%p2, %r1, %r9;
	mul.lo.s32 	%r4, %r16, %r9;
	@%p2 bra 	$L__BB14_8;
	mov.u32 	%r17, %r1;
$L__BB14_4:
	add.s32 	%r6, %r17, %r4;
	mul.wide.s32 	%rd18, %r6, 4;
	add.s64 	%rd7, %rd2, %rd18;
	ld.global.f32 	%f1, [%rd7];
	mul.wide.s32 	%rd19, %r17, 4;
	add.s64 	%rd20, %rd3, %rd19;
	ld.global.f32 	%f2, [%rd20];
	setp.leu.f32 	%p3, %f1, %f2;
	add.s64 	%rd8, %rd4, %rd19;
	@%p3 bra 	$L__BB14_6;
	ld.param.u64 	%rd47, [ThreshBackward_param_10];
	mul.wide.s32 	%rd30, %r17, 4;
	add.s64 	%rd31, %rd5, %rd30;
	ld.global.f32 	%f10, [%rd31];
	mul.wide.s32 	%rd32, %r4, 4;
	add.s64 	%rd33, %rd8, %rd32;
	ld.global.f32 	%f11, [%rd33];
	mul.f32 	%f12, %f10, %f11;
	mul.wide.s32 	%rd34, %r6, 4;
	add.s64 	%rd35, %rd1, %rd34;
	st.global.f32 	[%rd35], %f12;
	ld.global.f32 	%f13, [%rd8];
	ld.global.f32 	%f14, [%rd7];
	cvta.to.global.u64 	%rd36, %rd47;
	add.s64 	%rd37, %rd36, %rd30;
	ld.global.f32 	%f15, [%rd37];
	fma.rn.f32 	%f16, %f13, %f14, %f15;
	st.global.f32 	[%rd37], %f16;
	bra.uni 	$L__BB14_7;
$L__BB14_6:
	ld.param.u64 	%rd43, [ThreshBackward_param_6];
	ld.param.u64 	%rd42, [ThreshBackward_param_5];
	cvta.to.global.u64 	%rd21, %rd42;
	mul.wide.s32 	%rd22, %r17, 4;
	add.s64 	%rd23, %rd21, %rd22;
	ld.global.f32 	%f3, [%rd23];
	mul.wide.s32 	%rd24, %r4, 4;
	add.s64 	%rd25, %rd8, %rd24;
	ld.global.f32 	%f4, [%rd25];
	mul.f32 	%f5, %f3, %f4;
	mul.wide.s32 	%rd26, %r6, 4;
	add.s64 	%rd27, %rd1, %rd26;
	st.global.f32 	[%rd27], %f5;
	ld.global.f32 	%f6, [%rd8];
	ld.global.f32 	%f7, [%rd7];
	cvta.to.global.u64 	%rd28, %rd43;
	add.s64 	%rd29, %rd28, %rd22;
	ld.global.f32 	%f8, [%rd29];
	fma.rn.f32 	%f9, %f6, %f7, %f8;
	st.global.f32 	[%rd29], %f9;
$L__BB14_7:
	ld.global.f32 	%f17, [%rd8];
	mul.wide.s32 	%rd38, %r17, 4;
	add.s64 	%rd39, %rd6, %rd38;
	ld.global.f32 	%f18, [%rd39];
	add.f32 	%f19, %f17, %f18;
	st.global.f32 	[%rd39], %f19;
	add.s32 	%r17, %r17, %r2;
	setp.lt.s32 	%p4, %r17, %r9;
	@%p4 bra 	$L__BB14_4;
$L__BB14_8:
	add.s32 	%r16, %r16, 1;
	setp.ne.s32 	%p5, %r16, %r10;
	@%p5 bra 	$L__BB14_2;
$L__BB14_9:
	ret;

}
	// .globl	PreluForward
.visible .entry PreluForward(
	.param .u32 PreluForward_param_0,
	.param .u32 PreluForward_param_1,
	.param .u64 .ptr .align 1 PreluForward_param_2,
	.param .u64 .ptr .align 1 PreluForward_param_3,
	.param .u64 .ptr .align 1 PreluForward_param_4
)
{
	.reg .pred 	%p<6>;
	.reg .b32 	%r<18>;
	.reg .b32 	%f<6>;
	.reg .b64 	%rd<13>;

	ld.param.u32 	%r9, [PreluForward_param_0];
	ld.param.u32 	%r10, [PreluForward_param_1];
	ld.param.u64 	%rd4, [PreluForward_param_2];
	ld.param.u64 	%rd5, [PreluForward_param_3];
	ld.param.u64 	%rd6, [PreluForward_param_4];
	setp.lt.s32 	%p1, %r10, 1;
	@%p1 bra 	$L__BB15_8;
	mov.u32 	%r12, %ctaid.x;
	mov.u32 	%r13, %ntid.x;
	mov.u32 	%r14, %tid.x;
	mad.lo.s32 	%r1, %r12, %r13, %r14;
	mov.u32 	%r15, %nctaid.x;
	mul.lo.s32 	%r2, %r13, %r15;
	cvta.to.global.u64 	%rd1, %rd4;
	cvta.to.global.u64 	%rd2, %rd6;
	cvta.to.global.u64 	%rd3, %rd5;
	mov.b32 	%r16, 0;
$L__BB15_2:
	setp.ge.s32 	%p2, %r1, %r9;
	@%p2 bra 	$L__BB15_7;
	mul.lo.s32 	%r4, %r16, %r9;
	mov.u32 	%r17, %r1;
$L__BB15_4:
	add.s32 	%r6, %r17, %r4;
	mul.wide.s32 	%rd7, %r6, 4;
	add.s64 	%rd8, %rd1, %rd7;
	ld.global.f32 	%f5, [%rd8];
	setp.gt.f32 	%p3, %f5, 0f00000000;
	@%p3 bra 	$L__BB15_6;
	mul.wide.s32 	%rd9, %r17, 4;
	add.s64 	%rd10, %rd2, %rd9;
	ld.global.f32 	%f4, [%rd10];
	mul.f32 	%f5, %f4, %f5;
$L__BB15_6:
	add.s64 	%rd12, %rd3, %rd7;
	st.global.f32 	[%rd12], %f5;
	add.s32 	%r17, %r17, %r2;
	setp.lt.s32 	%p4, %r17, %r9;
	@%p4 bra 	$L__BB15_4;
$L__BB15_7:
	add.s32 	%r16, %r16, 1;
	setp.ne.s32 	%p5, %r16, %r10;
	@%p5 bra 	$L__BB15_2;
$L__BB15_8:
	ret;

}
	// .globl	PreluBackward
.visible .entry PreluBackward(
	.param .u32 PreluBackward_param_0,
	.param .u32 PreluBackward_param_1,
	.param .u64 .ptr .align 1 PreluBackward_param_2,
	.param .u64 .ptr .align 1 PreluBackward_param_3,
	.param .u64 .ptr .align 1 PreluBackward_param_4,
	.param .u64 .ptr .align 1 PreluBackward_param_5,
	.param .u64 .ptr .align 1 PreluBackward_param_6
)
{
	.reg .pred 	%p<6>;
	.reg .b32 	%r<18>;
	.reg .b32 	%f<10>;
	.reg .b64 	%rd<23>;

	ld.param.u32 	%r9, [PreluBackward_param_0];
	ld.param.u32 	%r10, [PreluBackward_param_1];
	ld.param.u64 	%rd10, [PreluBackward_param_2];
	ld.param.u64 	%rd7, [PreluBackward_param_3];
	ld.param.u64 	%rd11, [PreluBackward_param_4];
	ld.param.u64 	%rd8, [PreluBackward_param_5];
	ld.param.u64 	%rd9, [PreluBackward_param_6];
	cvta.to.global.u64 	%rd1, %rd10;
	cvta.to.global.u64 	%rd2, %rd11;
	setp.lt.s32 	%p1, %r10, 1;
	@%p1 bra 	$L__BB16_9;
	mov.u32 	%r12, %ctaid.x;
	mov.u32 	%r13, %ntid.x;
	mov.u32 	%r14, %tid.x;
	mad.lo.s32 	%r1, %r12, %r13, %r14;
	mov.u32 	%r15, %nctaid.x;
	mul.lo.s32 	%r2, %r13, %r15;
	cvta.to.global.u64 	%rd3, %rd7;
	cvta.to.global.u64 	%rd4, %rd8;
	cvta.to.global.u64 	%rd5, %rd9;
	mov.b32 	%r16, 0;
$L__BB16_2:
	setp.ge.s32 	%p2, %r1, %r9;
	@%p2 bra 	$L__BB16_8;
	mul.lo.s32 	%r4, %r16, %r9;
	mov.u32 	%r17, %r1;
$L__BB16_4:
	add.s32 	%r6, %r17, %r4;
	mul.wide.s32 	%rd12, %r6, 4;
	add.s64 	%rd6, %rd3, %rd12;
	ld.global.f32 	%f1, [%rd6];
	setp.leu.f32 	%p3, %f1, 0f00000000;
	@%p3 bra 	$L__BB16_6;
	add.s64 	%rd21, %rd2, %rd12;
	ld.global.f32 	%f9, [%rd21];
	add.s64 	%rd22, %rd1, %rd12;
	st.global.f32 	[%rd22], %f9;
	bra.uni 	$L__BB16_7;
$L__BB16_6:
	mul.wide.s32 	%rd13, %r17, 4;
	add.s64 	%rd14, %rd4, %rd13;
	ld.global.f32 	%f2, [%rd14];
	add.s64 	%rd16, %rd2, %rd12;
	ld.global.f32 	%f3, [%rd16];
	mul.f32 	%f4, %f2, %f3;
	add.s64 	%rd17, %rd1, %rd12;
	st.global.f32 	[%rd17], %f4;
	add.s64 	%rd18, %rd2, %rd13;
	ld.global.f32 	%f5, [%rd18];
	ld.global.f32 	%f6, [%rd6];
	add.s64 	%rd19, %rd5, %rd13;
	ld.global.f32 	%f7, [%rd19];
	fma.rn.f32 	%f8, %f5, %f6, %f7;
	st.global.f32 	[%rd19], %f8;
$L__BB16_7:
	add.s32 	%r17, %r17, %r2;
	setp.lt.s32 	%p4, %r17, %r9;
	@%p4 bra 	$L__BB16_4;
$L__BB16_8:
	add.s32 	%r16, %r16, 1;
	setp.ne.s32 	%p5, %r16, %r10;
	@%p5 bra 	$L__BB16_2;
$L__BB16_9:
	ret;

}
	// .globl	LeakyForwardAlphaBeta
.visible .entry LeakyForwardAlphaBeta(
	.param .u32 LeakyForwardAlphaBeta_param_0,
	.param .u64 .ptr .align 1 LeakyForwardAlphaBeta_param_1,
	.param .u64 .ptr .align 1 LeakyForwardAlphaBeta_param_2,
	.param .f32 LeakyForwardAlphaBeta_param_3,
	.param .f32 LeakyForwardAlphaBeta_param_4,
	.param .f32 LeakyForwardAlphaBeta_param_5
)
{
	.reg .pred 	%p<4>;
	.reg .b32 	%r<11>;
	.reg .b32 	%f<10>;
	.reg .b64 	%rd<8>;

	ld.param.u32 	%r6, [LeakyForwardAlphaBeta_param_0];
	ld.param.u64 	%rd3, [LeakyForwardAlphaBeta_param_1];
	ld.param.u64 	%rd4, [LeakyForwardAlphaBeta_param_2];
	ld.param.f32 	%f1, [LeakyForwardAlphaBeta_param_3];
	ld.param.f32 	%f2, [LeakyForwardAlphaBeta_param_4];
	ld.param.f32 	%f3, [LeakyForwardAlphaBeta_param_5];
	mov.u32 	%r7, %ctaid.x;
	mov.u32 	%r1, %ntid.x;
	mov.u32 	%r8, %tid.x;
	mad.lo.s32 	%r10, %r7, %r1, %r8;
	setp.ge.s32 	%p1, %r10, %r6;
	@%p1 bra 	$L__BB17_3;
	mov.u32 	%r9, %nctaid.x;
	mul.lo.s32 	%r3, %r1, %r9;
	cvta.to.global.u64 	%rd1, %rd4;
	cvta.to.global.u64 	%rd2, %rd3;
$L__BB17_2:
	mul.wide.s32 	%rd5, %r10, 4;
	add.s64 	%rd6, %rd1, %rd5;
	ld.global.f32 	%f4, [%rd6];
	add.s64 	%rd7, %rd2, %rd5;
	ld.global.f32 	%f5, [%rd7];
	setp.gt.f32 	%p2, %f5, 0f00000000;
	mul.f32 	%f6, %f1, %f5;
	selp.f32 	%f7, %f5, %f6, %p2;
	mul.f32 	%f8, %f2, %f7;
	fma.rn.f32 	%f9, %f3, %f4, %f8;
	st.global.f32 	[%rd6], %f9;
	bar.sync 	0;
	add.s32 	%r10, %r10, %r3;
	setp.lt.s32 	%p3, %r10, %r6;
	@%p3 bra 	$L__BB17_2;
$L__BB17_3:
	ret;

}
	// .globl	LeakyBackwardAlphaBeta
.visible .entry LeakyBackwardAlphaBeta(
	.param .u32 LeakyBackwardAlphaBeta_param_0,
	.param .u64 .ptr .align 1 LeakyBackwardAlphaBeta_param_1,
	.param .u64 .ptr .align 1 LeakyBackwardAlphaBeta_param_2,
	.param .u64 .ptr .align 1 LeakyBackwardAlphaBeta_param_3,
	.param .f32 LeakyBackwardAlphaBeta_param_4,
	.param .f32 LeakyBackwardAlphaBeta_param_5,
	.param .f32 LeakyBackwardAlphaBeta_param_6
)
{
	.reg .pred 	%p<4>;
	.reg .b32 	%r<11>;
	.reg .b32 	%f<13>;
	.reg .b64 	%rd<14>;

	ld.param.u32 	%r6, [LeakyBackwardAlphaBeta_param_0];
	ld.param.u64 	%rd5, [LeakyBackwardAlphaBeta_param_1];
	ld.param.u64 	%rd6, [LeakyBackwardAlphaBeta_param_2];
	ld.param.u64 	%rd7, [LeakyBackwardAlphaBeta_param_3];
	ld.param.f32 	%f5, [LeakyBackwardAlphaBeta_param_4];
	ld.param.f32 	%f6, [LeakyBackwardAlphaBeta_param_5];
	ld.param.f32 	%f7, [LeakyBackwardAlphaBeta_param_6];
	cvta.to.global.u64 	%rd1, %rd7;
	mov.u32 	%r7, %ctaid.x;
	mov.u32 	%r1, %ntid.x;
	mov.u32 	%r8, %tid.x;
	mad.lo.s32 	%r10, %r7, %r1, %r8;
	setp.ge.s32 	%p1, %r10, %r6;
	@%p1 bra 	$L__BB18_6;
	mov.u32 	%r9, %nctaid.x;
	mul.lo.s32 	%r3, %r1, %r9;
	cvta.to.global.u64 	%rd2, %rd6;
	cvta.to.global.u64 	%rd3, %rd5;
$L__BB18_2:
	mul.wide.s32 	%rd8, %r10, 4;
	add.s64 	%rd4, %rd2, %rd8;
	ld.global.f32 	%f1, [%rd4];
	add.s64 	%rd9, %rd3, %rd8;
	ld.global.f32 	%f8, [%rd9];
	setp.leu.f32 	%p2, %f8, 0f00000000;
	@%p2 bra 	$L__BB18_4;
	add.s64 	%rd13, %rd1, %rd8;
	ld.global.f32 	%f12, [%rd13];
	bra.uni 	$L__BB18_5;
$L__BB18_4:
	add.s64 	%rd11, %rd1, %rd8;
	ld.global.f32 	%f9, [%rd11];
	mul.f32 	%f12, %f5, %f9;
$L__BB18_5:
	mul.f32 	%f10, %f6, %f12;
	fma.rn.f32 	%f11, %f7, %f1, %f10;
	st.global.f32 	[%rd4], %f11;
	bar.sync 	0;
	add.s32 	%r10, %r10, %r3;
	setp.lt.s32 	%p3, %r10, %r6;
	@%p3 bra 	$L__BB18_2;
$L__BB18_6:
	ret;

}
	// .globl	LeakyForwardAlpha
.visible .entry LeakyForwardAlpha(
	.param .u32 LeakyForwardAlpha_param_0,
	.param .u64 .ptr .align 1 LeakyForwardAlpha_param_1,
	.param .u64 .ptr .align 1 LeakyForwardAlpha_param_2,
	.param .f32 LeakyForwardAlpha_param_3,
	.param .f32 LeakyForwardAlpha_param_4
)
{
	.reg .pred 	%p<4>;
	.reg .b32 	%r<11>;
	.reg .b32 	%f<8>;
	.reg .b64 	%rd<8>;

	ld.param.u32 	%r6, [LeakyForwardAlpha_param_0];
	ld.param.u64 	%rd3, [LeakyForwardAlpha_param_1];
	ld.param.u64 	%rd4, [LeakyForwardAlpha_param_2];
	ld.param.f32 	%f1, [LeakyForwardAlpha_param_3];
	ld.param.f32 	%f2, [LeakyForwardAlpha_param_4];
	mov.u32 	%r7, %ctaid.x;
	mov.u32 	%r1, %ntid.x;
	mov.u32 	%r8, %tid.x;
	mad.lo.s32 	%r10, %r7, %r1, %r8;
	setp.ge.s32 	%p1, %r10, %r6;
	@%p1 bra 	$L__BB19_3;
	mov.u32 	%r9, %nctaid.x;
	mul.lo.s32 	%r3, %r1, %r9;
	cvta.to.global.u64 	%rd1, %rd3;
	cvta.to.global.u64 	%rd2, %rd4;
$L__BB19_2:
	mul.wide.s32 	%rd5, %r10, 4;
	add.s64 	%rd6, %rd1, %rd5;
	ld.global.f32 	%f3, [%rd6];
	setp.gt.f32 	%p2, %f3, 0f00000000;
	mul.f32 	%f4, %f1, %f3;
	selp.f32 	%f5, %f2, %f4, %p2;
	selp.f32 	%f6, %f3, %f2, %p2;
	mul.f32 	%f7, %f5, %f6;
	add.s64 	%rd7, %rd2, %rd5;
	st.global.f32 	[%rd7], %f7;
	bar.sync 	0;
	add.s32 	%r10, %r10, %r3;
	setp.lt.s32 	%p3, %r10, %r6;
	@%p3 bra 	$L__BB19_2;
$L__BB19_3:
	ret;

}
	// .globl	LeakyBackwardAlpha
.visible .entry LeakyBackwardAlpha(
	.param .u32 LeakyBackwardAlpha_param_0,
	.param .u64 .ptr .align 1 LeakyBackwardAlpha_param_1,
	.param .u64 .ptr .align 1 LeakyBackwardAlpha_param_2,
	.param .u64 .ptr .align 1 LeakyBackwardAlpha_param_3,
	.param .f32 LeakyBackwardAlpha_param_4,
	.param .f32 LeakyBackwardAlpha_param_5
)
{
	.reg .pred 	%p<4>;
	.reg .b32 	%r<11>;
	.reg .b32 	%f<10>;
	.reg .b64 	%rd<15>;

	ld.param.u32 	%r6, [LeakyBackwardAlpha_param_0];
	ld.param.u64 	%rd4, [LeakyBackwardAlpha_param_1];
	ld.param.u64 	%rd5, [LeakyBackwardAlpha_param_2];
	ld.param.u64 	%rd6, [LeakyBackwardAlpha_param_3];
	ld.param.f32 	%f4, [LeakyBackwardAlpha_param_4];
	ld.param.f32 	%f5, [LeakyBackwardAlpha_param_5];
	cvta.to.global.u64 	%rd1, %rd6;
	mov.u32 	%r7, %ctaid.x;
	mov.u32 	%r1, %ntid.x;
	mov.u32 	%r8, %tid.x;
	mad.lo.s32 	%r10, %r7, %r1, %r8;
	setp.ge.s32 	%p1, %r10, %r6;
	@%p1 bra 	$L__BB20_6;
	mov.u32 	%r9, %nctaid.x;
	mul.lo.s32 	%r3, %r1, %r9;
	cvta.to.global.u64 	%rd2, %rd4;
	cvta.to.global.u64 	%rd3, %rd5;
$L__BB20_2:
	mul.wide.s32 	%rd7, %r10, 4;
	add.s64 	%rd8, %rd2, %rd7;
	ld.global.f32 	%f6, [%rd8];
	setp.leu.f32 	%p2, %f6, 0f00000000;
	@%p2 bra 	$L__BB20_4;
	add.s64 	%rd12, %rd1, %rd7;
	ld.global.f32 	%f9, [%rd12];
	bra.uni 	$L__BB20_5;
$L__BB20_4:
	add.s64 	%rd10, %rd1, %rd7;
	ld.global.f32 	%f7, [%rd10];
	mul.f32 	%f9, %f4, %f7;
$L__BB20_5:
	mul.f32 	%f8, %f5, %f9;
	add.s64 	%rd14, %rd3, %rd7;
	st.global.f32 	[%rd14], %f8;
	bar.sync 	0;
	add.s32 	%r10, %r10, %r3;
	setp.lt.s32 	%p3, %r10, %r6;
	@%p3 bra 	$L__BB20_2;
$L__BB20_6:
	ret;

}
	// .globl	LeakyForward
.visible .entry LeakyForward(
	.param .u32 LeakyForward_param_0,
	.param .u64 .ptr .align 1 LeakyForward_param_1,
	.param .u64 .ptr .align 1 LeakyForward_param_2,
	.param .f32 LeakyForward_param_3
)
{
	.reg .pred 	%p<4>;
	.reg .b32 	%r<11>;
	.reg .b32 	%f<5>;
	.reg .b64 	%rd<8>;

	ld.param.u32 	%r6, [LeakyForward_param_0];
	ld.param.u64 	%rd3, [LeakyForward_param_1];
	ld.param.u64 	%rd4, [LeakyForward_param_2];
	ld.param.f32 	%f1, [LeakyForward_param_3];
	mov.u32 	%r7, %ctaid.x;
	mov.u32 	%r1, %ntid.x;
	mov.u32 	%r8, %tid.x;
	mad.lo.s32 	%r10, %r7, %r1, %r8;
	setp.ge.s32 	%p1, %r10, %r6;
	@%p1 bra 	$L__BB21_3;
	mov.u32 	%r9, %nctaid.x;
	mul.lo.s32 	%r3, %r1, %r9;
	cvta.to.global.u64 	%rd1, %rd3;
	cvta.to.global.u64 	%rd2, %rd4;
$L__BB21_2:
	mul.wide.s32 	%rd5, %r10, 4;
	add.s64 	%rd6, %rd1, %rd5;
	ld.global.f32 	%f2, [%rd6];
	setp.gt.f32 	%p2, %f2, 0f00000000;
	mul.f32 	%f3, %f1, %f2;
	selp.f32 	%f4, %f2, %f3, %p2;
	add.s64 	%rd7, %rd2, %rd5;
	st.global.f32 	[%rd7], %f4;
	add.s32 	%r10, %r10, %r3;
	setp.lt.s32 	%p3, %r10, %r6;
	@%p3 bra 	$L__BB21_2;
$L__BB21_3:
	ret;

}
	// .globl	LeakyBackward
.visible .entry LeakyBackward(
	.param .u32 LeakyBackward_param_0,
	.param .u64 .ptr .align 1 LeakyBackward_param_1,
	.param .u64 .ptr .align 1 LeakyBackward_param_2,
	.param .u64 .ptr .align 1 LeakyBackward_param_3,
	.param .f32 LeakyBackward_param_4
)
{
	.reg .pred 	%p<4>;
	.reg .b32 	%r<11>;
	.reg .b32 	%f<8>;
	.reg .b64 	%rd<15>;

	ld.param.u32 	%r6, [LeakyBackward_param_0];
	ld.param.u64 	%rd4, [LeakyBackward_param_1];
	ld.param.u64 	%rd5, [LeakyBackward_param_2];
	ld.param.u64 	%rd6, [LeakyBackward_param_3];
	ld.param.f32 	%f4, [LeakyBackward_param_4];
	cvta.to.global.u64 	%rd1, %rd6;
	mov.u32 	%r7, %ctaid.x;
	mov.u32 	%r1, %ntid.x;
	mov.u32 	%r8, %tid.x;
	mad.lo.s32 	%r10, %r7, %r1, %r8;
	setp.ge.s32 	%p1, %r10, %r6;
	@%p1 bra 	$L__BB22_6;
	mov.u32 	%r9, %nctaid.x;
	mul.lo.s32 	%r3, %r1, %r9;
	cvta.to.global.u64 	%rd2, %rd4;
	cvta.to.global.u64 	%rd3, %rd5;
$L__BB22_2:
	mul.wide.s32 	%rd7, %r10, 4;
	add.s64 	%rd8, %rd2, %rd7;
	ld.global.f32 	%f5, [%rd8];
	setp.leu.f32 	%p2, %f5, 0f00000000;
	@%p2 bra 	$L__BB22_4;
	add.s64 	%rd12, %rd1, %rd7;
	ld.global.f32 	%f7, [%rd12];
	bra.uni 	$L__BB22_5;
$L__BB22_4:
	add.s64 	%rd10, %rd1, %rd7;
	ld.global.f32 	%f6, [%rd10];
	mul.f32 	%f7, %f4, %f6;
$L__BB22_5:
	add.s64 	%rd14, %rd3, %rd7;
	st.global.f32 	[%rd14], %f7;
	add.s32 	%r10, %r10, %r3;
	setp.lt.s32 	%p3, %r10, %r6;
	@%p3 bra 	$L__BB22_2;
$L__BB22_6:
	ret;

}
	// .globl	MSELoss
.visible .entry MSELoss(
	.param .u32 MSELoss_param_0,
	.param .u64 .ptr .align 1 MSELoss_param_1,
	.param .u64 .ptr .align 1 MSELoss_param_2,
	.param .u64 .ptr .align 1 MSELoss_param_3,
	.param .u64 .ptr .align 1 MSELoss_param_4,
	.param .f32 MSELoss_param_5,
	.param .f32 MSELoss_param_6
)
{
	.reg .pred 	%p<3>;
	.reg .b32 	%r<12>;
	.reg .b32 	%f<7>;
	.reg .b64 	%rd<13>;

	ld.param.u32 	%r6, [MSELoss_param_0];
	ld.param.u64 	%rd5, [MSELoss_param_1];
	ld.param.u64 	%rd6, [MSELoss_param_2];
	ld.param.u64 	%rd7, [MSELoss_param_3];
	ld.param.u64 	%rd8, [MSELoss_param_4];
	cvta.to.global.u64 	%rd1, %rd8;
	mov.b32 	%r7, 0;
	st.global.u32 	[%rd1], %r7;
	mov.u32 	%r8, %ctaid.x;
	mov.u32 	%r1, %ntid.x;
	mov.u32 	%r9, %tid.x;
	mad.lo.s32 	%r11, %r8, %r1, %r9;
	setp.ge.s32 	%p1, %r11, %r6;
	@%p1 bra 	$L__BB23_3;
	mov.u32 	%r10, %nctaid.x;
	mul.lo.s32 	%r3, %r1, %r10;
	cvta.to.global.u64 	%rd2, %rd7;
	cvta.to.global.u64 	%rd3, %rd6;
	cvta.to.global.u64 	%rd4, %rd5;
$L__BB23_2:
	mul.wide.s32 	%rd9, %r11, 4;
	add.s64 	%rd10, %rd2, %rd9;
	ld.global.f32 	%f1, [%rd10];
	add.s64 	%rd11, %rd3, %rd9;
	ld.global.f32 	%f2, [%rd11];
	sub.f32 	%f3, %f1, %f2;
	add.s64 	%rd12, %rd4, %rd9;
	st.global.f32 	[%rd12], %f3;
	mul.f32 	%f4, %f3, %f3;
	mul.f32 	%f5, %f4, 0f3F000000;
	atom.global.add.f32 	%f6, [%rd1], %f5;
	add.s32 	%r11, %r11, %r3;
	setp.lt.s32 	%p2, %r11, %r6;
	@%p2 bra 	$L__BB23_2;
$L__BB23_3:
	ret;

}
	// .globl	MSELossbyBatches
.visible .entry MSELossbyBatches(
	.param .u32 MSELossbyBatches_param_0,
	.param .u32 MSELossbyBatches_param_1,
	.param .u64 .ptr .align 1 MSELossbyBatches_param_2,
	.param .u64 .ptr .align 1 MSELossbyBatches_param_3,
	.param .u64 .ptr .align 1 MSELossbyBatches_param_4,
	.param .u64 .ptr .align 1 MSELossbyBatches_param_5
)
{
	.reg .pred 	%p<5>;
	.reg .b32 	%r<23>;
	.reg .b32 	%f<7>;
	.reg .b64 	%rd<15>;

	ld.param.u32 	%r11, [MSELossbyBatches_param_0];
	ld.param.u32 	%r12, [MSELossbyBatches_param_1];
	ld.param.u64 	%rd6, [MSELossbyBatches_param_2];
	ld.param.u64 	%rd7, [MSELossbyBatches_param_3];
	ld.param.u64 	%rd8, [MSELossbyBatches_param_4];
	ld.param.u64 	%rd9, [MSELossbyBatches_param_5];
	mov.u32 	%r13, %ctaid.x;
	mov.u32 	%r1, %ntid.x;
	mov.u32 	%r14, %tid.x;
	mad.lo.s32 	%r21, %r13, %r1, %r14;
	setp.ge.s32 	%p1, %r21, %r11;
	@%p1 bra 	$L__BB24_6;
	mov.u32 	%r15, %ctaid.y;
	mov.u32 	%r16, %ntid.y;
	mov.u32 	%r17, %tid.y;
	mad.lo.s32 	%r3, %r15, %r16, %r17;
	mov.u32 	%r18, %nctaid.y;
	mul.lo.s32 	%r4, %r16, %r18;
	mov.u32 	%r19, %nctaid.x;
	mul.lo.s32 	%r5, %r1, %r19;
	cvta.to.global.u64 	%rd1, %rd8;
	cvta.to.global.u64 	%rd2, %rd7;
	cvta.to.global.u64 	%rd3, %rd6;
	cvta.to.global.u64 	%rd4, %rd9;
$L__BB24_2:
	setp.ge.s32 	%p2, %r3, %r12;
	@%p2 bra 	$L__BB24_5;
	mul.wide.s32 	%rd10, %r21, 4;
	add.s64 	%rd5, %rd4, %rd10;
	mul.lo.s32 	%r7, %r21, %r12;
	mov.u32 	%r22, %r3;
$L__BB24_4:
	add.s32 	%r20, %r22, %r7;
	mul.wide.s32 	%rd11, %r20, 4;
	add.s64 	%rd12, %rd1, %rd11;
	ld.global.f32 	%f1, [%rd12];
	add.s64 	%rd13, %rd2, %rd11;
	ld.global.f32 	%f2, [%rd13];
	sub.f32 	%f3, %f1, %f2;
	add.s64 	%rd14, %rd3, %rd11;
	st.global.f32 	[%rd14], %f3;
	mul.f32 	%f4, %f3, %f3;
	mul.f32 	%f5, %f4, 0f3F000000;
	atom.global.add.f32 	%f6, [%rd5], %f5;
	add.s32 	%r22, %r22, %r4;
	setp.lt.s32 	%p3, %r22, %r12;
	@%p3 bra 	$L__BB24_4;
$L__BB24_5:
	add.s32 	%r21, %r21, %r5;
	setp.lt.s32 	%p4, %r21, %r11;
	@%p4 bra 	$L__BB24_2;
$L__BB24_6:
	ret;

}
	// .globl	ConcatForwardNHWCEX
.visible .entry ConcatForwardNHWCEX(
	.param .u32 ConcatForwardNHWCEX_param_0,
	.param .u32 ConcatForwardNHWCEX_param_1,
	.param .u32 ConcatForwardNHWCEX_param_2,
	.param .u32 ConcatForwardNHWCEX_param_3,
	.param .u64 .ptr .align 1 ConcatForwardNHWCEX_param_4,
	.param .u64 .ptr .align 1 ConcatForwardNHWCEX_param_5,
	.param .u64 .ptr .align 1 ConcatForwardNHWCEX_param_6,
	.param .u32 ConcatForwardNHWCEX_param_7,
	.param .u64 .ptr .align 1 ConcatForwardNHWCEX_param_8
)
{
	.reg .pred 	%p<11>;
	.reg .b32 	%r<62>;
	.reg .b32 	%f<2>;
	.reg .b64 	%rd<18>;

	ld.param.u32 	%r34, [ConcatForwardNHWCEX_param_0];
	ld.param.u32 	%r35, [ConcatForwardNHWCEX_param_1];
	ld.param.u32 	%r36, [ConcatForwardNHWCEX_param_2];
	ld.param.u64 	%rd5, [ConcatForwardNHWCEX_param_5];
	ld.param.u32 	%r38, [ConcatForwardNHWCEX_param_7];
	ld.param.u64 	%rd7, [ConcatForwardNHWCEX_param_8];
	setp.lt.s32 	%p1, %r36, 1;
	@%p1 bra 	$L__BB25_11;
	setp.lt.s32 	%p2, %r38, 1;
	mov.u32 	%r39, %ctaid.x;
	mov.u32 	%r1, %ntid.x;
	mov.u32 	%r40, %tid.x;
	mad.lo.s32 	%r2, %r39, %r1, %r40;
	mov.u32 	%r41, %ctaid.y;
	mov.u32 	%r3, %ntid.y;
	mov.u32 	%r42, %tid.y;
	mad.lo.s32 	%r4, %r41, %r3, %r42;
	@%p2 bra 	$L__BB25_11;
	cvta.to.global.u64 	%rd1, %rd5;
	cvta.to.global.u64 	%rd2, %rd7;
	mov.u32 	%r44, %nctaid.x;
	mul.lo.s32 	%r5, %r1, %r44;
	mov.u32 	%r45, %nctaid.y;
	mul.lo.s32 	%r6, %r3, %r45;
	mov.b32 	%r52, 0;
$L__BB25_3:
	mov.b32 	%r53, 0;
	mov.u32 	%r54, %r53;
$L__BB25_4:
	ld.param.u64 	%rd17, [ConcatForwardNHWCEX_param_6];
	ld.param.u64 	%rd16, [ConcatForwardNHWCEX_param_4];
	setp.lt.s32 	%p3, %r2, %r34;
	cvta.to.global.u64 	%rd8, %rd17;
	mul.wide.u32 	%rd9, %r53, 4;
	add.s64 	%rd10, %rd8, %rd9;
	ld.global.u32 	%r10, [%rd10];
	cvta.to.global.u64 	%rd11, %rd16;
	add.s64 	%rd3, %rd11, %rd9;
	@%p3 bra 	$L__BB25_5;
	bra.uni 	$L__BB25_9;
$L__BB25_5:
	ld.param.u32 	%r51, [ConcatForwardNHWCEX_param_3];
	mad.lo.s32 	%r31, %r51, %r36, %r54;
	mul.lo.s32 	%r32, %r10, %r52;
	mov.u32 	%r55, %r2;
	bra.uni 	$L__BB25_14;
$L__BB25_6:
	mul.wide.s32 	%rd12, %r59, 4;
	add.s64 	%rd13, %rd2, %rd12;
	mul.wide.s32 	%rd14, %r58, 4;
	add.s64 	%rd15, %rd1, %rd14;
	ld.global.f32 	%f1, [%rd15];
	st.global.f32 	[%rd13], %f1;
	add.s32 	%r60, %r60, 1;
	ld.global.u32 	%r56, [%rd3];
	add.s32 	%r59, %r59, 1;
	add.s32 	%r58, %r58, 1;
	setp.lt.s32 	%p6, %r60, %r56;
	@%p6 bra 	$L__BB25_6;
$L__BB25_7:
	add.s32 	%r57, %r57, %r6;
	setp.lt.s32 	%p7, %r57, %r35;
	@%p7 bra 	$L__BB25_12;
$L__BB25_8:
	add.s32 	%r55, %r55, %r5;
	setp.lt.s32 	%p8, %r55, %r34;
	@%p8 bra 	$L__BB25_14;
$L__BB25_9:
	ld.global.u32 	%r50, [%rd3];
	add.s32 	%r54, %r50, %r54;
	add.s32 	%r53, %r53, 1;
	setp.eq.s32 	%p9, %r53, %r38;
	@%p9 bra 	$L__BB25_10;
	bra.uni 	$L__BB25_4;
$L__BB25_10:
	add.s32 	%r52, %r52, 1;
	setp.ne.s32 	%p10, %r52, %r36;
	@%p10 bra 	$L__BB25_3;
$L__BB25_11:
	ret;
$L__BB25_12:
	setp.gt.s32 	%p5, %r56, 0;
	@%p5 bra 	$L__BB25_13;
	bra.uni 	$L__BB25_7;
$L__BB25_13:
	mul.lo.s32 	%r49, %r56, %r57;
	add.s32 	%r59, %r29, %r49;
	add.s32 	%r58, %r28, %r49;
	mov.b32 	%r60, 0;
	bra.uni 	$L__BB25_6;
$L__BB25_14:
	setp.lt.s32 	%p4, %r4, %r35;
	@%p4 bra 	$L__BB25_15;
	bra.uni 	$L__BB25_8;
$L__BB25_15:
	mul.lo.s32 	%r47, %r55, %r35;
	add.s32 	%r28, %r47, %r32;
	add.s32 	%r29, %r31, %r47;
	ld.global.u32 	%r56, [%rd3];
	mov.u32 	%r57, %r4;
	bra.uni 	$L__BB25_12;

}
	// .globl	ConcatBackwardNHWCEX
.visible .entry ConcatBackwardNHWCEX(
	.param .u32 ConcatBackwardNHWCEX_param_0,
	.param .u32 ConcatBackwardNHWCEX_param_1,
	.param .u32 ConcatBackwardNHWCEX_param_2,
	.param .u32 ConcatBackwardNHWCEX_param_3,
	.param .u64 .ptr .align 1 ConcatBackwardNHWCEX_param_4,
	.param .u64 .ptr .align 1 ConcatBackwardNHWCEX_param_5,
	.param .u64 .ptr .align 1 ConcatBackwardNHWCEX_param_6,
	.param .u32 ConcatBackwardNHWCEX_param_7,
	.param .u64 .ptr .align 1 ConcatBackwardNHWCEX_param_8
)
{
	.reg .pred 	%p<11>;
	.reg .b32 	%r<62>;
	.reg .b32 	%f<2>;
	.reg .b64 	%rd<18>;

	ld.param.u32 	%r34, [ConcatBackwardNHWCEX_param_0];
	ld.param.u32 	%r35, [ConcatBackwardNHWCEX_param_1];
	ld.param.u32 	%r36, [ConcatBackwardNHWCEX_param_2];
	ld.param.u64 	%rd5, [ConcatBackwardNHWCEX_param_5];
	ld.param.u32 	%r38, [ConcatBackwardNHWCEX_param_7];
	ld.param.u64 	%rd7, [ConcatBackwardNHWCEX_param_8];
	setp.lt.s32 	%p1, %r36, 1;
	@%p1 bra 	$L__BB26_11;
	setp.lt.s32 	%p2, %r38, 1;
	mov.u32 	%r39, %ctaid.x;
	mov.u32 	%r1, %ntid.x;
	mov.u32 	%r40, %tid.x;
	mad.lo.s32 	%r2, %r39, %r1, %r40;
	mov.u32 	%r41, %ctaid.y;
	mov.u32 	%r3, %ntid.y;
	mov.u32 	%r42, %tid.y;
	mad.lo.s32 	%r4, %r41, %r3, %r42;
	@%p2 bra 	$L__BB26_11;
	cvta.to.global.u64 	%rd1, %rd7;
	cvta.to.global.u64 	%rd2, %rd5;
	mov.u32 	%r44, %nctaid.x;
	mul.lo.s32 	%r5, %r1, %r44;
	mov.u32 	%r45, %nctaid.y;
	mul.lo.s32 	%r6, %r3, %r45;
	mov.b32 	%r52, 0;
$L__BB26_3:
	mov.b32 	%r53, 0;
	mov.u32 	%r54, %r53;
$L__BB26_4:
	ld.param.u64 	%rd17, [ConcatBackwardNHWCEX_param_6];
	ld.param.u64 	%rd16, [ConcatBackwardNHWCEX_param_4];
	setp.lt.s32 	%p3, %r2, %r34;
	cvta.to.global.u64 	%rd8, %rd17;
	mul.wide.u32 	%rd9, %r53, 4;
	add.s64 	%rd10, %rd8, %rd9;
	ld.global.u32 	%r10, [%rd10];
	cvta.to.global.u64 	%rd11, %rd16;
	add.s64 	%rd3, %rd11, %rd9;
	@%p3 bra 	$L__BB26_5;
	bra.uni 	$L__BB26_9;
$L__BB26_5:
	ld.param.u32 	%r51, [ConcatBackwardNHWCEX_param_3];
	mad.lo.s32 	%r31, %r51, %r36, %r54;
	mul.lo.s32 	%r32, %r10, %r52;
	mov.u32 	%r55, %r2;
	bra.uni 	$L__BB26_14;
$L__BB26_6:
	mul.wide.s32 	%rd12, %r59, 4;
	add.s64 	%rd13, %rd2, %rd12;
	mul.wide.s32 	%rd14, %r58, 4;
	add.s64 	%rd15, %rd1, %rd14;
	ld.global.f32 	%f1, [%rd15];
	st.global.f32 	[%rd13], %f1;
	add.s32 	%r60, %r60, 1;
	ld.global.u32 	%r56, [%rd3];
	add.s32 	%r59, %r59, 1;
	add.s32 	%r58, %r58, 1;
	setp.lt.s32 	%p6, %r60, %r56;
	@%p6 bra 	$L__BB26_6;
$L__BB26_7:
	add.s32 	%r57, %r57, %r6;
	setp.lt.s32 	%p7, %r57, %r35;
	@%p7 bra 	$L__BB26_12;
$L__BB26_8:
	add.s32 	%r55, %r55, %r5;
	setp.lt.s32 	%p8, %r55, %r34;
	@%p8 bra 	$L__BB26_14;
$L__BB26_9:
	ld.global.u32 	%r50, [%rd3];
	add.s32 	%r54, %r50, %r54;
	add.s32 	%r53, %r53, 1;
	setp.eq.s32 	%p9, %r53, %r38;
	@%p9 bra 	$L__BB26_10;
	bra.uni 	$L__BB26_4;
$L__BB26_10:
	add.s32 	%r52, %r52, 1;
	setp.ne.s32 	%p10, %r52, %r36;
	@%p10 bra 	$L__BB26_3;
$L__BB26_11:
	ret;
$L__BB26_12:
	setp.gt.s32 	%p5, %r56, 0;
	@%p5 bra 	$L__BB26_13;
	bra.uni 	$L__BB26_7;
$L__BB26_13:
	mul.lo.s32 	%r49, %r56, %r57;
	add.s32 	%r58, %r29, %r49;
	add.s32 	%r59, %r28, %r49;
	mov.b32 	%r60, 0;
	bra.uni 	$L__BB26_6;
$L__BB26_14:
	setp.lt.s32 	%p4, %r4, %r35;
	@%p4 bra 	$L__BB26_15;
	bra.uni 	$L__BB26_8;
$L__BB26_15:
	mul.lo.s32 	%r47, %r55, %r35;
	add.s32 	%r28, %r47, %r32;
	add.s32 	%r29, %r31, %r47;
	ld.global.u32 	%r56, [%rd3];
	mov.u32 	%r57, %r4;
	bra.uni 	$L__BB26_12;

}
	// .globl	ConcatForwardNCHWEX
.visible .entry ConcatForwardNCHWEX(
	.param .u32 ConcatForwardNCHWEX_param_0,
	.param .u32 ConcatForwardNCHWEX_param_1,
	.param .u32 ConcatForwardNCHWEX_param_2,
	.param .u32 ConcatForwardNCHWEX_param_3,
	.param .u64 .ptr .align 1 ConcatForwardNCHWEX_param_4,
	.param .u64 .ptr .align 1 ConcatForwardNCHWEX_param_5,
	.param .u64 .ptr .align 1 ConcatForwardNCHWEX_param_6,
	.param .u32 ConcatForwardNCHWEX_param_7,
	.param .u64 .ptr .align 1 ConcatForwardNCHWEX_param_8
)
{
	.reg .pred 	%p<11>;
	.reg .b32 	%r<64>;
	.reg .b32 	%f<2>;
	.reg .b64 	%rd<18>;

	ld.param.u32 	%r35, [ConcatForwardNCHWEX_param_0];
	ld.param.u32 	%r36, [ConcatForwardNCHWEX_param_1];
	ld.param.u32 	%r37, [ConcatForwardNCHWEX_param_2];
	ld.param.u64 	%rd6, [ConcatForwardNCHWEX_param_5];
	ld.param.u32 	%r39, [ConcatForwardNCHWEX_param_7];
	ld.param.u64 	%rd8, [ConcatForwardNCHWEX_param_8];
	setp.lt.s32 	%p1, %r37, 1;
	@%p1 bra 	$L__BB27_13;
	setp.lt.s32 	%p2, %r39, 1;
	mov.u32 	%r40, %ctaid.x;
	mov.u32 	%r1, %ntid.x;
	mov.u32 	%r41, %tid.x;
	mad.lo.s32 	%r2, %r40, %r1, %r41;
	mov.u32 	%r42, %ctaid.y;
	mov.u32 	%r3, %ntid.y;
	mov.u32 	%r43, %tid.y;
	mad.lo.s32 	%r4, %r42, %r3, %r43;
	@%p2 bra 	$L__BB27_13;
	mov.u32 	%r45, %nctaid.y;
	mul.lo.s32 	%r5, %r3, %r45;
	cvta.to.global.u64 	%rd1, %rd6;
	cvta.to.global.u64 	%rd2, %rd8;
	mov.u32 	%r46, %nctaid.x;
	mul.lo.s32 	%r6, %r1, %r46;
	mov.b32 	%r53, 0;
$L__BB27_3:
	mov.b32 	%r54, 0;
	mov.u32 	%r55, %r54;
$L__BB27_4:
	ld.param.u64 	%rd17, [ConcatForwardNCHWEX_param_6];
	ld.param.u64 	%rd16, [ConcatForwardNCHWEX_param_4];
	cvta.to.global.u64 	%rd9, %rd17;
	mul.wide.u32 	%rd10, %r54, 4;
	add.s64 	%rd3, %rd9, %rd10;
	ld.global.u32 	%r63, [%rd3];
	cvta.to.global.u64 	%rd11, %rd16;
	add.s64 	%rd4, %rd11, %rd10;
	ld.global.u32 	%r62, [%rd4];
	setp.gt.s32 	%p3, %r62, 0;
	@%p3 bra 	$L__BB27_5;
	bra.uni 	$L__BB27_11;
$L__BB27_5:
	ld.param.u32 	%r52, [ConcatForwardNCHWEX_param_3];
	mad.lo.s32 	%r49, %r52, %r37, %r4;
	add.s32 	%r32, %r49, %r55;
	mad.lo.s32 	%r33, %r63, %r53, %r4;
	mov.b32 	%r57, 0;
	bra.uni 	$L__BB27_16;
$L__BB27_6:
	mul.wide.s32 	%rd12, %r59, 4;
	add.s64 	%rd13, %rd1, %rd12;
	ld.global.f32 	%f1, [%rd13];
	mul.wide.s32 	%rd14, %r60, 4;
	add.s64 	%rd15, %rd2, %rd14;
	st.global.f32 	[%rd15], %f1;
	add.s32 	%r61, %r61, %r5;
	add.s32 	%r60, %r60, %r5;
	add.s32 	%r59, %r59, %r5;
	setp.lt.s32 	%p6, %r61, %r36;
	@%p6 bra 	$L__BB27_6;
$L__BB27_7:
	add.s32 	%r58, %r58, %r6;
	setp.lt.s32 	%p7, %r58, %r35;
	@%p7 bra 	$L__BB27_14;
	ld.global.u32 	%r62, [%rd4];
$L__BB27_9:
	add.s32 	%r57, %r57, 1;
	setp.lt.s32 	%p8, %r57, %r62;
	@%p8 bra 	$L__BB27_16;
	ld.global.u32 	%r63, [%rd3];
$L__BB27_11:
	add.s32 	%r55, %r63, %r55;
	add.s32 	%r54, %r54, 1;
	setp.eq.s32 	%p9, %r54, %r39;
	@%p9 bra 	$L__BB27_12;
	bra.uni 	$L__BB27_4;
$L__BB27_12:
	add.s32 	%r53, %r53, 1;
	setp.ne.s32 	%p10, %r53, %r37;
	@%p10 bra 	$L__BB27_3;
$L__BB27_13:
	ret;
$L__BB27_14:
	setp.lt.s32 	%p5, %r4, %r36;
	@%p5 bra 	$L__BB27_15;
	bra.uni 	$L__BB27_7;
$L__BB27_15:
	add.s32 	%r50, %r31, %r58;
	mul.lo.s32 	%r51, %r36, %r50;
	add.s32 	%r60, %r32, %r51;
	add.s32 	%r59, %r33, %r51;
	mov.u32 	%r61, %r4;
	bra.uni 	$L__BB27_6;
$L__BB27_16:
	setp.lt.s32 	%p4, %r2, %r35;
	@%p4 bra 	$L__BB27_17;
	bra.uni 	$L__BB27_9;
$L__BB27_17:
	mul.lo.s32 	%r31, %r35, %r57;
	mov.u32 	%r58, %r2;
	bra.uni 	$L__BB27_14;

}
	// .globl	ConcatBackwardNCHWEX
.visible .entry ConcatBackwardNCHWEX(
	.param .u32 ConcatBackwardNCHWEX_param_0,
	.param .u32 ConcatBackwardNCHWEX_param_1,
	.param .u32 ConcatBackwardNCHWEX_param_2,
	.param .u32 ConcatBackwardNCHWEX_param_3,
	.param .u64 .ptr .align 1 ConcatBackwardNCHWEX_param_4,
	.param .u64 .ptr .align 1 ConcatBackwardNCHWEX_param_5,
	.param .u64 .ptr .align 1 ConcatBackwardNCHWEX_param_6,
	.param .u32 ConcatBackwardNCHWEX_param_7,
	.param .u64 .ptr .align 1 ConcatBackwardNCHWEX_param_8
)
{
	.reg .pred 	%p<11>;
	.reg .b32 	%r<64>;
	.reg .b32 	%f<2>;
	.reg .b64 	%rd<18>;

	ld.param.u32 	%r35, [ConcatBackwardNCHWEX_param_0];
	ld.param.u32 	%r36, [ConcatBackwardNCHWEX_param_1];
	ld.param.u32 	%r37, [ConcatBackwardNCHWEX_param_2];
	ld.param.u64 	%rd6, [ConcatBackwardNCHWEX_param_5];
	ld.param.u32 	%r39, [ConcatBackwardNCHWEX_param_7];
	ld.param.u64 	%rd8, [ConcatBackwardNCHWEX_param_8];
	setp.lt.s32 	%p1, %r37, 1;
	@%p1 bra 	$L__BB28_13;
	setp.lt.s32 	%p2, %r39, 1;
	mov.u32 	%r40, %ctaid.x;
	mov.u32 	%r1, %ntid.x;
	mov.u32 	%r41, %tid.x;
	mad.lo.s32 	%r2, %r40, %r1, %r41;
	mov.u32 	%r42, %ctaid.y;
	mov.u32 	%r3, %ntid.y;
	mov.u32 	%r43, %tid.y;
	mad.lo.s32 	%r4, %r42, %r3, %r43;
	@%p2 bra 	$L__BB28_13;
	mov.u32 	%r45, %nctaid.y;
	mul.lo.s32 	%r5, %r3, %r45;
	cvta.to.global.u64 	%rd1, %rd8;
	cvta.to.global.u64 	%rd2, %rd6;
	mov.u32 	%r46, %nctaid.x;
	mul.lo.s32 	%r6, %r1, %r46;
	mov.b32 	%r53, 0;
$L__BB28_3:
	mov.b32 	%r54, 0;
	mov.u32 	%r55, %r54;
$L__BB28_4:
	ld.param.u64 	%rd17, [ConcatBackwardNCHWEX_param_6];
	ld.param.u64 	%rd16, [ConcatBackwardNCHWEX_param_4];
	cvta.to.global.u64 	%rd9, %rd17;
	mul.wide.u32 	%rd10, %r54, 4;
	add.s64 	%rd3, %rd9, %rd10;
	ld.global.u32 	%r63, [%rd3];
	cvta.to.global.u64 	%rd11, %rd16;
	add.s64 	%rd4, %rd11, %rd10;
	ld.global.u32 	%r62, [%rd4];
	setp.gt.s32 	%p3, %r62, 0;
	@%p3 bra 	$L__BB28_5;
	bra.uni 	$L__BB28_11;
$L__BB28_5:
	ld.param.u32 	%r52, [ConcatBackwardNCHWEX_param_3];
	mad.lo.s32 	%r32, %r63, %r53, %r4;
	mad.lo.s32 	%r49, %r52, %r37, %r4;
	add.s32 	%r33, %r49, %r55;
	mov.b32 	%r57, 0;
	bra.uni 	$L__BB28_16;
$L__BB28_6:
	mul.wide.s32 	%rd12, %r59, 4;
	add.s64 	%rd13, %rd1, %rd12;
	ld.global.f32 	%f1, [%rd13];
	mul.wide.s32 	%rd14, %r60, 4;
	add.s64 	%rd15, %rd2, %rd14;
	st.global.f32 	[%rd15], %f1;
	add.s32 	%r61, %r61, %r5;
	add.s32 	%r60, %r60, %r5;
	add.s32 	%r59, %r59, %r5;
	setp.lt.s32 	%p6, %r61, %r36;
	@%p6 bra 	$L__BB28_6;
$L__BB28_7:
	add.s32 	%r58, %r58, %r6;
	setp.lt.s32 	%p7, %r58, %r35;
	@%p7 bra 	$L__BB28_14;
	ld.global.u32 	%r62, [%rd4];
$L__BB28_9:
	add.s32 	%r57, %r57, 1;
	setp.lt.s32 	%p8, %r57, %r62;
	@%p8 bra 	$L__BB28_16;
	ld.global.u32 	%r63, [%rd3];
$L__BB28_11:
	add.s32 	%r55, %r63, %r55;
	add.s32 	%r54, %r54, 1;
	setp.eq.s32 	%p9, %r54, %r39;
	@%p9 bra 	$L__BB28_12;
	bra.uni 	$L__BB28_4;
$L__BB28_12:
	add.s32 	%r53, %r53, 1;
	setp.ne.s32 	%p10, %r53, %r37;
	@%p10 bra 	$L__BB28_3;
$L__BB28_13:
	ret;
$L__BB28_14:
	setp.lt.s32 	%p5, %r4, %r36;
	@%p5 bra 	$L__BB28_15;
	bra.uni 	$L__BB28_7;
$L__BB28_15:
	add.s32 	%r50, %r31, %r58;
	mul.lo.s32 	%r51, %r36, %r50;
	add.s32 	%r60, %r32, %r51;
	add.s32 	%r59, %r33, %r51;
	mov.u32 	%r61, %r4;
	bra.uni 	$L__BB28_6;
$L__BB28_16:
	setp.lt.s32 	%p4, %r2, %r35;
	@%p4 bra 	$L__BB28_17;
	bra.uni 	$L__BB28_9;
$L__BB28_17:
	mul.lo.s32 	%r31, %r35, %r57;
	mov.u32 	%r58, %r2;
	bra.uni 	$L__BB28_14;

}
	// .globl	ConcatForwardNCHW
.visible .entry ConcatForwardNCHW(
	.param .u32 ConcatForwardNCHW_param_0,
	.param .u32 ConcatForwardNCHW_param_1,
	.param .u32 ConcatForwardNCHW_param_2,
	.param .u32 ConcatForwardNCHW_param_3,
	.param .u64 .ptr .align 1 ConcatForwardNCHW_param_4,
	.param .u32 ConcatForwardNCHW_param_5,
	.param .u32 ConcatForwardNCHW_param_6,
	.param .u64 .ptr .align 1 ConcatForwardNCHW_param_7,
	.param .u64 .ptr .align 1 ConcatForwardNCHW_param_8
)
{
	.reg .pred 	%p<20>;
	.reg .b32 	%r<85>;
	.reg .b32 	%f<5>;
	.reg .b64 	%rd<23>;

	ld.param.u32 	%r44, [ConcatForwardNCHW_param_0];
	ld.param.u32 	%r45, [ConcatForwardNCHW_param_1];
	ld.param.u32 	%r46, [ConcatForwardNCHW_param_2];
	ld.param.u32 	%r47, [ConcatForwardNCHW_param_3];
	ld.param.u64 	%rd4, [ConcatForwardNCHW_param_4];
	ld.param.u32 	%r48, [ConcatForwardNCHW_param_5];
	ld.param.u32 	%r49, [ConcatForwardNCHW_param_6];
	ld.param.u64 	%rd5, [ConcatForwardNCHW_param_7];
	ld.param.u64 	%rd6, [ConcatForwardNCHW_param_8];
	cvta.to.global.u64 	%rd1, %rd4;
	cvta.to.global.u64 	%rd2, %rd6;
	cvta.to.global.u64 	%rd3, %rd5;
	setp.lt.s32 	%p1, %r45, 1;
	@%p1 bra 	$L__BB29_30;
	add.s32 	%r50, %r49, %r47;
	mul.lo.s32 	%r1, %r50, %r45;
	setp.lt.s32 	%p2, %r46, 1;
	mov.u32 	%r51, %ctaid.x;
	mov.u32 	%r52, %ntid.x;
	mov.u32 	%r53, %tid.x;
	mad.lo.s32 	%r2, %r51, %r52, %r53;
	mov.u32 	%r54, %nctaid.x;
	mul.lo.s32 	%r3, %r52, %r54;
	add.s32 	%r4, %r1, %r47;
	@%p2 bra 	$L__BB29_22;
	setp.gt.s32 	%p8, %r48, 0;
	@%p8 bra 	$L__BB29_8;
	mov.b32 	%r79, 0;
$L__BB29_4:
	mul.lo.s32 	%r27, %r79, %r47;
	mov.b32 	%r80, 0;
$L__BB29_5:
	setp.lt.s32 	%p9, %r2, %r44;
	@%p9 bra 	$L__BB29_6;
	bra.uni 	$L__BB29_20;
$L__BB29_6:
	mul.lo.s32 	%r62, %r80, %r44;
	add.s32 	%r32, %r62, %r27;
	add.s32 	%r33, %r62, %r1;
	mov.u32 	%r81, %r2;
$L__BB29_7:
	add.s32 	%r63, %r32, %r81;
	mul.wide.s32 	%rd11, %r63, 4;
	add.s64 	%rd12, %rd1, %rd11;
	ld.global.f32 	%f2, [%rd12];
	add.s32 	%r64, %r33, %r81;
	mul.wide.s32 	%rd13, %r64, 4;
	add.s64 	%rd14, %rd2, %rd13;
	st.global.f32 	[%rd14], %f2;
	add.s32 	%r81, %r81, %r3;
	setp.lt.s32 	%p10, %r81, %r44;
	@%p10 bra 	$L__BB29_7;
	bra.uni 	$L__BB29_20;
$L__BB29_8:
	add.s32 	%r5, %r2, %r1;
	mov.b32 	%r72, 0;
$L__BB29_9:
	mad.lo.s32 	%r7, %r72, %r47, %r2;
	mov.b32 	%r73, 0;
$L__BB29_10:
	setp.lt.s32 	%p13, %r2, %r44;
	@%p13 bra 	$L__BB29_11;
	bra.uni 	$L__BB29_13;
$L__BB29_11:
	mul.lo.s32 	%r67, %r73, %r44;
	add.s32 	%r75, %r5, %r67;
	add.s32 	%r74, %r7, %r67;
	mov.u32 	%r76, %r2;
$L__BB29_12:
	mul.wide.s32 	%rd15, %r74, 4;
	add.s64 	%rd16, %rd1, %rd15;
	ld.global.f32 	%f3, [%rd16];
	mul.wide.s32 	%rd17, %r75, 4;
	add.s64 	%rd18, %rd2, %rd17;
	st.global.f32 	[%rd18], %f3;
	add.s32 	%r76, %r76, %r3;
	add.s32 	%r75, %r75, %r3;
	add.s32 	%r74, %r74, %r3;
	setp.lt.s32 	%p14, %r76, %r44;
	@%p14 bra 	$L__BB29_12;
$L__BB29_13:
	add.s32 	%r73, %r73, 1;
	setp.ne.s32 	%p15, %r73, %r46;
	@%p15 bra 	$L__BB29_10;
	mul.lo.s32 	%r16, %r72, %r49;
	mov.b32 	%r77, 0;
$L__BB29_15:
	setp.lt.s32 	%p16, %r2, %r44;
	@%p16 bra 	$L__BB29_16;
	bra.uni 	$L__BB29_18;
$L__BB29_16:
	mul.lo.s32 	%r69, %r77, %r44;
	add.s32 	%r21, %r69, %r16;
	add.s32 	%r22, %r4, %r69;
	mov.u32 	%r78, %r2;
$L__BB29_17:
	add.s32 	%r70, %r21, %r78;
	mul.wide.s32 	%rd19, %r70, 4;
	add.s64 	%rd20, %rd3, %rd19;
	ld.global.f32 	%f4, [%rd20];
	add.s32 	%r71, %r22, %r78;
	mul.wide.s32 	%rd21, %r71, 4;
	add.s64 	%rd22, %rd2, %rd21;
	st.global.f32 	[%rd22], %f4;
	add.s32 	%r78, %r78, %r3;
	setp.lt.s32 	%p17, %r78, %r44;
	@%p17 bra 	$L__BB29_17;
$L__BB29_18:
	add.s32 	%r77, %r77, 1;
	setp.eq.s32 	%p18, %r77, %r48;
	@%p18 bra 	$L__BB29_19;
	bra.uni 	$L__BB29_15;
$L__BB29_19:
	add.s32 	%r72, %r72, 1;
	setp.eq.s32 	%p19, %r72, %r45;
	@%p19 bra 	$L__BB29_30;
	bra.uni 	$L__BB29_9;
$L__BB29_20:
	add.s32 	%r80, %r80, 1;
	setp.eq.s32 	%p11, %r80, %r46;
	@%p11 bra 	$L__BB29_21;
	bra.uni 	$L__BB29_5;
$L__BB29_21:
	add.s32 	%r79, %r79, 1;
	setp.eq.s32 	%p12, %r79, %r45;
	@%p12 bra 	$L__BB29_30;
	bra.uni 	$L__BB29_4;
$L__BB29_22:
	setp.lt.s32 	%p3, %r48, 1;
	@%p3 bra 	$L__BB29_30;
	mov.b32 	%r82, 0;
$L__BB29_24:
	mul.lo.s32 	%r36, %r82, %r49;
	mov.b32 	%r83, 0;
$L__BB29_25:
	setp.lt.s32 	%p4, %r2, %r44;
	@%p4 bra 	$L__BB29_26;
	bra.uni 	$L__BB29_28;
$L__BB29_26:
	mul.lo.s32 	%r57, %r83, %r44;
	add.s32 	%r41, %r57, %r36;
	add.s32 	%r42, %r4, %r57;
	mov.u32 	%r84, %r2;
$L__BB29_27:
	add.s32 	%r58, %r41, %r84;
	mul.wide.s32 	%rd7, %r58, 4;
	add.s64 	%rd8, %rd3, %rd7;
	ld.global.f32 	%f1, [%rd8];
	add.s32 	%r59, %r42, %r84;
	mul.wide.s32 	%rd9, %r59, 4;
	add.s64 	%rd10, %rd2, %rd9;
	st.global.f32 	[%rd10], %f1;
	add.s32 	%r84, %r84, %r3;
	setp.lt.s32 	%p5, %r84, %r44;
	@%p5 bra 	$L__BB29_27;
$L__BB29_28:
	add.s32 	%r83, %r83, 1;
	setp.eq.s32 	%p6, %r83, %r48;
	@%p6 bra 	$L__BB29_29;
	bra.uni 	$L__BB29_25;
$L__BB29_29:
	add.s32 	%r82, %r82, 1;
	setp.ne.s32 	%p7, %r82, %r45;
	@%p7 bra 	$L__BB29_24;
$L__BB29_30:
	ret;

}
	// .globl	ConcatBackwardNCHW
.visible .entry ConcatBackwardNCHW(
	.param .u32 ConcatBackwardNCHW_param_0,
	.param .u32 ConcatBackwardNCHW_param_1,
	.param .u32 ConcatBackwardNCHW_param_2,
	.param .u32 ConcatBackwardNCHW_param_3,
	.param .u64 .ptr .align 1 ConcatBackwardNCHW_param_4,
	.param .u32 ConcatBackwardNCHW_param_5,
	.param .u32 ConcatBackwardNCHW_param_6,
	.param .u64 .ptr .align 1 ConcatBackwardNCHW_param_7,
	.param .u64 .ptr .align 1 ConcatBackwardNCHW_param_8
)
{
	.reg .pred 	%p<20>;
	.reg .b32 	%r<85>;
	.reg .b32 	%f<5>;
	.reg .b64 	%rd<23>;

	ld.param.u32 	%r44, [ConcatBackwardNCHW_param_0];
	ld.param.u32 	%r45, [ConcatBackwardNCHW_param_1];
	ld.param.u32 	%r46, [ConcatBackwardNCHW_param_2];
	ld.param.u32 	%r47, [ConcatBackwardNCHW_param_3];
	ld.param.u64 	%rd4, [ConcatBackwardNCHW_param_4];
	ld.param.u32 	%r48, [ConcatBackwardNCHW_param_5];
	ld.param.u32 	%r49, [ConcatBackwardNCHW_param_6];
	ld.param.u64 	%rd5, [ConcatBackwardNCHW_param_7];
	ld.param.u64 	%rd6, [ConcatBackwardNCHW_param_8];
	cvta.to.global.u64 	%rd1, %rd4;
	cvta.to.global.u64 	%rd2, %rd5;
	cvta.to.global.u64 	%rd3, %rd6;
	setp.lt.s32 	%p1, %r45, 1;
	@%p1 bra 	$L__BB30_30;
	add.s32 	%r50, %r49, %r47;
	mul.lo.s32 	%r1, %r50, %r45;
	setp.lt.s32 	%p2, %r46, 1;
	mov.u32 	%r51, %ctaid.x;
	mov.u32 	%r52, %ntid.x;
	mov.u32 	%r53, %tid.x;
	mad.lo.s32 	%r2, %r51, %r52, %r53;
	mov.u32 	%r54, %nctaid.x;
	mul.lo.s32 	%r3, %r52, %r54;
	add.s32 	%r4, %r1, %r47;
	@%p2 bra 	$L__BB30_22;
	setp.gt.s32 	%p8, %r48, 0;
	@%p8 bra 	$L__BB30_8;
	mov.b32 	%r79, 0;
$L__BB30_4:
	mul.lo.s32 	%r27, %r79, %r47;
	mov.b32 	%r80, 0;
$L__BB30_5:
	setp.lt.s32 	%p9, %r2, %r44;
	@%p9 bra 	$L__BB30_6;
	bra.uni 	$L__BB30_20;
$L__BB30_6:
	mul.lo.s32 	%r62, %r80, %r44;
	add.s32 	%r32, %r62, %r1;
	add.s32 	%r33, %r62, %r27;
	mov.u32 	%r81, %r2;
$L__BB30_7:
	add.s32 	%r63, %r32, %r81;
	mul.wide.s32 	%rd11, %r63, 4;
	add.s64 	%rd12, %rd3, %rd11;
	ld.global.f32 	%f2, [%rd12];
	add.s32 	%r64, %r33, %r81;
	mul.wide.s32 	%rd13, %r64, 4;
	add.s64 	%rd14, %rd1, %rd13;
	st.global.f32 	[%rd14], %f2;
	add.s32 	%r81, %r81, %r3;
	setp.lt.s32 	%p10, %r81, %r44;
	@%p10 bra 	$L__BB30_7;
	bra.uni 	$L__BB30_20;
$L__BB30_8:
	add.s32 	%r5, %r2, %r1;
	mov.b32 	%r72, 0;
$L__BB30_9:
	mad.lo.s32 	%r7, %r72, %r47, %r2;
	mov.b32 	%r73, 0;
$L__BB30_10:
	setp.lt.s32 	%p13, %r2, %r44;
	@%p13 bra 	$L__BB30_11;
	bra.uni 	$L__BB30_13;
$L__BB30_11:
	mul.lo.s32 	%r67, %r73, %r44;
	add.s32 	%r75, %r7, %r67;
	add.s32 	%r74, %r5, %r67;
	mov.u32 	%r76, %r2;
$L__BB30_12:
	mul.wide.s32 	%rd15, %r74, 4;
	add.s64 	%rd16, %rd3, %rd15;
	ld.global.f32 	%f3, [%rd16];
	mul.wide.s32 	%rd17, %r75, 4;
	add.s64 	%rd18, %rd1, %rd17;
	st.global.f32 	[%rd18], %f3;
	add.s32 	%r76, %r76, %r3;
	add.s32 	%r75, %r75, %r3;
	add.s32 	%r74, %r74, %r3;
	setp.lt.s32 	%p14, %r76, %r44;
	@%p14 bra 	$L__BB30_12;
$L__BB30_13:
	add.s32 	%r73, %r73, 1;
	setp.ne.s32 	%p15, %r73, %r46;
	@%p15 bra 	$L__BB30_10;
	mul.lo.s32 	%r16, %r72, %r49;
	mov.b32 	%r77, 0;
$L__BB30_15:
	setp.lt.s32 	%p16, %r2, %r44;
	@%p16 bra 	$L__BB30_16;
	bra.uni 	$L__BB30_18;
$L__BB30_16:
	mul.lo.s32 	%r69, %r77, %r44;
	add.s32 	%r21, %r4, %r69;
	add.s32 	%r22, %r69, %r16;
	mov.u32 	%r78, %r2;
$L__BB30_17:
	add.s32 	%r70, %r21, %r78;
	mul.wide.s32 	%rd19, %r70, 4;
	add.s64 	%rd20, %rd3, %rd19;
	ld.global.f32 	%f4, [%rd20];
	add.s32 	%r71, %r22, %r78;
	mul.wide.s32 	%rd21, %r71, 4;
	add.s64 	%rd22, %rd2, %rd21;
	st.global.f32 	[%rd22], %f4;
	add.s32 	%r78, %r78, %r3;
	setp.lt.s32 	%p17, %r78, %r44;
	@%p17 bra 	$L__BB30_17;
$L__BB30_18:
	add.s32 	%r77, %r77, 1;
	setp.eq.s32 	%p18, %r77, %r48;
	@%p18 bra 	$L__BB30_19;
	bra.uni 	$L__BB30_15;
$L__BB30_19:
	add.s32 	%r72, %r72, 1;
	setp.eq.s32 	%p19, %r72, %r45;
	@%p19 bra 	$L__BB30_30;
	bra.uni 	$L__BB30_9;
$L__BB30_20:
	add.s32 	%r80, %r80, 1;
	setp.eq.s32 	%p11, %r80, %r46;
	@%p11 bra 	$L__BB30_21;
	bra.uni 	$L__BB30_5;
$L__BB30_21:
	add.s32 	%r79, %r79, 1;
	setp.eq.s32 	%p12, %r79, %r45;
	@%p12 bra 	$L__BB30_30;
	bra.uni 	$L__BB30_4;
$L__BB30_22:
	setp.lt.s32 	%p3, %r48, 1;
	@%p3 bra 	$L__BB30_30;
	mov.b32 	%r82, 0;
$L__BB30_24:
	mul.lo.s32 	%r36, %r82, %r49;
	mov.b32 	%r83, 0;
$L__BB30_25:
	setp.lt.s32 	%p4, %r2, %r44;
	@%p4 bra 	$L__BB30_26;
	bra.uni 	$L__BB30_28;
$L__BB30_26:
	mul.lo.s32 	%r57, %r83, %r44;
	add.s32 	%r41, %r4, %r57;
	add.s32 	%r42, %r57, %r36;
	mov.u32 	%r84, %r2;
$L__BB30_27:
	add.s32 	%r58, %r41, %r84;
	mul.wide.s32 	%rd7, %r58, 4;
	add.s64 	%rd8, %rd3, %rd7;
	ld.global.f32 	%f1, [%rd8];
	add.s32 	%r59, %r42, %r84;
	mul.wide.s32 	%rd9, %r59, 4;
	add.s64 	%rd10, %rd2, %rd9;
	st.global.f32 	[%rd10], %f1;
	add.s32 	%r84, %r84, %r3;
	setp.lt.s32 	%p5, %r84, %r44;
	@%p5 bra 	$L__BB30_27;
$L__BB30_28:
	add.s32 	%r83, %r83, 1;
	setp.eq.s32 	%p6, %r83, %r48;
	@%p6 bra 	$L__BB30_29;
	bra.uni 	$L__BB30_25;
$L__BB30_29:
	add.s32 	%r82, %r82, 1;
	setp.ne.s32 	%p7, %r82, %r45;
	@%p7 bra 	$L__BB30_24;
$L__BB30_30:
	ret;

}
	// .globl	ConcatForwardNCHWhalf
.visible .entry ConcatForwardNCHWhalf(
	.param .u32 ConcatForwardNCHWhalf_param_0,
	.param .u32 ConcatForwardNCHWhalf_param_1,
	.param .u32 ConcatForwardNCHWhalf_param_2,
	.param .u32 ConcatForwardNCHWhalf_param_3,
	.param .u64 .ptr .align 1 ConcatForwardNCHWhalf_param_4,
	.param .u32 ConcatForwardNCHWhalf_param_5,
	.param .u32 ConcatForwardNCHWhalf_param_6,
	.param .u64 .ptr .align 1 ConcatForwardNCHWhalf_param_7,
	.param .u64 .ptr .align 1 ConcatForwardNCHWhalf_param_8
)
{
	.reg .pred 	%p<20>;
	.reg .b16 	%rs<5>;
	.reg .b32 	%r<85>;
	.reg .b64 	%rd<23>;

	ld.param.u32 	%r44, [ConcatForwardNCHWhalf_param_0];
	ld.param.u32 	%r45, [ConcatForwardNCHWhalf_param_1];
	ld.param.u32 	%r46, [ConcatForwardNCHWhalf_param_2];
	ld.param.u32 	%r47, [ConcatForwardNCHWhalf_param_3];
	ld.param.u64 	%rd4, [ConcatForwardNCHWhalf_param_4];
	ld.param.u32 	%r48, [ConcatForwardNCHWhalf_param_5];
	ld.param.u32 	%r49, [ConcatForwardNCHWhalf_param_6];
	ld.param.u64 	%rd5, [ConcatForwardNCHWhalf_param_7];
	ld.param.u64 	%rd6, [ConcatForwardNCHWhalf_param_8];
	cvta.to.global.u64 	%rd1, %rd4;
	cvta.to.global.u64 	%rd2, %rd6;
	cvta.to.global.u64 	%rd3, %rd5;
	setp.lt.s32 	%p1, %r45, 1;
	@%p1 bra 	$L__BB31_30;
	add.s32 	%r50, %r49, %r47;
	mul.lo.s32 	%r1, %r50, %r45;
	setp.lt.s32 	%p2, %r46, 1;
	mov.u32 	%r51, %ctaid.x;
	mov.u32 	%r52, %ntid.x;
	mov.u32 	%r53, %tid.x;
	mad.lo.s32 	%r2, %r51, %r52, %r53;
	mov.u32 	%r54, %nctaid.x;
	mul.lo.s32 	%r3, %r52, %r54;
	add.s32 	%r4, %r1, %r47;
	@%p2 bra 	$L__BB31_22;
	setp.gt.s32 	%p8, %r48, 0;
	@%p8 bra 	$L__BB31_8;
	mov.b32 	%r79, 0;
$L__BB31_4:
	mul.lo.s32 	%r27, %r79, %r47;
	mov.b32 	%r80, 0;
$L__BB31_5:
	setp.lt.s32 	%p9, %r2, %r44;
	@%p9 bra 	$L__BB31_6;
	bra.uni 	$L__BB31_20;
$L__BB31_6:
	mul.lo.s32 	%r62, %r80, %r44;
	add.s32 	%r32, %r62, %r1;
	add.s32 	%r33, %r62, %r27;
	mov.u32 	%r81, %r2;
$L__BB31_7:
	add.s32 	%r63, %r32, %r81;
	mul.wide.s32 	%rd11, %r63, 2;
	add.s64 	%rd12, %rd2, %rd11;
	add.s32 	%r64, %r33, %r81;
	mul.wide.s32 	%rd13, %r64, 2;
	add.s64 	%rd14, %rd1, %rd13;
	ld.global.u16 	%rs2, [%rd14];
	st.global.u16 	[%rd12], %rs2;
	add.s32 	%r81, %r81, %r3;
	setp.lt.s32 	%p10, %r81, %r44;
	@%p10 bra 	$L__BB31_7;
	bra.uni 	$L__BB31_20;
$L__BB31_8:
	add.s32 	%r5, %r2, %r1;
	mov.b32 	%r72, 0;
$L__BB31_9:
	mad.lo.s32 	%r7, %r72, %r47, %r2;
	mov.b32 	%r73, 0;
$L__BB31_10:
	setp.lt.s32 	%p13, %r2, %r44;
	@%p13 bra 	$L__BB31_11;
	bra.uni 	$L__BB31_13;
$L__BB31_11:
	mul.lo.s32 	%r67, %r73, %r44;
	add.s32 	%r75, %r7, %r67;
	add.s32 	%r74, %r5, %r67;
	mov.u32 	%r76, %r2;
$L__BB31_12:
	mul.wide.s32 	%rd15, %r74, 2;
	add.s64 	%rd16, %rd2, %rd15;
	mul.wide.s32 	%rd17, %r75, 2;
	add.s64 	%rd18, %rd1, %rd17;
	ld.global.u16 	%rs3, [%rd18];
	st.global.u16 	[%rd16], %rs3;
	add.s32 	%r76, %r76, %r3;
	add.s32 	%r75, %r75, %r3;
	add.s32 	%r74, %r74, %r3;
	setp.lt.s32 	%p14, %r76, %r44;
	@%p14 bra 	$L__BB31_12;
$L__BB31_13:
	add.s32 	%r73, %r73, 1;
	setp.ne.s32 	%p15, %r73, %r46;
	@%p15 bra 	$L__BB31_10;
	mul.lo.s32 	%r16, %r72, %r49;
	mov.b32 	%r77, 0;
$L__BB31_15:
	setp.lt.s32 	%p16, %r2, %r44;
	@%p16 bra 	$L__BB31_16;
	bra.uni 	$L__BB31_18;
$L__BB31_16:
	mul.lo.s32 	%r69, %r77, %r44;
	add.s32 	%r21, %r4, %r69;
	add.s32 	%r22, %r69, %r16;
	mov.u32 	%r78, %r2;
$L__BB31_17:
	add.s32 	%r70, %r21, %r78;
	mul.wide.s32 	%rd19, %r70, 2;
	add.s64 	%rd20, %rd2, %rd19;
	add.s32 	%r71, %r22, %r78;
	mul.wide.s32 	%rd21, %r71, 2;
	add.s64 	%rd22, %rd3, %rd21;
	ld.global.u16 	%rs4, [%rd22];
	st.global.u16 	[%rd20], %rs4;
	add.s32 	%r78, %r78, %r3;
	setp.lt.s32 	%p17, %r78, %r44;
	@%p17 bra 	$L__BB31_17;
$L__BB31_18:
	add.s32 	%r77, %r77, 1;
	setp.eq.s32 	%p18, %r77, %r48;
	@%p18 bra 	$L__BB31_19;
	bra.uni 	$L__BB31_15;
$L__BB31_19:
	add.s32 	%r72, %r72, 1;
	setp.eq.s32 	%p19, %r72, %r45;
	@%p19 bra 	$L__BB31_30;
	bra.uni 	$L__BB31_9;
$L__BB31_20:
	add.s32 	%r80, %r80, 1;
	setp.eq.s32 	%p11, %r80, %r46;
	@%p11 bra 	$L__BB31_21;
	bra.uni 	$L__BB31_5;
$L__BB31_21:
	add.s32 	%r79, %r79, 1;
	setp.eq.s32 	%p12, %r79, %r45;
	@%p12 bra 	$L__BB31_30;
	bra.uni 	$L__BB31_4;
$L__BB31_22:
	setp.lt.s32 	%p3, %r48, 1;
	@%p3 bra 	$L__BB31_30;
	mov.b32 	%r82, 0;
$L__BB31_24:
	mul.lo.s32 	%r36, %r82, %r49;
	mov.b32 	%r83, 0;
$L__BB31_25:
	setp.lt.s32 	%p4, %r2, %r44;
	@%p4 bra 	$L__BB31_26;
	bra.uni 	$L__BB31_28;
$L__BB31_26:
	mul.lo.s32 	%r57, %r83, %r44;
	add.s32 	%r41, %r4, %r57;
	add.s32 	%r42, %r57, %r36;
	mov.u32 	%r84, %r2;
$L__BB31_27:
	add.s32 	%r58, %r41, %r84;
	mul.wide.s32 	%rd7, %r58, 2;
	add.s64 	%rd8, %rd2, %rd7;
	add.s32 	%r59, %r42, %r84;
	mul.wide.s32 	%rd9, %r59, 2;
	add.s64 	%rd10, %rd3, %rd9;
	ld.global.u16 	%rs1, [%rd10];
	st.global.u16 	[%rd8], %rs1;
	add.s32 	%r84, %r84, %r3;
	setp.lt.s32 	%p5, %r84, %r44;
	@%p5 bra 	$L__BB31_27;
$L__BB31_28:
	add.s32 	%r83, %r83, 1;
	setp.eq.s32 	%p6, %r83, %r48;
	@%p6 bra 	$L__BB31_29;
	bra.uni 	$L__BB31_25;
$L__BB31_29:
	add.s32 	%r82, %r82, 1;
	setp.ne.s32 	%p7, %r82, %r45;
	@%p7 bra 	$L__BB31_24;
$L__BB31_30:
	ret;

}
	// .globl	ConcatBackwardNCHWhalf
.visible .entry ConcatBackwardNCHWhalf(
	.param .u32 ConcatBackwardNCHWhalf_param_0,
	.param .u32 ConcatBackwardNCHWhalf_param_1,
	.param .u32 ConcatBackwardNCHWhalf_param_2,
	.param .u32 ConcatBackwardNCHWhalf_param_3,
	.param .u64 .ptr .align 1 ConcatBackwardNCHWhalf_param_4,
	.param .u32 ConcatBackwardNCHWhalf_param_5,
	.param .u32 ConcatBackwardNCHWhalf_param_6,
	.param .u64 .ptr .align 1 ConcatBackwardNCHWhalf_param_7,
	.param .u64 .ptr .align 1 ConcatBackwardNCHWhalf_param_8
)
{
	.reg .pred 	%p<20>;
	.reg .b16 	%rs<5>;
	.reg .b32 	%r<85>;
	.reg .b64 	%rd<23>;

	ld.param.u32 	%r44, [ConcatBackwardNCHWhalf_param_0];
	ld.param.u32 	%r45, [ConcatBackwardNCHWhalf_param_1];
	ld.param.u32 	%r46, [ConcatBackwardNCHWhalf_param_2];
	ld.param.u32 	%r47, [ConcatBackwardNCHWhalf_param_3];
	ld.param.u64 	%rd4, [ConcatBackwardNCHWhalf_param_4];
	ld.param.u32 	%r48, [ConcatBackwardNCHWhalf_param_5];
	ld.param.u32 	%r49, [ConcatBackwardNCHWhalf_param_6];
	ld.param.u64 	%rd5, [ConcatBackwardNCHWhalf_param_7];
	ld.param.u64 	%rd6, [ConcatBackwardNCHWhalf_param_8];
	cvta.to.global.u64 	%rd1, %rd4;
	cvta.to.global.u64 	%rd2, %rd5;
	cvta.to.global.u64 	%rd3, %rd6;
	setp.lt.s32 	%p1, %r45, 1;
	@%p1 bra 	$L__BB32_30;
	add.s32 	%r50, %r49, %r47;
	mul.lo.s32 	%r1, %r50, %r45;
	setp.lt.s32 	%p2, %r46, 1;
	mov.u32 	%r51, %ctaid.x;
	mov.u32 	%r52, %ntid.x;
	mov.u32 	%r53, %tid.x;
	mad.lo.s32 	%r2, %r51, %r52, %r53;
	mov.u32 	%r54, %nctaid.x;
	mul.lo.s32 	%r3, %r52, %r54;
	add.s32 	%r4, %r1, %r47;
	@%p2 bra 	$L__BB32_22;
	setp.gt.s32 	%p8, %r48, 0;
	@%p8 bra 	$L__BB32_8;
	mov.b32 	%r79, 0;
$L__BB32_4:
	mul.lo.s32 	%r27, %r79, %r47;
	mov.b32 	%r80, 0;
$L__BB32_5:
	setp.lt.s32 	%p9, %r2, %r44;
	@%p9 bra 	$L__BB32_6;
	bra.uni 	$L__BB32_20;
$L__BB32_6:
	mul.lo.s32 	%r62, %r80, %r44;
	add.s32 	%r32, %r62, %r27;
	add.s32 	%r33, %r62, %r1;
	mov.u32 	%r81, %r2;
$L__BB32_7:
	add.s32 	%r63, %r32, %r81;
	mul.wide.s32 	%rd11, %r63, 2;
	add.s64 	%rd12, %rd1, %rd11;
	add.s32 	%r64, %r33, %r81;
	mul.wide.s32 	%rd13, %r64, 2;
	add.s64 	%rd14, %rd3, %rd13;
	ld.global.u16 	%rs2, [%rd14];
	st.global.u16 	[%rd12], %rs2;
	add.s32 	%r81, %r81, %r3;
	setp.lt.s32 	%p10, %r81, %r44;
	@%p10 bra 	$L__BB32_7;
	bra.uni 	$L__BB32_20;
$L__BB32_8:
	add.s32 	%r5, %r2, %r1;
	mov.b32 	%r72, 0;
$L__BB32_9:
	mad.lo.s32 	%r7, %r72, %r47, %r2;
	mov.b32 	%r73, 0;
$L__BB32_10:
	setp.lt.s32 	%p13, %r2, %r44;
	@%p13 bra 	$L__BB32_11;
	bra.uni 	$L__BB32_13;
$L__BB32_11:
	mul.lo.s32 	%r67, %r73, %r44;
	add.s32 	%r75, %r5, %r67;
	add.s32 	%r74, %r7, %r67;
	mov.u32 	%r76, %r2;
$L__BB32_12:
	mul.wide.s32 	%rd15, %r74, 2;
	add.s64 	%rd16, %rd1, %rd15;
	mul.wide.s32 	%rd17, %r75, 2;
	add.s64 	%rd18, %rd3, %rd17;
	ld.global.u16 	%rs3, [%rd18];
	st.global.u16 	[%rd16], %rs3;
	add.s32 	%r76, %r76, %r3;
	add.s32 	%r75, %r75, %r3;
	add.s32 	%r74, %r74, %r3;
	setp.lt.s32 	%p14, %r76, %r44;
	@%p14 bra 	$L__BB32_12;
$L__BB32_13:
	add.s32 	%r73, %r73, 1;
	setp.ne.s32 	%p15, %r73, %r46;
	@%p15 bra 	$L__BB32_10;
	mul.lo.s32 	%r16, %r72, %r49;
	mov.b32 	%r77, 0;
$L__BB32_15:
	setp.lt.s32 	%p16, %r2, %r44;
	@%p16 bra 	$L__BB32_16;
	bra.uni 	$L__BB32_18;
$L__BB32_16:
	mul.lo.s32 	%r69, %r77, %r44;
	add.s32 	%r21, %r69, %r16;
	add.s32 	%r22, %r4, %r69;
	mov.u32 	%r78, %r2;
$L__BB32_17:
	add.s32 	%r70, %r21, %r78;
	mul.wide.s32 	%rd19, %r70, 2;
	add.s64 	%rd20, %rd2, %rd19;
	add.s32 	%r71, %r22, %r78;
	mul.wide.s32 	%rd21, %r71, 2;
	add.s64 	%rd22, %rd3, %rd21;
	ld.global.u16 	%rs4, [%rd22];
	st.global.u16 	[%rd20], %rs4;
	add.s32 	%r78, %r78, %r3;
	setp.lt.s32 	%p17, %r78, %r44;
	@%p17 bra 	$L__BB32_17;
$L__BB32_18:
	add.s32 	%r77, %r77, 1;
	setp.eq.s32 	%p18, %r77, %r48;
	@%p18 bra 	$L__BB32_19;
	bra.uni 	$L__BB32_15;
$L__BB32_19:
	add.s32 	%r72, %r72, 1;
	setp.eq.s32 	%p19, %r72, %r45;
	@%p19 bra 	$L__BB32_30;
	bra.uni 	$L__BB32_9;
$L__BB32_20:
	add.s32 	%r80, %r80, 1;
	setp.eq.s32 	%p11, %r80, %r46;
	@%p11 bra 	$L__BB32_21;
	bra.uni 	$L__BB32_5;
$L__BB32_21:
	add.s32 	%r79, %r79, 1;
	setp.eq.s32 	%p12, %r79, %r45;
	@%p12 bra 	$L__BB32_30;
	bra.uni 	$L__BB32_4;
$L__BB32_22:
	setp.lt.s32 	%p3, %r48, 1;
	@%p3 bra 	$L__BB32_30;
	mov.b32 	%r82, 0;
$L__BB32_24:
	mul.lo.s32 	%r36, %r82, %r49;
	mov.b32 	%r83, 0;
$L__BB32_25:
	setp.lt.s32 	%p4, %r2, %r44;
	@%p4 bra 	$L__BB32_26;
	bra.uni 	$L__BB32_28;
$L__BB32_26:
	mul.lo.s32 	%r57, %r83, %r44;
	add.s32 	%r41, %r57, %r36;
	add.s32 	%r42, %r4, %r57;
	mov.u32 	%r84, %r2;
$L__BB32_27:
	add.s32 	%r58, %r41, %r84;
	mul.wide.s32 	%rd7, %r58, 2;
	add.s64 	%rd8, %rd2, %rd7;
	add.s32 	%r59, %r42, %r84;
	mul.wide.s32 	%rd9, %r59, 2;
	add.s64 	%rd10, %rd3, %rd9;
	ld.global.u16 	%rs1, [%rd10];
	st.global.u16 	[%rd8], %rs1;
	add.s32 	%r84, %r84, %r3;
	setp.lt.s32 	%p5, %r84, %r44;
	@%p5 bra 	$L__BB32_27;
$L__BB32_28:
	add.s32 	%r83, %r83, 1;
	setp.eq.s32 	%p6, %r83, %r48;
	@%p6 bra 	$L__BB32_29;
	bra.uni 	$L__BB32_25;
$L__BB32_29:
	add.s32 	%r82, %r82, 1;
	setp.ne.s32 	%p7, %r82, %r45;
	@%p7 bra 	$L__BB32_24;
$L__BB32_30:
	ret;

}
	// .globl	MakePlanarImageBatchesUint8
.visible .entry MakePlanarImageBatchesUint8(
	.param .u32 MakePlanarImageBatchesUint8_param_0,
	.param .u32 MakePlanarImageBatchesUint8_param_1,
	.param .u32 MakePlanarImageBatchesUint8_param_2,
	.param .u64 .ptr .align 1 MakePlanarImageBatchesUint8_param_3,
	.param .u64 .ptr .align 1 MakePlanarImageBatchesUint8_param_4
)
{
	.reg .pred 	%p<7>;
	.reg .b32 	%r<31>;
	.reg .b32 	%f<2>;
	.reg .b64 	%rd<9>;

	ld.param.u32 	%r17, [MakePlanarImageBatchesUint8_param_0];
	ld.param.u32 	%r18, [MakePlanarImageBatchesUint8_param_1];
	ld.param.u32 	%r19, [MakePlanarImageBatchesUint8_param_2];
	ld.param.u64 	%rd3, [MakePlanarImageBatchesUint8_param_3];
	ld.param.u64 	%rd4, [MakePlanarImageBatchesUint8_param_4];
	setp.lt.s32 	%p1, %r18, 1;
	@%p1 bra 	$L__BB33_9;
	setp.lt.s32 	%p2, %r19, 1;
	mov.u32 	%r20, %ctaid.x;
	mov.u32 	%r1, %ntid.x;
	mov.u32 	%r21, %tid.x;
	mad.lo.s32 	%r2, %r20, %r1, %r21;
	@%p2 bra 	$L__BB33_9;
	mov.u32 	%r23, %nctaid.x;
	mul.lo.s32 	%r3, %r1, %r23;
	cvta.to.global.u64 	%rd1, %rd3;
	cvta.to.global.u64 	%rd2, %rd4;
	mov.b32 	%r26, 0;
$L__BB33_3:
	mul.lo.s32 	%r5, %r19, %r26;
	mov.b32 	%r27, 0;
$L__BB33_4:
	setp.lt.s32 	%p3, %r2, %r17;
	@%p3 bra 	$L__BB33_5;
	bra.uni 	$L__BB33_7;
$L__BB33_5:
	add.s32 	%r25, %r5, %r27;
	mad.lo.s32 	%r29, %r17, %r25, %r2;
	mad.lo.s32 	%r28, %r27, %r17, %r2;
	mov.u32 	%r30, %r2;
$L__BB33_6:
	mul.wide.s32 	%rd5, %r28, 4;
	add.s64 	%rd6, %rd1, %rd5;
	ld.global.f32 	%f1, [%rd6];
	mul.wide.s32 	%rd7, %r29, 4;
	add.s64 	%rd8, %rd2, %rd7;
	st.global.f32 	[%rd8], %f1;
	add.s32 	%r30, %r30, %r3;
	add.s32 	%r29, %r29, %r3;
	add.s32 	%r28, %r28, %r3;
	setp.lt.s32 	%p4, %r30, %r17;
	@%p4 bra 	$L__BB33_6;
$L__BB33_7:
	add.s32 	%r27, %r27, 1;
	setp.eq.s32 	%p5, %r27, %r19;
	@%p5 bra 	$L__BB33_8;
	bra.uni 	$L__BB33_4;
$L__BB33_8:
	add.s32 	%r26, %r26, 1;
	setp.ne.s32 	%p6, %r26, %r18;
	@%p6 bra 	$L__BB33_3;
$L__BB33_9:
	ret;

}


// ===== COMPILED SASS (sm_100) =====

	.target	sm_100

	.elftype	@"ET_EXEC"


//--------------------- .note.nv.tkinfo           --------------------------
	.section	.note.nv.tkinfo,"",@"SHT_NOTE"
	.sectionflags	@"SHF_NOTE_NV_TKINFO"
	.tkinfo
        /*0018*/ 	.word	0x00000002
        /*0030*/ 	.string	""
        /*0030*/ 	.string	"ptxas"
        /*0030*/ 	.string	"Cuda compilation tools, release 13.0, V13.0.88"
        /*0030*/ 	.string	"Build cuda_13.0.r13.0/compiler.36424714_0"
        /*0030*/ 	.string	"-arch sm_100 -m 64 "



//--------------------- .note.nv.cuinfo           --------------------------
	.section	.note.nv.cuinfo,"",@"SHT_NOTE"
	.sectionflags	@"SHF_NOTE_NV_CUINFO"
        /*0018*/ 	.short	0x0002
        /*001a*/ 	.short	0x0064
        /*001c*/ 	.short	0x0082
	.zero		2


//--------------------- .nv.info                  --------------------------
	.section	.nv.info,"",@"SHT_CUDA_INFO"
	.align	4


	//----- nvinfo : EIATTR_REGCOUNT
	.align		4
        /*0000*/ 	.byte	0x04, 0x2f
        /*0002*/ 	.short	(.L_1 - .L_0)
	.align		4
.L_0:
        /*0004*/ 	.word	index@(Transpose)
        /*0008*/ 	.word	0x00000020


	//----- nvinfo : EIATTR_FRAME_SIZE
	.align		4
.L_1:
        /*000c*/ 	.byte	0x04, 0x11
        /*000e*/ 	.short	(.L_3 - .L_2)
	.align		4
.L_2:
        /*0010*/ 	.word	index@(Transpose)
        /*0014*/ 	.word	0x00000000


	//----- nvinfo : EIATTR_REGCOUNT
	.align		4
.L_3:
        /*0018*/ 	.byte	0x04, 0x2f
        /*001a*/ 	.short	(.L_5 - .L_4)
	.align		4
.L_4:
        /*001c*/ 	.word	index@(SwapEveryOther)
        /*0020*/ 	.word	0x00000012


	//----- nvinfo : EIATTR_FRAME_SIZE
	.align		4
.L_5:
        /*0024*/ 	.byte	0x04, 0x11
        /*0026*/ 	.short	(.L_7 - .L_6)
	.align		4
.L_6:
        /*0028*/ 	.word	index@(SwapEveryOther)
        /*002c*/ 	.word	0x00000000


	//----- nvinfo : EIATTR_REGCOUNT
	.align		4
.L_7:
        /*0030*/ 	.byte	0x04, 0x2f
        /*0032*/ 	.short	(.L_9 - .L_8)
	.align		4
.L_8:
        /*0034*/ 	.word	index@(SwapUpperLower)
        /*0038*/ 	.word	0x00000018


	//----- nvinfo : EIATTR_FRAME_SIZE
	.align		4
.L_9:
        /*003c*/ 	.byte	0x04, 0x11
        /*003e*/ 	.short	(.L_11 - .L_10)
	.align		4
.L_10:
        /*0040*/ 	.word	index@(SwapUpperLower)
        /*0044*/ 	.word	0x00000000


	//----- nvinfo : EIATTR_REGCOUNT
	.align		4
.L_11:
        /*0048*/ 	.byte	0x04, 0x2f
        /*004a*/ 	.short	(.L_13 - .L_12)
	.align		4
.L_12:
        /*004c*/ 	.word	index@(ShapetoBatch4DNHWC)
        /*0050*/ 	.word	0x0000001c


	//----- nvinfo : EIATTR_FRAME_SIZE
	.align		4
.L_13:
        /*0054*/ 	.byte	0x04, 0x11
        /*0056*/ 	.short	(.L_15 - .L_14)
	.align		4
.L_14:
        /*0058*/ 	.word	index@(ShapetoBatch4DNHWC)
        /*005c*/ 	.word	0x00000000


	//----- nvinfo : EIATTR_REGCOUNT
	.align		4
.L_15:
        /*0060*/ 	.byte	0x04, 0x2f
        /*0062*/ 	.short	(.L_17 - .L_16)
	.align		4
.L_16:
        /*0064*/ 	.word	index@(ShapetoBatch4DNCHW)
        /*0068*/ 	.word	0x0000001d


	//----- nvinfo : EIATTR_FRAME_SIZE
	.align		4
.L_17:
        /*006c*/ 	.byte	0x04, 0x11
        /*006e*/ 	.short	(.L_19 - .L_18)
	.align		4
.L_18:
        /*0070*/ 	.word	index@(ShapetoBatch4DNCHW)
        /*0074*/ 	.word	0x00000000


	//----- nvinfo : EIATTR_REGCOUNT
	.align		4
.L_19:
        /*0078*/ 	.byte	0x04, 0x2f
        /*007a*/ 	.short	(.L_21 - .L_20)
	.align		4
.L_20:
        /*007c*/ 	.word	index@(NearestNeighborNHWC)
        /*0080*/ 	.word	0x00000018


	//----- nvinfo : EIATTR_FRAME_SIZE
	.align		4
.L_21:
        /*0084*/ 	.byte	0x04, 0x11
        /*0086*/ 	.short	(.L_23 - .L_22)
	.align		4
.L_22:
        /*0088*/ 	.word	index@(NearestNeighborNHWC)
        /*008c*/ 	.word	0x00000000


	//----- nvinfo : EIATTR_REGCOUNT
	.align		4
.L_23:
        /*0090*/ 	.byte	0x04, 0x2f
        /*0092*/ 	.short	(.L_25 - .L_24)
	.align		4
.L_24:
        /*0094*/ 	.word	index@(NearestNeighborNCHW)
        /*0098*/ 	.word	0x00000017


	//----- nvinfo : EIATTR_FRAME_SIZE
	.align		4
.L_25:
        /*009c*/ 	.byte	0x04, 0x11
        /*009e*/ 	.short	(.L_27 - .L_26)
	.align		4
.L_26:
        /*00a0*/ 	.word	index@(NearestNeighborNCHW)
        /*00a4*/ 	.word	0x00000000


	//----- nvinfo : EIATTR_REGCOUNT
	.align		4
.L_27:
        /*00a8*/ 	.byte	0x04, 0x2f
        /*00aa*/ 	.short	(.L_29 - .L_28)
	.align		4
.L_28:
        /*00ac*/ 	.word	index@(NearestNeighborNCHWBack)
        /*00b0*/ 	.word	0x0000001b


	//----- nvinfo : EIATTR_FRAME_SIZE
	.align		4
.L_29:
        /*00b4*/ 	.byte	0x04, 0x11
        /*00b6*/ 	.short	(.L_31 - .L_30)
	.align		4
.L_30:
        /*00b8*/ 	.word	index@(NearestNeighborNCHWBack)
        /*00bc*/ 	.word	0x00000000


	//----- nvinfo : EIATTR_REGCOUNT
	.align		4
.L_31:
        /*00c0*/ 	.byte	0x04, 0x2f
        /*00c2*/ 	.short	(.L_33 - .L_32)
	.align		4
.L_32:
        /*00c4*/ 	.word	index@(NearestNeighborNHWCBack)
        /*00c8*/ 	.word	0x0000001a


	//----- nvinfo : EIATTR_FRAME_SIZE
	.align		4
.L_33:
        /*00cc*/ 	.byte	0x04, 0x11
        /*00ce*/ 	.short	(.L_35 - .L_34)
	.align		4
.L_34:
        /*00d0*/ 	.word	index@(NearestNeighborNHWCBack)
        /*00d4*/ 	.word	0x00000000


	//----- nvinfo : EIATTR_REGCOUNT
	.align		4
.L_35:
        /*00d8*/ 	.byte	0x04, 0x2f
        /*00da*/ 	.short	(.L_37 - .L_36)
	.align		4
.L_36:
        /*00dc*/ 	.word	index@(AdaGrad)
        /*00e0*/ 	.word	0x00000017


	//----- nvinfo : EIATTR_FRAME_SIZE
	.align		4
.L_37:
        /*00e4*/ 	.byte	0x04, 0x11
        /*00e6*/ 	.short	(.L_39 - .L_38)
	.align		4
.L_38:
        /*00e8*/ 	.word	index@($__internal_6_$__cuda_sm3x_div_rn_noftz_f32_slowpath)
        /*00ec*/ 	.word	0x00000000


	//----- nvinfo : EIATTR_FRAME_SIZE
	.align		4
.L_39:
        /*00f0*/ 	.byte	0x04, 0x11
        /*00f2*/ 	.short	(.L_41 - .L_40)
	.align		4
.L_40:
        /*00f4*/ 	.word	index@($__internal_5_$__cuda_sm20_sqrt_rn_f32_slowpath)
        /*00f8*/ 	.word	0x00000000


	//----- nvinfo : EIATTR_FRAME_SIZE
	.align		4
.L_41:
        /*00fc*/ 	.byte	0x04, 0x11
        /*00fe*/ 	.short	(.L_43 - .L_42)
	.align		4
.L_42:
        /*0100*/ 	.word	index@(AdaGrad)
        /*0104*/ 	.word	0x00000000


	//----- nvinfo : EIATTR_REGCOUNT
	.align		4
.L_43:
        /*0108*/ 	.byte	0x04, 0x2f
        /*010a*/ 	.short	(.L_45 - .L_44)
	.align		4
.L_44:
        /*010c*/ 	.word	index@(Adam)
        /*0110*/ 	.word	0x00000020


	//----- nvinfo : EIATTR_FRAME_SIZE
	.align		4
.L_45:
        /*0114*/ 	.byte	0x04, 0x11
        /*0116*/ 	.short	(.L_47 - .L_46)
	.align		4
.L_46:
        /*0118*/ 	.word	index@($__internal_4_$__cuda_sm3x_div_rn_noftz_f32_slowpath)
        /*011c*/ 	.word	0x00000000


	//----- nvinfo : EIATTR_FRAME_SIZE
	.align		4
.L_47:
        /*0120*/ 	.byte	0x04, 0x11
        /*0122*/ 	.short	(.L_49 - .L_48)
	.align		4
.L_48:
        /*0124*/ 	.word	index@($__internal_3_$__cuda_sm20_sqrt_rn_f32_slowpath)
        /*0128*/ 	.word	0x00000000


	//----- nvinfo : EIATTR_FRAME_SIZE
	.align		4
.L_49:
        /*012c*/ 	.byte	0x04, 0x11
        /*012e*/ 	.short	(.L_51 - .L_50)
	.align		4
.L_50:
        /*0130*/ 	.word	index@(Adam)
        /*0134*/ 	.word	0x00000000


	//----- nvinfo : EIATTR_REGCOUNT
	.align		4
.L_51:
        /*0138*/ 	.byte	0x04, 0x2f
        /*013a*/ 	.short	(.L_53 - .L_52)
	.align		4
.L_52:
        /*013c*/ 	.word	index@(AdaDelta)
        /*0140*/ 	.word	0x00000020


	//----- nvinfo : EIATTR_FRAME_SIZE
	.align		4
.L_53:
        /*0144*/ 	.byte	0x04, 0x11
        /*0146*/ 	.short	(.L_55 - .L_54)
	.align		4
.L_54:
        /*0148*/ 	.word	index@($__internal_2_$__cuda_sm3x_div_rn_noftz_f32_slowpath)
        /*014c*/ 	.word	0x00000000


	//----- nvinfo : EIATTR_FRAME_SIZE
	.align		4
.L_55:
        /*0150*/ 	.byte	0x04, 0x11
        /*0152*/ 	.short	(.L_57 - .L_56)
	.align		4
.L_56:
        /*0154*/ 	.word	index@($__internal_1_$__cuda_sm20_sqrt_rn_f32_slowpath)
        /*0158*/ 	.word	0x00000000


	//----- nvinfo : EIATTR_FRAME_SIZE
	.align		4
.L_57:
        /*015c*/ 	.byte	0x04, 0x11
        /*015e*/ 	.short	(.L_59 - .L_58)
	.align		4
.L_58:
        /*0160*/ 	.word	index@(AdaDelta)
        /*0164*/ 	.word	0x00000000


	//----- nvinfo : EIATTR_REGCOUNT
	.align		4
.L_59:
        /*0168*/ 	.byte	0x04, 0x2f
        /*016a*/ 	.short	(.L_61 - .L_60)
	.align		4
.L_60:
        /*016c*/ 	.word	index@(L1L2)
        /*0170*/ 	.word	0x0000001c


	//----- nvinfo : EIATTR_FRAME_SIZE
	.align		4
.L_61:
        /*0174*/ 	.byte	0x04, 0x11
        /*0176*/ 	.short	(.L_63 - .L_62)
	.align		4
.L_62:
        /*0178*/ 	.word	index@($__internal_0_$__cuda_sm3x_div_rn_noftz_f32_slowpath)
        /*017c*/ 	.word	0x00000000


	//----- nvinfo : EIATTR_FRAME_SIZE
	.align		4
.L_63:
        /*0180*/ 	.byte	0x04, 0x11
        /*0182*/ 	.short	(.L_65 - .L_64)
	.align		4
.L_64:
        /*0184*/ 	.word	index@(L1L2)
        /*0188*/ 	.word	0x00000000


	//----- nvinfo : EIATTR_REGCOUNT
	.align		4
.L_65:
        /*018c*/ 	.byte	0x04, 0x2f
        /*018e*/ 	.short	(.L_67 - .L_66)
	.align		4
.L_66:
        /*0190*/ 	.word	index@(ThreshForward)
        /*0194*/ 	.word	0x00000018


	//----- nvinfo : EIATTR_FRAME_SIZE
	.align		4
.L_67:
        /*0198*/ 	.byte	0x04, 0x11
        /*019a*/ 	.short	(.L_69 - .L_68)
	.align		4
.L_68:
        /*019c*/ 	.word	index@(ThreshForward)
        /*01a0*/ 	.word	0x00000000


	//----- nvinfo : EIATTR_REGCOUNT
	.align		4
.L_69:
        /*01a4*/ 	.byte	0x04, 0x2f
        /*01a6*/ 	.short	(.L_71 - .L_70)
	.align		4
.L_70:
        /*01a8*/ 	.word	index@(ThreshBackward)
        /*01ac*/ 	.word	0x0000001e


	//----- nvinfo : EIATTR_FRAME_SIZE
	.align		4
.L_71:
        /*01b0*/ 	.byte	0x04, 0x11
        /*01b2*/ 	.short	(.L_73 - .L_72)
	.align		4
.L_72:
        /*01b4*/ 	.word	index@(ThreshBackward)
        /*01b8*/ 	.word	0x00000000


	//----- nvinfo : EIATTR_REGCOUNT
	.align		4
.L_73:
        /*01bc*/ 	.byte	0x04, 0x2f
        /*01be*/ 	.short	(.L_75 - .L_74)
	.align		4
.L_74:
        /*01c0*/ 	.word	index@(PreluForward)
        /*01c4*/ 	.word	0x00000012


	//----- nvinfo : EIATTR_FRAME_SIZE
	.align		4
.L_75:
        /*01c8*/ 	.byte	0x04, 0x11
        /*01ca*/ 	.short	(.L_77 - .L_76)
	.align		4
.L_76:
        /*01cc*/ 	.word	index@(PreluForward)
        /*01d0*/ 	.word	0x00000000


	//----- nvinfo : EIATTR_REGCOUNT
	.align		4
.L_77:
        /*01d4*/ 	.byte	0x04, 0x2f
        /*01d6*/ 	.short	(.L_79 - .L_78)
	.align		4
.L_78:
        /*01d8*/ 	.word	index@(PreluBackward)
        /*01dc*/ 	.word	0x00000018


	//----- nvinfo : EIATTR_FRAME_SIZE
	.align		4
.L_79:
        /*01e0*/ 	.byte	0x04, 0x11
        /*01e2*/ 	.short	(.L_81 - .L_80)
	.align		4
.L_80:
        /*01e4*/ 	.word	index@(PreluBackward)
        /*01e8*/ 	.word	0x00000000


	//----- nvinfo : EIATTR_REGCOUNT
	.align		4
.L_81:
        /*01ec*/ 	.byte	0x04, 0x2f
        /*01ee*/ 	.short	(.L_83 - .L_82)
	.align		4
.L_82:
        /*01f0*/ 	.word	index@(LeakyForwardAlphaBeta)
        /*01f4*/ 	.word	0x00000010


	//----- nvinfo : EIATTR_FRAME_SIZE
	.align		4
.L_83:
        /*01f8*/ 	.byte	0x04, 0x11
        /*01fa*/ 	.short	(.L_85 - .L_84)
	.align		4
.L_84:
        /*01fc*/ 	.word	index@(LeakyForwardAlphaBeta)
        /*0200*/ 	.word	0x00000000


	//----- nvinfo : EIATTR_REGCOUNT
	.align		4
.L_85:
        /*0204*/ 	.byte	0x04, 0x2f
        /*0206*/ 	.short	(.L_87 - .L_86)
	.align		4
.L_86:
        /*0208*/ 	.word	index@(LeakyBackwardAlphaBeta)
        /*020c*/ 	.word	0x00000016


	//----- nvinfo : EIATTR_FRAME_SIZE
	.align		4
.L_87:
        /*0210*/ 	.byte	0x04, 0x11
        /*0212*/ 	.short	(.L_89 - .L_88)
	.align		4
.L_88:
        /*0214*/ 	.word	index@(LeakyBackwardAlphaBeta)
        /*0218*/ 	.word	0x00000000


	//----- nvinfo : EIATTR_REGCOUNT
	.align		4
.L_89:
        /*021c*/ 	.byte	0x04, 0x2f
        /*021e*/ 	.short	(.L_91 - .L_90)
	.align		4
.L_90:
        /*0220*/ 	.word	index@(LeakyForwardAlpha)
        /*0224*/ 	.word	0x00000010


	//----- nvinfo : EIATTR_FRAME_SIZE
	.align		4
.L_91:
        /*0228*/ 	.byte	0x04, 0x11
        /*022a*/ 	.short	(.L_93 - .L_92)
	.align		4
.L_92:
        /*022c*/ 	.word	index@(LeakyForwardAlpha)
        /*0230*/ 	.word	0x00000000


	//----- nvinfo : EIATTR_REGCOUNT
	.align		4
.L_93:
        /*0234*/ 	.byte	0x04, 0x2f
        /*0236*/ 	.short	(.L_95 - .L_94)
	.align		4
.L_94:
        /*0238*/ 	.word	index@(LeakyBackwardAlpha)
        /*023c*/ 	.word	0x00000014


	//----- nvinfo : EIATTR_FRAME_SIZE
	.align		4
.L_95:
        /*0240*/ 	.byte	0x04, 0x11
        /*0242*/ 	.short	(.L_97 - .L_96)
	.align		4
.L_96:
        /*0244*/ 	.word	index@(LeakyBackwardAlpha)
        /*0248*/ 	.word	0x00000000


	//----- nvinfo : EIATTR_REGCOUNT
	.align		4
.L_97:
        /*024c*/ 	.byte	0x04, 0x2f
        /*024e*/ 	.short	(.L_99 - .L_98)
	.align		4
.L_98:
        /*0250*/ 	.word	index@(LeakyForward)
        /*0254*/ 	.word	0x00000010


	//----- nvinfo : EIATTR_FRAME_SIZE
	.align		4
.L_99:
        /*0258*/ 	.byte	0x04, 0x11
        /*025a*/ 	.short	(.L_101 - .L_100)
	.align		4
.L_100:
        /*025c*/ 	.word	index@(LeakyForward)
        /*0260*/ 	.word	0x00000000


	//----- nvinfo : EIATTR_REGCOUNT
	.align		4
.L_101:
        /*0264*/ 	.byte	0x04, 0x2f
        /*0266*/ 	.short	(.L_103 - .L_102)
	.align		4
.L_102:
        /*0268*/ 	.word	index@(LeakyBackward)
        /*026c*/ 	.word	0x00000014


	//----- nvinfo : EIATTR_FRAME_SIZE
	.align		4
.L_103:
        /*0270*/ 	.byte	0x04, 0x11
        /*0272*/ 	.short	(.L_105 - .L_104)
	.align		4
.L_104:
        /*0274*/ 	.word	index@(LeakyBackward)
        /*0278*/ 	.word	0x00000000


	//----- nvinfo : EIATTR_REGCOUNT
	.align		4
.L_105:
        /*027c*/ 	.byte	0x04, 0x2f
        /*027e*/ 	.short	(.L_107 - .L_106)
	.align		4
.L_106:
        /*0280*/ 	.word	index@(MSELoss)
        /*0284*/ 	.word	0x00000018


	//----- nvinfo : EIATTR_FRAME_SIZE
	.align		4
.L_107:
        /*0288*/ 	.byte	0x04, 0x11
        /*028a*/ 	.short	(.L_109 - .L_108)
	.align		4
.L_108:
        /*028c*/ 	.word	index@(MSELoss)
        /*0290*/ 	.word	0x00000000


	//----- nvinfo : EIATTR_REGCOUNT
	.align		4
.L_109:
        /*0294*/ 	.byte	0x04, 0x2f
        /*0296*/ 	.short	(.L_111 - .L_110)
	.align		4
.L_110:
        /*0298*/ 	.word	index@(MSELossbyBatches)
        /*029c*/ 	.word	0x0000001c


	//----- nvinfo : EIATTR_FRAME_SIZE
	.align		4
.L_111:
        /*02a0*/ 	.byte	0x04, 0x11
        /*02a2*/ 	.short	(.L_113 - .L_112)
	.align		4
.L_112:
        /*02a4*/ 	.word	index@(MSELossbyBatches)
        /*02a8*/ 	.word	0x00000000


	//----- nvinfo : EIATTR_REGCOUNT
	.align		4
.L_113:
        /*02ac*/ 	.byte	0x04, 0x2f
        /*02ae*/ 	.short	(.L_115 - .L_114)
	.align		4
.L_114:
        /*02b0*/ 	.word	index@(ConcatForwardNHWCEX)
        /*02b4*/ 	.word	0x0000001c


	//----- nvinfo : EIATTR_FRAME_SIZE
	.align		4
.L_115:
        /*02b8*/ 	.byte	0x04, 0x11
        /*02ba*/ 	.short	(.L_117 - .L_116)
	.align		4
.L_116:
        /*02bc*/ 	.word	index@(ConcatForwardNHWCEX)
        /*02c0*/ 	.word	0x00000000


	//----- nvinfo : EIATTR_REGCOUNT
	.align		4
.L_117:
        /*02c4*/ 	.byte	0x04, 0x2f
        /*02c6*/ 	.short	(.L_119 - .L_118)
	.align		4
.L_118:
        /*02c8*/ 	.word	index@(ConcatBackwardNHWCEX)
        /*02cc*/ 	.word	0x0000001c


	//----- nvinfo : EIATTR_FRAME_SIZE
	.align		4
.L_119:
        /*02d0*/ 	.byte	0x04, 0x11
        /*02d2*/ 	.short	(.L_121 - .L_120)
	.align		4
.L_120:
        /*02d4*/ 	.word	index@(ConcatBackwardNHWCEX)
        /*02d8*/ 	.word	0x00000000


	//----- nvinfo : EIATTR_REGCOUNT
	.align		4
.L_121:
        /*02dc*/ 	.byte	0x04, 0x2f
        /*02de*/ 	.short	(.L_123 - .L_122)
	.align		4
.L_122:
        /*02e0*/ 	.word	index@(ConcatForwardNCHWEX)
        /*02e4*/ 	.word	0x0000001d


	//----- nvinfo : EIATTR_FRAME_SIZE
	.align		4
.L_123:
        /*02e8*/ 	.byte	0x04, 0x11
        /*02ea*/ 	.short	(.L_125 - .L_124)
	.align		4
.L_124:
        /*02ec*/ 	.word	index@(ConcatForwardNCHWEX)
        /*02f0*/ 	.word	0x00000000


	//----- nvinfo : EIATTR_REGCOUNT
	.align		4
.L_125:
        /*02f4*/ 	.byte	0x04, 0x2f
        /*02f6*/ 	.short	(.L_127 - .L_126)
	.align		4
.L_126:
        /*02f8*/ 	.word	index@(ConcatBackwardNCHWEX)
        /*02fc*/ 	.word	0x0000001d


	//----- nvinfo : EIATTR_FRAME_SIZE
	.align		4
.L_127:
        /*0300*/ 	.byte	0x04, 0x11
        /*0302*/ 	.short	(.L_129 - .L_128)
	.align		4
.L_128:
        /*0304*/ 	.word	index@(ConcatBackwardNCHWEX)
        /*0308*/ 	.word	0x00000000


	//----- nvinfo : EIATTR_REGCOUNT
	.align		4
.L_129:
        /*030c*/ 	.byte	0x04, 0x2f
        /*030e*/ 	.short	(.L_131 - .L_130)
	.align		4
.L_130:
        /*0310*/ 	.word	index@(ConcatForwardNCHW)
        /*0314*/ 	.word	0x00000016


	//----- nvinfo : EIATTR_FRAME_SIZE
	.align		4
.L_131:
        /*0318*/ 	.byte	0x04, 0x11
        /*031a*/ 	.short	(.L_133 - .L_132)
	.align		4
.L_132:
        /*031c*/ 	.word	index@(ConcatForwardNCHW)
        /*0320*/ 	.word	0x00000000


	//----- nvinfo : EIATTR_REGCOUNT
	.align		4
.L_133:
        /*0324*/ 	.byte	0x04, 0x2f
        /*0326*/ 	.short	(.L_135 - .L_134)
	.align		4
.L_134:
        /*0328*/ 	.word	index@(ConcatBackwardNCHW)
        /*032c*/ 	.word	0x00000016


	//----- nvinfo : EIATTR_FRAME_SIZE
	.align		4
.L_135:
        /*0330*/ 	.byte	0x04, 0x11
        /*0332*/ 	.short	(.L_137 - .L_136)
	.align		4
.L_136:
        /*0334*/ 	.word	index@(ConcatBackwardNCHW)
        /*0338*/ 	.word	0x00000000


	//----- nvinfo : EIATTR_REGCOUNT
	.align		4
.L_137:
        /*033c*/ 	.byte	0x04, 0x2f
        /*033e*/ 	.short	(.L_139 - .L_138)
	.align		4
.L_138:
        /*0340*/ 	.word	index@(ConcatForwardNCHWhalf)
        /*0344*/ 	.word	0x00000016


	//----- nvinfo : EIATTR_FRAME_SIZE
	.align		4
.L_139:
        /*0348*/ 	.byte	0x04, 0x11
        /*034a*/ 	.short	(.L_141 - .L_140)
	.align		4
.L_140:
        /*034c*/ 	.word	index@(ConcatForwardNCHWhalf)
        /*0350*/ 	.word	0x00000000


	//----- nvinfo : EIATTR_REGCOUNT
	.align		4
.L_141:
        /*0354*/ 	.byte	0x04, 0x2f
        /*0356*/ 	.short	(.L_143 - .L_142)
	.align		4
.L_142:
        /*0358*/ 	.word	index@(ConcatBackwardNCHWhalf)
        /*035c*/ 	.word	0x00000016


	//----- nvinfo : EIATTR_FRAME_SIZE
	.align		4
.L_143:
        /*0360*/ 	.byte	0x04, 0x11
        /*0362*/ 	.short	(.L_145 - .L_144)
	.align		4
.L_144:
        /*0364*/ 	.word	index@(ConcatBackwardNCHWhalf)
        /*0368*/ 	.word	0x00000000


	//----- nvinfo : EIATTR_REGCOUNT
	.align		4
.L_145:
        /*036c*/ 	.byte	0x04, 0x2f
        /*036e*/ 	.short	(.L_147 - .L_146)
	.align		4
.L_146:
        /*0370*/ 	.word	index@(MakePlanarImageBatchesUint8)
        /*0374*/ 	.word	0x00000014


	//----- nvinfo : EIATTR_FRAME_SIZE
	.align		4
.L_147:
        /*0378*/ 	.byte	0x04, 0x11
        /*037a*/ 	.short	(.L_149 - .L_148)
	.align		4
.L_148:
        /*037c*/ 	.word	index@(MakePlanarImageBatchesUint8)
        /*0380*/ 	.word	0x00000000


	//----- nvinfo : EIATTR_MIN_STACK_SIZE
	.align		4
.L_149:
        /*0384*/ 	.byte	0x04, 0x12
        /*0386*/ 	.short	(.L_151 - .L_150)
	.align		4
.L_150:
        /*0388*/ 	.word	index@(MakePlanarImageBatchesUint8)
        /*038c*/ 	.word	0x00000000


	//----- nvinfo : EIATTR_MIN_STACK_SIZE
	.align		4
.L_151:
        /*0390*/ 	.byte	0x04, 0x12
        /*0392*/ 	.short	(.L_153 - .L_152)
	.align		4
.L_152:
        /*0394*/ 	.word	index@(ConcatBackwardNCHWhalf)
        /*0398*/ 	.word	0x00000000


	//----- nvinfo : EIATTR_MIN_STACK_SIZE
	.align		4
.L_153:
        /*039c*/ 	.byte	0x04, 0x12
        /*039e*/ 	.short	(.L_155 - .L_154)
	.align		4
.L_154:
        /*03a0*/ 	.word	index@(ConcatForwardNCHWhalf)
        /*03a4*/ 	.word	0x00000000


	//----- nvinfo : EIATTR_MIN_STACK_SIZE
	.align		4
.L_155:
        /*03a8*/ 	.byte	0x04, 0x12
        /*03aa*/ 	.short	(.L_157 - .L_156)
	.align		4
.L_156:
        /*03ac*/ 	.word	index@(ConcatBackwardNCHW)
        /*03b0*/ 	.word	0x00000000


	//----- nvinfo : EIATTR_MIN_STACK_SIZE
	.align		4
.L_157:
        /*03b4*/ 	.byte	0x04, 0x12
        /*03b6*/ 	.short	(.L_159 - .L_158)
	.align		4
.L_158:
        /*03b8*/ 	.word	index@(ConcatForwardNCHW)
        /*03bc*/ 	.word	0x00000000


	//----- nvinfo : EIATTR_MIN_STACK_SIZE
	.align		4
.L_159:
        /*03c0*/ 	.byte	0x04, 0x12
        /*03c2*/ 	.short	(.L_161 - .L_160)
	.align		4
.L_160:
        /*03c4*/ 	.word	index@(ConcatBackwardNCHWEX)
        /*03c8*/ 	.word	0x00000000


	//----- nvinfo : EIATTR_MIN_STACK_SIZE
	.align		4
.L_161:
        /*03cc*/ 	.byte	0x04, 0x12
        /*03ce*/ 	.short	(.L_163 - .L_162)
	.align		4
.L_162:
        /*03d0*/ 	.word	index@(ConcatForwardNCHWEX)
        /*03d4*/ 	.word	0x00000000


	//----- nvinfo : EIATTR_MIN_STACK_SIZE
	.align		4
.L_163:
        /*03d8*/ 	.byte	0x04, 0x12
        /*03da*/ 	.short	(.L_165 - .L_164)
	.align		4
.L_164:
        /*03dc*/ 	.word	index@(ConcatBackwardNHWCEX)
        /*03e0*/ 	.word	0x00000000


	//----- nvinfo : EIATTR_MIN_STACK_SIZE
	.align		4
.L_165:
        /*03e4*/ 	.byte	0x04, 0x12
        /*03e6*/ 	.short	(.L_167 - .L_166)
	.align		4
.L_166:
        /*03e8*/ 	.word	index@(ConcatForwardNHWCEX)
        /*03ec*/ 	.word	0x00000000


	//----- nvinfo : EIATTR_MIN_STACK_SIZE
	.align		4
.L_167:
        /*03f0*/ 	.byte	0x04, 0x12
        /*03f2*/ 	.short	(.L_169 - .L_168)
	.align		4
.L_168:
        /*03f4*/ 	.word	index@(MSELossbyBatches)
        /*03f8*/ 	.word	0x00000000


	//----- nvinfo : EIATTR_MIN_STACK_SIZE
	.align		4
.L_169:
        /*03fc*/ 	.byte	0x04, 0x12
        /*03fe*/ 	.short	(.L_171 - .L_170)
	.align		4
.L_170:
        /*0400*/ 	.word	index@(MSELoss)
        /*0404*/ 	.word	0x00000000


	//----- nvinfo : EIATTR_MIN_STACK_SIZE
	.align		4
.L_171:
        /*0408*/ 	.byte	0x04, 0x12
        /*040a*/ 	.short	(.L_173 - .L_172)
	.align		4
.L_172:
        /*040c*/ 	.word	index@(LeakyBackward)
        /*0410*/ 	.word	0x00000000


	//----- nvinfo : EIATTR_MIN_STACK_SIZE
	.align		4
.L_173:
        /*0414*/ 	.byte	0x04, 0x12
        /*0416*/ 	.short	(.L_175 - .L_174)
	.align		4
.L_174:
        /*0418*/ 	.word	index@(LeakyForward)
        /*041c*/ 	.word	0x00000000


	//----- nvinfo : EIATTR_MIN_STACK_SIZE
	.align		4
.L_175:
        /*0420*/ 	.byte	0x04, 0x12
        /*0422*/ 	.short	(.L_177 - .L_176)
	.align		4
.L_176:
        /*0424*/ 	.word	index@(LeakyBackwardAlpha)
        /*0428*/ 	.word	0x00000000


	//----- nvinfo : EIATTR_MIN_STACK_SIZE
	.align		4
.L_177:
        /*042c*/ 	.byte	0x04, 0x12
        /*042e*/ 	.short	(.L_179 - .L_178)
	.align		4
.L_178:
        /*0430*/ 	.word	index@(LeakyForwardAlpha)
        /*0434*/ 	.word	0x00000000


	//----- nvinfo : EIATTR_MIN_STACK_SIZE
	.align		4
.L_179:
        /*0438*/ 	.byte	0x04, 0x12
        /*043a*/ 	.short	(.L_181 - .L_180)
	.align		4
.L_180:
        /*043c*/ 	.word	index@(LeakyBackwardAlphaBeta)
        /*0440*/ 	.word	0x00000000


	//----- nvinfo : EIATTR_MIN_STACK_SIZE
	.align		4
.L_181:
        /*0444*/ 	.byte	0x04, 0x12
        /*0446*/ 	.short	(.L_183 - .L_182)
	.align		4
.L_182:
        /*0448*/ 	.word	index@(LeakyForwardAlphaBeta)
        /*044c*/ 	.word	0x00000000


	//----- nvinfo : EIATTR_MIN_STACK_SIZE
	.align		4
.L_183:
        /*0450*/ 	.byte	0x04, 0x12
        /*0452*/ 	.short	(.L_185 - .L_184)
	.align		4
.L_184:
        /*0454*/ 	.word	index@(PreluBackward)
        /*0458*/ 	.word	0x00000000


	//----- nvinfo : EIATTR_MIN_STACK_SIZE
	.align		4
.L_185:
        /*045c*/ 	.byte	0x04, 0x12
        /*045e*/ 	.short	(.L_187 - .L_186)
	.align		4
.L_186:
        /*0460*/ 	.word	index@(PreluForward)
        /*0464*/ 	.word	0x00000000


	//----- nvinfo : EIATTR_MIN_STACK_SIZE
	.align		4
.L_187:
        /*0468*/ 	.byte	0x04, 0x12
        /*046a*/ 	.short	(.L_189 - .L_188)
	.align		4
.L_188:
        /*046c*/ 	.word	index@(ThreshBackward)
        /*0470*/ 	.word	0x00000000


	//----- nvinfo : EIATTR_MIN_STACK_SIZE
	.align		4
.L_189:
        /*0474*/ 	.byte	0x04, 0x12
        /*0476*/ 	.short	(.L_191 - .L_190)
	.align		4
.L_190:
        /*0478*/ 	.word	index@(ThreshForward)
        /*047c*/ 	.word	0x00000000


	//----- nvinfo : EIATTR_MIN_STACK_SIZE
	.align		4
.L_191:
        /*0480*/ 	.byte	0x04, 0x12
        /*0482*/ 	.short	(.L_193 - .L_192)
	.align		4
.L_192:
        /*0484*/ 	.word	index@(L1L2)
        /*0488*/ 	.word	0x00000000


	//----- nvinfo : EIATTR_MIN_STACK_SIZE
	.align		4
.L_193:
        /*048c*/ 	.byte	0x04, 0x12
        /*048e*/ 	.short	(.L_195 - .L_194)
	.align		4
.L_194:
        /*0490*/ 	.word	index@(AdaDelta)
        /*0494*/ 	.word	0x00000000


	//----- nvinfo : EIATTR_MIN_STACK_SIZE
	.align		4
.L_195:
        /*0498*/ 	.byte	0x04, 0x12
        /*049a*/ 	.short	(.L_197 - .L_196)
	.align		4
.L_196:
        /*049c*/ 	.word	index@(Adam)
        /*04a0*/ 	.word	0x00000000


	//----- nvinfo : EIATTR_MIN_STACK_SIZE
	.align		4
.L_197:
        /*04a4*/ 	.byte	0x04, 0x12
        /*04a6*/ 	.short	(.L_199 - .L_198)
	.align		4
.L_198:
        /*04a8*/ 	.word	index@(AdaGrad)
        /*04ac*/ 	.word	0x00000000


	//----- nvinfo : EIATTR_MIN_STACK_SIZE
	.align		4
.L_199:
        /*04b0*/ 	.byte	0x04, 0x12
        /*04b2*/ 	.short	(.L_201 - .L_200)
	.align		4
.L_200:
        /*04b4*/ 	.word	index@(NearestNeighborNHWCBack)
        /*04b8*/ 	.word	0x00000000


	//----- nvinfo : EIATTR_MIN_STACK_SIZE
	.align		4
.L_201:
        /*04bc*/ 	.byte	0x04, 0x12
        /*04be*/ 	.short	(.L_203 - .L_202)
	.align		4
.L_202:
        /*04c0*/ 	.word	index@(NearestNeighborNCHWBack)
        /*04c4*/ 	.word	0x00000000


	//----- nvinfo : EIATTR_MIN_STACK_SIZE
	.align		4
.L_203:
        /*04c8*/ 	.byte	0x04, 0x12
        /*04ca*/ 	.short	(.L_205 - .L_204)
	.align		4
.L_204:
        /*04cc*/ 	.word	index@(NearestNeighborNCHW)
        /*04d0*/ 	.word	0x00000000


	//----- nvinfo : EIATTR_MIN_STACK_SIZE
	.align		4
.L_205:
        /*04d4*/ 	.byte	0x04, 0x12
        /*04d6*/ 	.short	(.L_207 - .L_206)
	.align		4
.L_206:
        /*04d8*/ 	.word	index@(NearestNeighborNHWC)
        /*04dc*/ 	.word	0x00000000


	//----- nvinfo : EIATTR_MIN_STACK_SIZE
	.align		4
.L_207:
        /*04e0*/ 	.byte	0x04, 0x12
        /*04e2*/ 	.short	(.L_209 - .L_208)
	.align		4
.L_208:
        /*04e4*/ 	.word	index@(ShapetoBatch4DNCHW)
        /*04e8*/ 	.word	0x00000000


	//----- nvinfo : EIATTR_MIN_STACK_SIZE
	.align		4
.L_209:
        /*04ec*/ 	.byte	0x04, 0x12
        /*04ee*/ 	.short	(.L_211 - .L_210)
	.align		4
.L_210:
        /*04f0*/ 	.word	index@(ShapetoBatch4DNHWC)
        /*04f4*/ 	.word	0x00000000


	//----- nvinfo : EIATTR_MIN_STACK_SIZE
	.align		4
.L_211:
        /*04f8*/ 	.byte	0x04, 0x12
        /*04fa*/ 	.short	(.L_213 - .L_212)
	.align		4
.L_212:
        /*04fc*/ 	.word	index@(SwapUpperLower)
        /*0500*/ 	.word	0x00000000


	//----- nvinfo : EIATTR_MIN_STACK_SIZE
	.align		4
.L_213:
        /*0504*/ 	.byte	0x04, 0x12
        /*0506*/ 	.short	(.L_215 - .L_214)
	.align		4
.L_214:
        /*0508*/ 	.word	index@(SwapEveryOther)
        /*050c*/ 	.word	0x00000000


	//----- nvinfo : EIATTR_MIN_STACK_SIZE
	.align		4
.L_215:
        /*0510*/ 	.byte	0x04, 0x12
        /*0512*/ 	.short	(.L_217 - .L_216)
	.align		4
.L_216:
        /*0514*/ 	.word	index@(Transpose)
        /*0518*/ 	.word	0x00000000
.L_217:


//--------------------- .nv.compat                --------------------------
	.section	.nv.compat,"",@"SHT_CUDA_COMPAT_INFO"
	.align	4
        /*0000*/ 	.byte	0x02, 0x09, 0x00, 0x00, 0x02, 0x02, 0x01, 0x00, 0x02, 0x05, 0x05, 0x00, 0x03, 0x07, 0x01, 0x01
        /*0010*/ 	.byte	0x02, 0x03, 0x00, 0x00, 0x02, 0x06, 0x01, 0x00, 0x04, 0x0b, 0x08, 0x00, 0x01, 0x00, 0x00, 0x00
        /*0020*/ 	.byte	0x00, 0x00, 0x00, 0x00


//--------------------- .nv.info.MakePlanarImageBatchesUint8 --------------------------
	.section	.nv.info.MakePlanarImageBatchesUint8,"",@"SHT_CUDA_INFO"
	.sectionflags	@""
	.align	4


	//----- nvinfo : EIATTR_CUDA_API_VERSION
	.align		4
        /*0000*/ 	.byte	0x04, 0x37
        /*0002*/ 	.short	(.L_219 - .L_218)
.L_218:
        /*0004*/ 	.word	0x00000082


	//----- nvinfo : EIATTR_KPARAM_INFO
	.align		4
.L_219:
        /*0008*/ 	.byte	0x04, 0x17
        /*000a*/ 	.short	(.L_221 - .L_220)
.L_220:
        /*000c*/ 	.word	0x00000000
        /*0010*/ 	.short	0x0004
        /*0012*/ 	.short	0x0018
        /*0014*/ 	.byte	0x00, 0xf5, 0x21, 0x00


	//----- nvinfo : EIATTR_KPARAM_INFO
	.align		4
.L_221:
        /*0018*/ 	.byte	0x04, 0x17
        /*001a*/ 	.short	(.L_223 - .L_222)
.L_222:
        /*001c*/ 	.word	0x00000000
        /*0020*/ 	.short	0x0003
        /*0022*/ 	.short	0x0010
        /*0024*/ 	.byte	0x00, 0xf5, 0x21, 0x00


	//----- nvinfo : EIATTR_KPARAM_INFO
	.align		4
.L_223:
        /*0028*/ 	.byte	0x04, 0x17
        /*002a*/ 	.short	(.L_225 - .L_224)
.L_224:
        /*002c*/ 	.word	0x00000000
        /*0030*/ 	.short	0x0002
        /*0032*/ 	.short	0x0008
        /*0034*/ 	.byte	0x00, 0xf0, 0x11, 0x00


	//----- nvinfo : EIATTR_KPARAM_INFO
	.align		4
.L_225:
        /*0038*/ 	.byte	0x04, 0x17
        /*003a*/ 	.short	(.L_227 - .L_226)
.L_226:
        /*003c*/ 	.word	0x00000000
        /*0040*/ 	.short	0x0001
        /*0042*/ 	.short	0x0004
        /*0044*/ 	.byte	0x00, 0xf0, 0x11, 0x00


	//----- nvinfo : EIATTR_KPARAM_INFO
	.align		4
.L_227:
        /*0048*/ 	.byte	0x04, 0x17
        /*004a*/ 	.short	(.L_229 - .L_228)
.L_228:
        /*004c*/ 	.word	0x00000000
        /*0050*/ 	.short	0x0000
        /*0052*/ 	.short	0x0000
        /*0054*/ 	.byte	0x00, 0xf0, 0x11, 0x00


	//----- nvinfo : EIATTR_SPARSE_MMA_MASK
	.align		4
.L_229:
        /*0058*/ 	.byte	0x03, 0x50
        /*005a*/ 	.short	0x0000


	//----- nvinfo : EIATTR_MAXREG_COUNT
	.align		4
        /*005c*/ 	.byte	0x03, 0x1b
        /*005e*/ 	.short	0x00ff


	//----- nvinfo : EIATTR_MERCURY_ISA_VERSION
	.align		4
        /*0060*/ 	.byte	0x03, 0x5f
        /*0062*/ 	.short	0x0101


	//----- nvinfo : EIATTR_VRC_CTA_INIT_COUNT
	.align		4
        /*0064*/ 	.byte	0x02, 0x4a
	.zero		1
	.zero		1


	//----- nvinfo : EIATTR_EXIT_INSTR_OFFSETS
	.align		4
        /*0068*/ 	.byte	0x04, 0x1c
        /*006a*/ 	.short	(.L_231 - .L_230)


	//   ....[0]....
.L_230:
        /*006c*/ 	.word	0x00000030


	//   ....[1]....
        /*0070*/ 	.word	0x00000090


	//   ....[2]....
        /*0074*/ 	.word	0x000002e0


	//----- nvinfo : EIATTR_CRS_STACK_SIZE
	.align		4
.L_231:
        /*0078*/ 	.byte	0x04, 0x1e
        /*007a*/ 	.short	(.L_233 - .L_232)
.L_232:
        /*007c*/ 	.word	0x00000000


	//----- nvinfo : EIATTR_CBANK_PARAM_SIZE
	.align		4
.L_233:
        /*0080*/ 	.byte	0x03, 0x19
        /*0082*/ 	.short	0x0020


	//----- nvinfo : EIATTR_PARAM_CBANK
	.align		4
        /*0084*/ 	.byte	0x04, 0x0a
        /*0086*/ 	.short	(.L_235 - .L_234)
	.align		4
.L_234:
        /*0088*/ 	.word	index@(.nv.constant0.MakePlanarImageBatchesUint8)
        /*008c*/ 	.short	0x0380
        /*008e*/ 	.short	0x0020


	//----- nvinfo : EIATTR_SW_WAR
	.align		4
.L_235:
        /*0090*/ 	.byte	0x04, 0x36
        /*0092*/ 	.short	(.L_237 - .L_236)
.L_236:
        /*0094*/ 	.word	0x00000008
.L_237:


//--------------------- .nv.info.ConcatBackwardNCHWhalf --------------------------
	.section	.nv.info.ConcatBackwardNCHWhalf,"",@"SHT_CUDA_INFO"
	.sectionflags	@""
	.align	4


	//----- nvinfo : EIATTR_CUDA_API_VERSION
	.align		4
        /*0000*/ 	.byte	0x04, 0x37
        /*0002*/ 	.short	(.L_239 - .L_238)
.L_238:
        /*0004*/ 	.word	0x00000082


	//----- nvinfo : EIATTR_KPARAM_INFO
	.align		4
.L_239:
        /*0008*/ 	.byte	0x04, 0x17
        /*000a*/ 	.short	(.L_241 - .L_240)
.L_240:
        /*000c*/ 	.word	0x00000000
        /*0010*/ 	.short	0x0008
        /*0012*/ 	.short	0x0028
        /*0014*/ 	.byte	0x00, 0xf5, 0x21, 0x00


	//----- nvinfo : EIATTR_KPARAM_INFO
	.align		4
.L_241:
        /*0018*/ 	.byte	0x04, 0x17
        /*001a*/ 	.short	(.L_243 - .L_242)
.L_242:
        /*001c*/ 	.word	0x00000000
        /*0020*/ 	.short	0x0007
        /*0022*/ 	.short	0x0020
        /*0024*/ 	.byte	0x00, 0xf5, 0x21, 0x00


	//----- nvinfo : EIATTR_KPARAM_INFO
	.align		4
.L_243:
        /*0028*/ 	.byte	0x04, 0x17
        /*002a*/ 	.short	(.L_245 - .L_244)
.L_244:
        /*002c*/ 	.word	0x00000000
        /*0030*/ 	.short	0x0006
        /*0032*/ 	.short	0x001c
        /*0034*/ 	.byte	0x00, 0xf0, 0x11, 0x00


	//----- nvinfo : EIATTR_KPARAM_INFO
	.align		4
.L_245:
        /*0038*/ 	.byte	0x04, 0x17
        /*003a*/ 	.short	(.L_247 - .L_246)
.L_246:
        /*003c*/ 	.word	0x00000000
        /*0040*/ 	.short	0x0005
        /*0042*/ 	.short	0x0018
        /*0044*/ 	.byte	0x00, 0xf0, 0x11, 0x00


	//----- nvinfo : EIATTR_KPARAM_INFO
	.align		4
.L_247:
        /*0048*/ 	.byte	0x04, 0x17
        /*004a*/ 	.short	(.L_249 - .L_248)
.L_248:
        /*004c*/ 	.word	0x00000000
        /*0050*/ 	.short	0x0004
        /*0052*/ 	.short	0x0010
        /*0054*/ 	.byte	0x00, 0xf5, 0x21, 0x00


	//----- nvinfo : EIATTR_KPARAM_INFO
	.align		4
.L_249:
        /*0058*/ 	.byte	0x04, 0x17
        /*005a*/ 	.short	(.L_251 - .L_250)
.L_250:
        /*005c*/ 	.word	0x00000000
        /*0060*/ 	.short	0x0003
        /*0062*/ 	.short	0x000c
        /*0064*/ 	.byte	0x00, 0xf0, 0x11, 0x00


	//----- nvinfo : EIATTR_KPARAM_INFO
	.align		4
.L_251:
        /*0068*/ 	.byte	0x04, 0x17
        /*006a*/ 	.short	(.L_253 - .L_252)
.L_252:
        /*006c*/ 	.word	0x00000000
        /*0070*/ 	.short	0x0002
        /*0072*/ 	.short	0x0008
        /*0074*/ 	.byte	0x00, 0xf0, 0x11, 0x00


	//----- nvinfo : EIATTR_KPARAM_INFO
	.align		4
.L_253:
        /*0078*/ 	.byte	0x04, 0x17
        /*007a*/ 	.short	(.L_255 - .L_254)
.L_254:
        /*007c*/ 	.word	0x00000000
        /*0080*/ 	.short	0x0001
        /*0082*/ 	.short	0x0004
        /*0084*/ 	.byte	0x00, 0xf0, 0x11, 0x00


	//----- nvinfo : EIATTR_KPARAM_INFO
	.align		4
.L_255:
        /*0088*/ 	.byte	0x04, 0x17
        /*008a*/ 	.short	(.L_257 - .L_256)
.L_256:
        /*008c*/ 	.word	0x00000000
        /*0090*/ 	.short	0x0000
        /*0092*/ 	.short	0x0000
        /*0094*/ 	.byte	0x00, 0xf0, 0x11, 0x00


	//----- nvinfo : EIATTR_SPARSE_MMA_MASK
	.align		4
.L_257:
        /*0098*/ 	.byte	0x03, 0x50
        /*009a*/ 	.short	0x0000


	//----- nvinfo : EIATTR_MAXREG_COUNT
	.align		4
        /*009c*/ 	.byte	0x03, 0x1b
        /*009e*/ 	.short	0x00ff


	//----- nvinfo : EIATTR_MERCURY_ISA_VERSION
	.align		4
        /*00a0*/ 	.byte	0x03, 0x5f
        /*00a2*/ 	.short	0x0101


	//----- nvinfo : EIATTR_VRC_CTA_INIT_COUNT
	.align		4
        /*00a4*/ 	.byte	0x02, 0x4a
	.zero		1
	.zero		1


	//----- nvinfo : EIATTR_EXIT_INSTR_OFFSETS
	.align		4
        /*00a8*/ 	.byte	0x04, 0x1c
        /*00aa*/ 	.short	(.L_259 - .L_258)


	//   ....[0]....
.L_258:
        /*00ac*/ 	.word	0x00000030


	//   ....[1]....
        /*00b0*/ 	.word	0x00000330


	//   ....[2]....
        /*00b4*/ 	.word	0x000006f0


	//   ....[3]....
        /*00b8*/ 	.word	0x00000740


	//   ....[4]....
        /*00bc*/ 	.word	0x00000950


	//----- nvinfo : EIATTR_CRS_STACK_SIZE
	.align		4
.L_259:
        /*00c0*/ 	.byte	0x04, 0x1e
        /*00c2*/ 	.short	(.L_261 - .L_260)
.L_260:
        /*00c4*/ 	.word	0x00000000


	//----- nvinfo : EIATTR_CBANK_PARAM_SIZE
	.align		4
.L_261:
        /*00c8*/ 	.byte	0x03, 0x19
        /*00ca*/ 	.short	0x0030


	//----- nvinfo : EIATTR_PARAM_CBANK
	.align		4
        /*00cc*/ 	.byte	0x04, 0x0a
        /*00ce*/ 	.short	(.L_263 - .L_262)
	.align		4
.L_262:
        /*00d0*/ 	.word	index@(.nv.constant0.ConcatBackwardNCHWhalf)
        /*00d4*/ 	.short	0x0380
        /*00d6*/ 	.short	0x0030


	//----- nvinfo : EIATTR_SW_WAR
	.align		4
.L_263:
        /*00d8*/ 	.byte	0x04, 0x36
        /*00da*/ 	.short	(.L_265 - .L_264)
.L_264:
        /*00dc*/ 	.word	0x00000008
.L_265:


//--------------------- .nv.info.ConcatForwardNCHWhalf --------------------------
	.section	.nv.info.ConcatForwardNCHWhalf,"",@"SHT_CUDA_INFO"
	.sectionflags	@""
	.align	4


	//----- nvinfo : EIATTR_CUDA_API_VERSION
	.align		4
        /*0000*/ 	.byte	0x04, 0x37
        /*0002*/ 	.short	(.L_267 - .L_266)
.L_266:
        /*0004*/ 	.word	0x00000082


	//----- nvinfo : EIATTR_KPARAM_INFO
	.align		4
.L_267:
        /*0008*/ 	.byte	0x04, 0x17
        /*000a*/ 	.short	(.L_269 - .L_268)
.L_268:
        /*000c*/ 	.word	0x00000000
        /*0010*/ 	.short	0x0008
        /*0012*/ 	.short	0x0028
        /*0014*/ 	.byte	0x00, 0xf5, 0x21, 0x00


	//----- nvinfo : EIATTR_KPARAM_INFO
	.align		4
.L_269:
        /*0018*/ 	.byte	0x04, 0x17
        /*001a*/ 	.short	(.L_271 - .L_270)
.L_270:
        /*001c*/ 	.word	0x00000000
        /*0020*/ 	.short	0x0007
        /*0022*/ 	.short	0x0020
        /*0024*/ 	.byte	0x00, 0xf5, 0x21, 0x00


	//----- nvinfo : EIATTR_KPARAM_INFO
	.align		4
.L_271:
        /*0028*/ 	.byte	0x04, 0x17
        /*002a*/ 	.short	(.L_273 - .L_272)
.L_272:
        /*002c*/ 	.word	0x00000000
        /*0030*/ 	.short	0x0006
        /*0032*/ 	.short	0x001c
        /*0034*/ 	.byte	0x00, 0xf0, 0x11, 0x00


	//----- nvinfo : EIATTR_KPARAM_INFO
	.align		4
.L_273:
        /*0038*/ 	.byte	0x04, 0x17
        /*003a*/ 	.short	(.L_275 - .L_274)
.L_274:
        /*003c*/ 	.word	0x00000000
        /*0040*/ 	.short	0x0005
        /*0042*/ 	.short	0x0018
        /*0044*/ 	.byte	0x00, 0xf0, 0x11, 0x00


	//----- nvinfo : EIATTR_KPARAM_INFO
	.align		4
.L_275:
        /*0048*/ 	.byte	0x04, 0x17
        /*004a*/ 	.short	(.L_277 - .L_276)
.L_276:
        /*004c*/ 	.word	0x00000000
        /*0050*/ 	.short	0x0004
        /*0052*/ 	.short	0x0010
        /*0054*/ 	.byte	0x00, 0xf5, 0x21, 0x00


	//----- nvinfo : EIATTR_KPARAM_INFO
	.align		4
.L_277:
        /*0058*/ 	.byte	0x04, 0x17
        /*005a*/ 	.short	(.L_279 - .L_278)
.L_278:
        /*005c*/ 	.word	0x00000000
        /*0060*/ 	.short	0x0003
        /*0062*/ 	.short	0x000c
        /*0064*/ 	.byte	0x00, 0xf0, 0x11, 0x00


	//----- nvinfo : EIATTR_KPARAM_INFO
	.align		4
.L_279:
        /*0068*/ 	.byte	0x04, 0x17
        /*006a*/ 	.short	(.L_281 - .L_280)
.L_280:
        /*006c*/ 	.word	0x00000000
        /*0070*/ 	.short	0x0002
        /*0072*/ 	.short	0x0008
        /*0074*/ 	.byte	0x00, 0xf0, 0x11, 0x00


	//----- nvinfo : EIATTR_KPARAM_INFO
	.align		4
.L_281:
        /*0078*/ 	.byte	0x04, 0x17
        /*007a*/ 	.short	(.L_283 - .L_282)
.L_282:
        /*007c*/ 	.word	0x00000000
        /*0080*/ 	.short	0x0001
        /*0082*/ 	.short	0x0004
        /*0084*/ 	.byte	0x00, 0xf0, 0x11, 0x00


	//----- nvinfo : EIATTR_KPARAM_INFO
	.align		4
.L_283:
        /*0088*/ 	.byte	0x04, 0x17
        /*008a*/ 	.short	(.L_285 - .L_284)
.L_284:
        /*008c*/ 	.word	0x00000000
        /*0090*/ 	.short	0x0000
        /*0092*/ 	.short	0x0000
        /*0094*/ 	.byte	0x00, 0xf0, 0x11, 0x00


	//----- nvinfo : EIATTR_SPARSE_MMA_MASK
	.align		4
.L_285:
        /*0098*/ 	.byte	0x03, 0x50
        /*009a*/ 	.short	0x0000


	//----- nvinfo : EIATTR_MAXREG_COUNT
	.align		4
        /*009c*/ 	.byte	0x03, 0x1b
        /*009e*/ 	.short	0x00ff


	//----- nvinfo : EIATTR_MERCURY_ISA_VERSION
	.align		4
        /*00a0*/ 	.byte	0x03, 0x5f
        /*00a2*/ 	.short	0x0101


	//----- nvinfo : EIATTR_VRC_CTA_INIT_COUNT
	.align		4
        /*00a4*/ 	.byte	0x02, 0x4a
	.zero		1
	.zero		1


	//----- nvinfo : EIATTR_EXIT_INSTR_OFFSETS
	.align		4
        /*00a8*/ 	.byte	0x04, 0x1c
        /*00aa*/ 	.short	(.L_287 - .L_286)


	//   ....[0]....
.L_286:
        /*00ac*/ 	.word	0x00000030


	//   ....[1]....
        /*00b0*/ 	.word	0x00000330


	//   ....[2]....
        /*00b4*/ 	.word	0x000006f0


	//   ....[3]....
        /*00b8*/ 	.word	0x00000740


	//   ....[4]....
        /*00bc*/ 	.word	0x00000950


	//----- nvinfo : EIATTR_CRS_STACK_SIZE
	.align		4
.L_287:
        /*00c0*/ 	.byte	0x04, 0x1e
        /*00c2*/ 	.short	(.L_289 - .L_288)
.L_288:
        /*00c4*/ 	.word	0x00000000


	//----- nvinfo : EIATTR_CBANK_PARAM_SIZE
	.align		4
.L_289:
        /*00c8*/ 	.byte	0x03, 0x19
        /*00ca*/ 	.short	0x0030


	//----- nvinfo : EIATTR_PARAM_CBANK
	.align		4
        /*00cc*/ 	.byte	0x04, 0x0a
        /*00ce*/ 	.short	(.L_291 - .L_290)
	.align		4
.L_290:
        /*00d0*/ 	.word	index@(.nv.constant0.ConcatForwardNCHWhalf)
        /*00d4*/ 	.short	0x0380
        /*00d6*/ 	.short	0x0030


	//----- nvinfo : EIATTR_SW_WAR
	.align		4
.L_291:
        /*00d8*/ 	.byte	0x04, 0x36
        /*00da*/ 	.short	(.L_293 - .L_292)
.L_292:
        /*00dc*/ 	.word	0x00000008
.L_293:


//--------------------- .nv.info.ConcatBackwardNCHW --------------------------
	.section	.nv.info.ConcatBackwardNCHW,"",@"SHT_CUDA_INFO"
	.sectionflags	@""
	.align	4


	//----- nvinfo : EIATTR_CUDA_API_VERSION
	.align		4
        /*0000*/ 	.byte	0x04, 0x37
        /*0002*/ 	.short	(.L_295 - .L_294)
.L_294:
        /*0004*/ 	.word	0x00000082


	//----- nvinfo : EIATTR_KPARAM_INFO
	.align		4
.L_295:
        /*0008*/ 	.byte	0x04, 0x17
        /*000a*/ 	.short	(.L_297 - .L_296)
.L_296:
        /*000c*/ 	.word	0x00000000
        /*0010*/ 	.short	0x0008
        /*0012*/ 	.short	0x0028
        /*0014*/ 	.byte	0x00, 0xf5, 0x21, 0x00


	//----- nvinfo : EIATTR_KPARAM_INFO
	.align		4
.L_297:
        /*0018*/ 	.byte	0x04, 0x17
        /*001a*/ 	.short	(.L_299 - .L_298)
.L_298:
        /*001c*/ 	.word	0x00000000
        /*0020*/ 	.short	0x0007
        /*0022*/ 	.short	0x0020
        /*0024*/ 	.byte	0x00, 0xf5, 0x21, 0x00


	//----- nvinfo : EIATTR_KPARAM_INFO
	.align		4
.L_299:
        /*0028*/ 	.byte	0x04, 0x17
        /*002a*/ 	.short	(.L_301 - .L_300)
.L_300:
        /*002c*/ 	.word	0x00000000
        /*0030*/ 	.short	0x0006
        /*0032*/ 	.short	0x001c
        /*0034*/ 	.byte	0x00, 0xf0, 0x11, 0x00


	//----- nvinfo : EIATTR_KPARAM_INFO
	.align		4
.L_301:
        /*0038*/ 	.byte	0x04, 0x17
        /*003a*/ 	.short	(.L_303 - .L_302)
.L_302:
        /*003c*/ 	.word	0x00000000
        /*0040*/ 	.short	0x0005
        /*0042*/ 	.short	0x0018
        /*0044*/ 	.byte	0x00, 0xf0, 0x11, 0x00


	//----- nvinfo : EIATTR_KPARAM_INFO
	.align		4
.L_303:
        /*0048*/ 	.byte	0x04, 0x17
        /*004a*/ 	.short	(.L_305 - .L_304)
.L_304:
        /*004c*/ 	.word	0x00000000
        /*0050*/ 	.short	0x0004
        /*0052*/ 	.short	0x0010
        /*0054*/ 	.byte	0x00, 0xf5, 0x21, 0x00


	//----- nvinfo : EIATTR_KPARAM_INFO
	.align		4
.L_305:
        /*0058*/ 	.byte	0x04, 0x17
        /*005a*/ 	.short	(.L_307 - .L_306)
.L_306:
        /*005c*/ 	.word	0x00000000
        /*0060*/ 	.short	0x0003
        /*0062*/ 	.short	0x000c
        /*0064*/ 	.byte	0x00, 0xf0, 0x11, 0x00


	//----- nvinfo : EIATTR_KPARAM_INFO
	.align		4
.L_307:
        /*0068*/ 	.byte	0x04, 0x17
        /*006a*/ 	.short	(.L_309 - .L_308)
.L_308:
        /*006c*/ 	.word	0x00000000
        /*0070*/ 	.short	0x0002
        /*0072*/ 	.short	0x0008
        /*0074*/ 	.byte	0x00, 0xf0, 0x11, 0x00


	//----- nvinfo : EIATTR_KPARAM_INFO
	.align		4
.L_309:
        /*0078*/ 	.byte	0x04, 0x17
        /*007a*/ 	.short	(.L_311 - .L_310)
.L_310:
        /*007c*/ 	.word	0x00000000
        /*0080*/ 	.short	0x0001
        /*0082*/ 	.short	0x0004
        /*0084*/ 	.byte	0x00, 0xf0, 0x11, 0x00


	//----- nvinfo : EIATTR_KPARAM_INFO
	.align		4
.L_311:
        /*0088*/ 	.byte	0x04, 0x17
        /*008a*/ 	.short	(.L_313 - .L_312)
.L_312:
        /*008c*/ 	.word	0x00000000
        /*0090*/ 	.short	0x0000
        /*0092*/ 	.short	0x0000
        /*0094*/ 	.byte	0x00, 0xf0, 0x11, 0x00


	//----- nvinfo : EIATTR_SPARSE_MMA_MASK
	.align		4
.L_313:
        /*0098*/ 	.byte	0x03, 0x50
        /*009a*/ 	.short	0x0000


	//----- nvinfo : EIATTR_MAXREG_COUNT
	.align		4
        /*009c*/ 	.byte	0x03, 0x1b
        /*009e*/ 	.short	0x00ff


	//----- nvinfo : EIATTR_MERCURY_ISA_VERSION
	.align		4
        /*00a0*/ 	.byte	0x03, 0x5f
        /*00a2*/ 	.short	0x0101


	//----- nvinfo : EIATTR_VRC_CTA_INIT_COUNT
	.align		4
        /*00a4*/ 	.byte	0x02, 0x4a
	.zero		1
	.zero		1


	//----- nvinfo : EIATTR_EXIT_INSTR_OFFSETS
	.align		4
        /*00a8*/ 	.byte	0x04, 0x1c
        /*00aa*/ 	.short	(.L_315 - .L_314)


	//   ....[0]....
.L_314:
        /*00ac*/ 	.word	0x00000030


	//   ....[1]....
        /*00b0*/ 	.word	0x00000330


	//   ....[2]....
        /*00b4*/ 	.word	0x000006f0


	//   ....[3]....
        /*00b8*/ 	.word	0x00000740


	//   ....[4]....
        /*00bc*/ 	.word	0x00000950


	//----- nvinfo : EIATTR_CRS_STACK_SIZE
	.align		4
.L_315:
        /*00c0*/ 	.byte	0x04, 0x1e
        /*00c2*/ 	.short	(.L_317 - .L_316)
.L_316:
        /*00c4*/ 	.word	0x00000000


	//----- nvinfo : EIATTR_CBANK_PARAM_SIZE
	.align		4
.L_317:
        /*00c8*/ 	.byte	0x03, 0x19
        /*00ca*/ 	.short	0x0030


	//----- nvinfo : EIATTR_PARAM_CBANK
	.align		4
        /*00cc*/ 	.byte	0x04, 0x0a
        /*00ce*/ 	.short	(.L_319 - .L_318)
	.align		4
.L_318:
        /*00d0*/ 	.word	index@(.nv.constant0.ConcatBackwardNCHW)
        /*00d4*/ 	.short	0x0380
        /*00d6*/ 	.short	0x0030


	//----- nvinfo : EIATTR_SW_WAR
	.align		4
.L_319:
        /*00d8*/ 	.byte	0x04, 0x36
        /*00da*/ 	.short	(.L_321 - .L_320)
.L_320:
        /*00dc*/ 	.word	0x00000008
.L_321:


//--------------------- .nv.info.ConcatForwardNCHW --------------------------
	.section	.nv.info.ConcatForwardNCHW,"",@"SHT_CUDA_INFO"
	.sectionflags	@""
	.align	4


	//----- nvinfo : EIATTR_CUDA_API_VERSION
	.align		4
        /*0000*/ 	.byte	0x04, 0x37
        /*0002*/ 	.short	(.L_323 - .L_322)
.L_322:
        /*0004*/ 	.word	0x00000082


	//----- nvinfo : EIATTR_KPARAM_INFO
	.align		4
.L_323:
        /*0008*/ 	.byte	0x04, 0x17
        /*000a*/ 	.short	(.L_325 - .L_324)
.L_324:
        /*000c*/ 	.word	0x00000000
        /*0010*/ 	.short	0x0008
        /*0012*/ 	.short	0x0028
        /*0014*/ 	.byte	0x00, 0xf5, 0x21, 0x00


	//----- nvinfo : EIATTR_KPARAM_INFO
	.align		4
.L_325:
        /*0018*/ 	.byte	0x04, 0x17
        /*001a*/ 	.short	(.L_327 - .L_326)
.L_326:
        /*001c*/ 	.word	0x00000000
        /*0020*/ 	.short	0x0007
        /*0022*/ 	.short	0x0020
        /*0024*/ 	.byte	0x00, 0xf5, 0x21, 0x00


	//----- nvinfo : EIATTR_KPARAM_INFO
	.align		4
.L_327:
        /*0028*/ 	.byte	0x04, 0x17
        /*002a*/ 	.short	(.L_329 - .L_328)
.L_328:
        /*002c*/ 	.word	0x00000000
        /*0030*/ 	.short	0x0006
        /*0032*/ 	.short	0x001c
        /*0034*/ 	.byte	0x00, 0xf0, 0x11, 0x00


	//----- nvinfo : EIATTR_KPARAM_INFO
	.align		4
.L_329:
        /*0038*/ 	.byte	0x04, 0x17
        /*003a*/ 	.short	(.L_331 - .L_330)
.L_330:
        /*003c*/ 	.word	0x00000000
        /*0040*/ 	.short	0x0005
        /*0042*/ 	.short	0x0018
        /*0044*/ 	.byte	0x00, 0xf0, 0x11, 0x00


	//----- nvinfo : EIATTR_KPARAM_INFO
	.align		4
.L_331:
        /*0048*/ 	.byte	0x04, 0x17
        /*004a*/ 	.short	(.L_333 - .L_332)
.L_332:
        /*004c*/ 	.word	0x00000000
        /*0050*/ 	.short	0x0004
        /*0052*/ 	.short	0x0010
        /*0054*/ 	.byte	0x00, 0xf5, 0x21, 0x00


	//----- nvinfo : EIATTR_KPARAM_INFO
	.align		4
.L_333:
        /*0058*/ 	.byte	0x04, 0x17
        /*005a*/ 	.short	(.L_335 - .L_334)
.L_334:
        /*005c*/ 	.word	0x00000000
        /*0060*/ 	.short	0x0003
        /*0062*/ 	.short	0x000c
        /*0064*/ 	.byte	0x00, 0xf0, 0x11, 0x00


	//----- nvinfo : EIATTR_KPARAM_INFO
	.align		4
.L_335:
        /*0068*/ 	.byte	0x04, 0x17
        /*006a*/ 	.short	(.L_337 - .L_336)
.L_336:
        /*006c*/ 	.word	0x00000000
        /*0070*/ 	.short	0x0002
        /*0072*/ 	.short	0x0008
        /*0074*/ 	.byte	0x00, 0xf0, 0x11, 0x00


	//----- nvinfo : EIATTR_KPARAM_INFO
	.align		4
.L_337:
        /*0078*/ 	.byte	0x04, 0x17
        /*007a*/ 	.short	(.L_339 - .L_338)
.L_338:
        /*007c*/ 	.word	0x00000000
        /*0080*/ 	.short	0x0001
        /*0082*/ 	.short	0x0004
        /*0084*/ 	.byte	0x00, 0xf0, 0x11, 0x00


	//----- nvinfo : EIATTR_KPARAM_INFO
	.align		4
.L_339:
        /*0088*/ 	.byte	0x04, 0x17
        /*008a*/ 	.short	(.L_341 - .L_340)
.L_340:
        /*008c*/ 	.word	0x00000000
        /*0090*/ 	.short	0x0000
        /*0092*/ 	.short	0x0000
        /*0094*/ 	.byte	0x00, 0xf0, 0x11, 0x00


	//----- nvinfo : EIATTR_SPARSE_MMA_MASK
	.align		4
.L_341:
        /*0098*/ 	.byte	0x03, 0x50
        /*009a*/ 	.short	0x0000


	//----- nvinfo : EIATTR_MAXREG_COUNT
	.align		4
        /*009c*/ 	.byte	0x03, 0x1b
        /*009e*/ 	.short	0x00ff


	//----- nvinfo : EIATTR_MERCURY_ISA_VERSION
	.align		4
        /*00a0*/ 	.byte	0x03, 0x5f
        /*00a2*/ 	.short	0x0101


	//----- nvinfo : EIATTR_VRC_CTA_INIT_COUNT
	.align		4
        /*00a4*/ 	.byte	0x02, 0x4a
	.zero		1
	.zero		1


	//----- nvinfo : EIATTR_EXIT_INSTR_OFFSETS
	.align		4
        /*00a8*/ 	.byte	0x04, 0x1c
        /*00aa*/ 	.short	(.L_343 - .L_342)


	//   ....[0]....
.L_342:
        /*00ac*/ 	.word	0x00000030


	//   ....[1]....
        /*00b0*/ 	.word	0x00000330


	//   ....[2]....
        /*00b4*/ 	.word	0x000006f0


	//   ....[3]....
        /*00b8*/ 	.word	0x00000740


	//   ....[4]....
        /*00bc*/ 	.word	0x00000950


	//----- nvinfo : EIATTR_CRS_STACK_SIZE
	.align		4
.L_343:
        /*00c0*/ 	.byte	0x04, 0x1e
        /*00c2*/ 	.short	(.L_345 - .L_344)
.L_344:
        /*00c4*/ 	.word	0x00000000


	//----- nvinfo : EIATTR_CBANK_PARAM_SIZE
	.align		4
.L_345:
        /*00c8*/ 	.byte	0x03, 0x19
        /*00ca*/ 	.short	0x0030


	//----- nvinfo : EIATTR_PARAM_CBANK
	.align		4
        /*00cc*/ 	.byte	0x04, 0x0a
        /*00ce*/ 	.short	(.L_347 - .L_346)
	.align		4
.L_346:
        /*00d0*/ 	.word	index@(.nv.constant0.ConcatForwardNCHW)
        /*00d4*/ 	.short	0x0380
        /*00d6*/ 	.short	0x0030


	//----- nvinfo : EIATTR_SW_WAR
	.align		4
.L_347:
        /*00d8*/ 	.byte	0x04, 0x36
        /*00da*/ 	.short	(.L_349 - .L_348)
.L_348:
        /*00dc*/ 	.word	0x00000008
.L_349:


//--------------------- .nv.info.ConcatBackwardNCHWEX --------------------------
	.section	.nv.info.ConcatBackwardNCHWEX,"",@"SHT_CUDA_INFO"
	.sectionflags	@""
	.align	4


	//----- nvinfo : EIATTR_CUDA_API_VERSION
	.align		4
        /*0000*/ 	.byte	0x04, 0x37
        /*0002*/ 	.short	(.L_351 - .L_350)
.L_350:
        /*0004*/ 	.word	0x00000082


	//----- nvinfo : EIATTR_KPARAM_INFO
	.align		4
.L_351:
        /*0008*/ 	.byte	0x04, 0x17
        /*000a*/ 	.short	(.L_353 - .L_352)
.L_352:
        /*000c*/ 	.word	0x00000000
        /*0010*/ 	.short	0x0008
        /*0012*/ 	.short	0x0030
        /*0014*/ 	.byte	0x00, 0xf5, 0x21, 0x00


	//----- nvinfo : EIATTR_KPARAM_INFO
	.align		4
.L_353:
        /*0018*/ 	.byte	0x04, 0x17
        /*001a*/ 	.short	(.L_355 - .L_354)
.L_354:
        /*001c*/ 	.word	0x00000000
        /*0020*/ 	.short	0x0007
        /*0022*/ 	.short	0x0028
        /*0024*/ 	.byte	0x00, 0xf0, 0x11, 0x00


	//----- nvinfo : EIATTR_KPARAM_INFO
	.align		4
.L_355:
        /*0028*/ 	.byte	0x04, 0x17
        /*002a*/ 	.short	(.L_357 - .L_356)
.L_356:
        /*002c*/ 	.word	0x00000000
        /*0030*/ 	.short	0x0006
        /*0032*/ 	.short	0x0020
        /*0034*/ 	.byte	0x00, 0xf5, 0x21, 0x00


	//----- nvinfo : EIATTR_KPARAM_INFO
	.align		4
.L_357:
        /*0038*/ 	.byte	0x04, 0x17
        /*003a*/ 	.short	(.L_359 - .L_358)
.L_358:
        /*003c*/ 	.word	0x00000000
        /*0040*/ 	.short	0x0005
        /*0042*/ 	.short	0x0018
        /*0044*/ 	.byte	0x00, 0xf5, 0x21, 0x00


	//----- nvinfo : EIATTR_KPARAM_INFO
	.align		4
.L_359:
        /*0048*/ 	.byte	0x04, 0x17
        /*004a*/ 	.short	(.L_361 - .L_360)
.L_360:
        /*004c*/ 	.word	0x00000000
        /*0050*/ 	.short	0x0004
        /*0052*/ 	.short	0x0010
        /*0054*/ 	.byte	0x00, 0xf5, 0x21, 0x00


	//----- nvinfo : EIATTR_KPARAM_INFO
	.align		4
.L_361:
        /*0058*/ 	.byte	0x04, 0x17
        /*005a*/ 	.short	(.L_363 - .L_362)
.L_362:
        /*005c*/ 	.word	0x00000000
        /*0060*/ 	.short	0x0003
        /*0062*/ 	.short	0x000c
        /*0064*/ 	.byte	0x00, 0xf0, 0x11, 0x00


	//----- nvinfo : EIATTR_KPARAM_INFO
	.align		4
.L_363:
        /*0068*/ 	.byte	0x04, 0x17
        /*006a*/ 	.short	(.L_365 - .L_364)
.L_364:
        /*006c*/ 	.word	0x00000000
        /*0070*/ 	.short	0x0002
        /*0072*/ 	.short	0x0008
        /*0074*/ 	.byte	0x00, 0xf0, 0x11, 0x00


	//----- nvinfo : EIATTR_KPARAM_INFO
	.align		4
.L_365:
        /*0078*/ 	.byte	0x04, 0x17
        /*007a*/ 	.short	(.L_367 - .L_366)
.L_366:
        /*007c*/ 	.word	0x00000000
        /*0080*/ 	.short	0x0001
        /*0082*/ 	.short	0x0004
        /*0084*/ 	.byte	0x00, 0xf0, 0x11, 0x00


	//----- nvinfo : EIATTR_KPARAM_INFO
	.align		4
.L_367:
        /*0088*/ 	.byte	0x04, 0x17
        /*008a*/ 	.short	(.L_369 - .L_368)
.L_368:
        /*008c*/ 	.word	0x00000000
        /*0090*/ 	.short	0x0000
        /*0092*/ 	.short	0x0000
        /*0094*/ 	.byte	0x00, 0xf0, 0x11, 0x00


	//----- nvinfo : EIATTR_SPARSE_MMA_MASK
	.align		4
.L_369:
        /*0098*/ 	.byte	0x03, 0x50
        /*009a*/ 	.short	0x0000


	//----- nvinfo : EIATTR_MAXREG_COUNT
	.align		4
        /*009c*/ 	.byte	0x03, 0x1b
        /*009e*/ 	.short	0x00ff


	//----- nvinfo : EIATTR_MERCURY_ISA_VERSION
	.align		4
        /*00a0*/ 	.byte	0x03, 0x5f
        /*00a2*/ 	.short	0x0101


	//----- nvinfo : EIATTR_VRC_CTA_INIT_COUNT
	.align		4
        /*00a4*/ 	.byte	0x02, 0x4a
	.zero		1
	.zero		1


	//----- nvinfo : EIATTR_EXIT_INSTR_OFFSETS
	.align		4
        /*00a8*/ 	.byte	0x04, 0x1c
        /*00aa*/ 	.short	(.L_371 - .L_370)


	//   ....[0]....
.L_370:
        /*00ac*/ 	.word	0x00000030


	//   ....[1]....
        /*00b0*/ 	.word	0x000000c0


	//   ....[2]....
        /*00b4*/ 	.word	0x00000550


	//----- nvinfo : EIATTR_CRS_STACK_SIZE
	.align		4
.L_371:
        /*00b8*/ 	.byte	0x04, 0x1e
        /*00ba*/ 	.short	(.L_373 - .L_372)
.L_372:
        /*00bc*/ 	.word	0x00000000


	//----- nvinfo : EIATTR_CBANK_PARAM_SIZE
	.align		4
.L_373:
        /*00c0*/ 	.byte	0x03, 0x19
        /*00c2*/ 	.short	0x0038


	//----- nvinfo : EIATTR_PARAM_CBANK
	.align		4
        /*00c4*/ 	.byte	0x04, 0x0a
        /*00c6*/ 	.short	(.L_375 - .L_374)
	.align		4
.L_374:
        /*00c8*/ 	.word	index@(.nv.constant0.ConcatBackwardNCHWEX)
        /*00cc*/ 	.short	0x0380
        /*00ce*/ 	.short	0x0038


	//----- nvinfo : EIATTR_SW_WAR
	.align		4
.L_375:
        /*00d0*/ 	.byte	0x04, 0x36
        /*00d2*/ 	.short	(.L_377 - .L_376)
.L_376:
        /*00d4*/ 	.word	0x00000008
.L_377:


//--------------------- .nv.info.ConcatForwardNCHWEX --------------------------
	.section	.nv.info.ConcatForwardNCHWEX,"",@"SHT_CUDA_INFO"
	.sectionflags	@""
	.align	4


	//----- nvinfo : EIATTR_CUDA_API_VERSION
	.align		4
        /*0000*/ 	.byte	0x04, 0x37
        /*0002*/ 	.short	(.L_379 - .L_378)
.L_378:
        /*0004*/ 	.word	0x00000082


	//----- nvinfo : EIATTR_KPARAM_INFO
	.align		4
.L_379:
        /*0008*/ 	.byte	0x04, 0x17
        /*000a*/ 	.short	(.L_381 - .L_380)
.L_380:
        /*000c*/ 	.word	0x00000000
        /*0010*/ 	.short	0x0008
        /*0012*/ 	.short	0x0030
        /*0014*/ 	.byte	0x00, 0xf5, 0x21, 0x00


	//----- nvinfo : EIATTR_KPARAM_INFO
	.align		4
.L_381:
        /*0018*/ 	.byte	0x04, 0x17
        /*001a*/ 	.short	(.L_383 - .L_382)
.L_382:
        /*001c*/ 	.word	0x00000000
        /*0020*/ 	.short	0x0007
        /*0022*/ 	.short	0x0028
        /*0024*/ 	.byte	0x00, 0xf0, 0x11, 0x00


	//----- nvinfo : EIATTR_KPARAM_INFO
	.align		4
.L_383:
        /*0028*/ 	.byte	0x04, 0x17
        /*002a*/ 	.short	(.L_385 - .L_384)
.L_384:
        /*002c*/ 	.word	0x00000000
        /*0030*/ 	.short	0x0006
        /*0032*/ 	.short	0x0020
        /*0034*/ 	.byte	0x00, 0xf5, 0x21, 0x00


	//----- nvinfo : EIATTR_KPARAM_INFO
	.align		4
.L_385:
        /*0038*/ 	.byte	0x04, 0x17
        /*003a*/ 	.short	(.L_387 - .L_386)
.L_386:
        /*003c*/ 	.word	0x00000000
        /*0040*/ 	.short	0x0005
        /*0042*/ 	.short	0x0018
        /*0044*/ 	.byte	0x00, 0xf5, 0x21, 0x00


	//----- nvinfo : EIATTR_KPARAM_INFO
	.align		4
.L_387:
        /*0048*/ 	.byte	0x04, 0x17
        /*004a*/ 	.short	(.L_389 - .L_388)
.L_388:
        /*004c*/ 	.word	0x00000000
        /*0050*/ 	.short	0x0004
        /*0052*/ 	.short	0x0010
        /*0054*/ 	.byte	0x00, 0xf5, 0x21, 0x00


	//----- nvinfo : EIATTR_KPARAM_INFO
	.align		4
.L_389:
        /*0058*/ 	.byte	0x04, 0x17
        /*005a*/ 	.short	(.L_391 - .L_390)
.L_390:
        /*005c*/ 	.word	0x00000000
        /*0060*/ 	.short	0x0003
        /*0062*/ 	.short	0x000c
        /*0064*/ 	.byte	0x00, 0xf0, 0x11, 0x00


	//----- nvinfo : EIATTR_KPARAM_INFO
	.align		4
.L_391:
        /*0068*/ 	.byte	0x04, 0x17
        /*006a*/ 	.short	(.L_393 - .L_392)
.L_392:
        /*006c*/ 	.word	0x00000000
        /*0070*/ 	.short	0x0002
        /*0072*/ 	.short	0x0008
        /*0074*/ 	.byte	0x00, 0xf0, 0x11, 0x00


	//----- nvinfo : EIATTR_KPARAM_INFO
	.align		4
.L_393:
        /*0078*/ 	.byte	0x04, 0x17
        /*007a*/ 	.short	(.L_395 - .L_394)
.L_394:
        /*007c*/ 	.word	0x00000000
        /*0080*/ 	.short	0x0001
        /*0082*/ 	.short	0x0004
        /*0084*/ 	.byte	0x00, 0xf0, 0x11, 0x00


	//----- nvinfo : EIATTR_KPARAM_INFO
	.align		4
.L_395:
        /*0088*/ 	.byte	0x04, 0x17
        /*008a*/ 	.short	(.L_397 - .L_396)
.L_396:
        /*008c*/ 	.word	0x00000000
        /*0090*/ 	.short	0x0000
        /*0092*/ 	.short	0x0000
        /*0094*/ 	.byte	0x00, 0xf0, 0x11, 0x00


	//----- nvinfo : EIATTR_SPARSE_MMA_MASK
	.align		4
.L_397:
        /*0098*/ 	.byte	0x03, 0x50
        /*009a*/ 	.short	0x0000


	//----- nvinfo : EIATTR_MAXREG_COUNT
	.align		4
        /*009c*/ 	.byte	0x03, 0x1b
        /*009e*/ 	.short	0x00ff


	//----- nvinfo : EIATTR_MERCURY_ISA_VERSION
	.align		4
        /*00a0*/ 	.byte	0x03, 0x5f
        /*00a2*/ 	.short	0x0101


	//----- nvinfo : EIATTR_VRC_CTA_INIT_COUNT
	.align		4
        /*00a4*/ 	.byte	0x02, 0x4a
	.zero		1
	.zero		1


	//----- nvinfo : EIATTR_EXIT_INSTR_OFFSETS
	.align		4
        /*00a8*/ 	.byte	0x04, 0x1c
        /*00aa*/ 	.short	(.L_399 - .L_398)


	//   ....[0]....
.L_398:
        /*00ac*/ 	.word	0x00000030


	//   ....[1]....
        /*00b0*/ 	.word	0x000000c0


	//   ....[2]....
        /*00b4*/ 	.word	0x00000550


	//----- nvinfo : EIATTR_CRS_STACK_SIZE
	.align		4
.L_399:
        /*00b8*/ 	.byte	0x04, 0x1e
        /*00ba*/ 	.short	(.L_401 - .L_400)
.L_400:
        /*00bc*/ 	.word	0x00000000


	//----- nvinfo : EIATTR_CBANK_PARAM_SIZE
	.align		4
.L_401:
        /*00c0*/ 	.byte	0x03, 0x19
        /*00c2*/ 	.short	0x0038


	//----- nvinfo : EIATTR_PARAM_CBANK
	.align		4
        /*00c4*/ 	.byte	0x04, 0x0a
        /*00c6*/ 	.short	(.L_403 - .L_402)
	.align		4
.L_402:
        /*00c8*/ 	.word	index@(.nv.constant0.ConcatForwardNCHWEX)
        /*00cc*/ 	.short	0x0380
        /*00ce*/ 	.short	0x0038


	//----- nvinfo : EIATTR_SW_WAR
	.align		4
.L_403:
        /*00d0*/ 	.byte	0x04, 0x36
        /*00d2*/ 	.short	(.L_405 - .L_404)
.L_404:
        /*00d4*/ 	.word	0x00000008
.L_405:


//--------------------- .nv.info.ConcatBackwardNHWCEX --------------------------
	.section	.nv.info.ConcatBackwardNHWCEX,"",@"SHT_CUDA_INFO"
	.sectionflags	@""
	.align	4


	//----- nvinfo : EIATTR_CUDA_API_VERSION
	.align		4
        /*0000*/ 	.byte	0x04, 0x37
        /*0002*/ 	.short	(.L_407 - .L_406)
.L_406:
        /*0004*/ 	.word	0x00000082


	//----- nvinfo : EIATTR_KPARAM_INFO
	.align		4
.L_407:
        /*0008*/ 	.byte	0x04, 0x17
        /*000a*/ 	.short	(.L_409 - .L_408)
.L_408:
        /*000c*/ 	.word	0x00000000
        /*0010*/ 	.short	0x0008
        /*0012*/ 	.short	0x0030
        /*0014*/ 	.byte	0x00, 0xf5, 0x21, 0x00


	//----- nvinfo : EIATTR_KPARAM_INFO
	.align		4
.L_409:
        /*0018*/ 	.byte	0x04, 0x17
        /*001a*/ 	.short	(.L_411 - .L_410)
.L_410:
        /*001c*/ 	.word	0x00000000
        /*0020*/ 	.short	0x0007
        /*0022*/ 	.short	0x0028
        /*0024*/ 	.byte	0x00, 0xf0, 0x11, 0x00


	//----- nvinfo : EIATTR_KPARAM_INFO
	.align		4
.L_411:
        /*0028*/ 	.byte	0x04, 0x17
        /*002a*/ 	.short	(.L_413 - .L_412)
.L_412:
        /*002c*/ 	.word	0x00000000
        /*0030*/ 	.short	0x0006
        /*0032*/ 	.short	0x0020
        /*0034*/ 	.byte	0x00, 0xf5, 0x21, 0x00


	//----- nvinfo : EIATTR_KPARAM_INFO
	.align		4
.L_413:
        /*0038*/ 	.byte	0x04, 0x17
        /*003a*/ 	.short	(.L_415 - .L_414)
.L_414:
        /*003c*/ 	.word	0x00000000
        /*0040*/ 	.short	0x0005
        /*0042*/ 	.short	0x0018
        /*0044*/ 	.byte	0x00, 0xf5, 0x21, 0x00


	//----- nvinfo : EIATTR_KPARAM_INFO
	.align		4
.L_415:
        /*0048*/ 	.byte	0x04, 0x17
        /*004a*/ 	.short	(.L_417 - .L_416)
.L_416:
        /*004c*/ 	.word	0x00000000
        /*0050*/ 	.short	0x0004
        /*0052*/ 	.short	0x0010
        /*0054*/ 	.byte	0x00, 0xf5, 0x21, 0x00


	//----- nvinfo : EIATTR_KPARAM_INFO
	.align		4
.L_417:
        /*0058*/ 	.byte	0x04, 0x17
        /*005a*/ 	.short	(.L_419 - .L_418)
.L_418:
        /*005c*/ 	.word	0x00000000
        /*0060*/ 	.short	0x0003
        /*0062*/ 	.short	0x000c
        /*0064*/ 	.byte	0x00, 0xf0, 0x11, 0x00


	//----- nvinfo : EIATTR_KPARAM_INFO
	.align		4
.L_419:
        /*0068*/ 	.byte	0x04, 0x17
        /*006a*/ 	.short	(.L_421 - .L_420)
.L_420:
        /*006c*/ 	.word	0x00000000
        /*0070*/ 	.short	0x0002
        /*0072*/ 	.short	0x0008
        /*0074*/ 	.byte	0x00, 0xf0, 0x11, 0x00


	//----- nvinfo : EIATTR_KPARAM_INFO
	.align		4
.L_421:
        /*0078*/ 	.byte	0x04, 0x17
        /*007a*/ 	.short	(.L_423 - .L_422)
.L_422:
        /*007c*/ 	.word	0x00000000
        /*0080*/ 	.short	0x0001
        /*0082*/ 	.short	0x0004
        /*0084*/ 	.byte	0x00, 0xf0, 0x11, 0x00


	//----- nvinfo : EIATTR_KPARAM_INFO
	.align		4
.L_423:
        /*0088*/ 	.byte	0x04, 0x17
        /*008a*/ 	.short	(.L_425 - .L_424)
.L_424:
        /*008c*/ 	.word	0x00000000
        /*0090*/ 	.short	0x0000
        /*0092*/ 	.short	0x0000
        /*0094*/ 	.byte	0x00, 0xf0, 0x11, 0x00


	//----- nvinfo : EIATTR_SPARSE_MMA_MASK
	.align		4
.L_425:
        /*0098*/ 	.byte	0x03, 0x50
        /*009a*/ 	.short	0x0000


	//----- nvinfo : EIATTR_MAXREG_COUNT
	.align		4
        /*009c*/ 	.byte	0x03, 0x1b
        /*009e*/ 	.short	0x00ff


	//----- nvinfo : EIATTR_MERCURY_ISA_VERSION
	.align		4
        /*00a0*/ 	.byte	0x03, 0x5f
        /*00a2*/ 	.short	0x0101


	//----- nvinfo : EIATTR_VRC_CTA_INIT_COUNT
	.align		4
        /*00a4*/ 	.byte	0x02, 0x4a
	.zero		1
	.zero		1


	//----- nvinfo : EIATTR_EXIT_INSTR_OFFSETS
	.align		4
        /*00a8*/ 	.byte	0x04, 0x1c
        /*00aa*/ 	.short	(.L_427 - .L_426)


	//   ....[0]....
.L_426:
        /*00ac*/ 	.word	0x00000030


	//   ....[1]....
        /*00b0*/ 	.word	0x000000c0


	//   ....[2]....
        /*00b4*/ 	.word	0x00000520


	//----- nvinfo : EIATTR_CRS_STACK_SIZE
	.align		4
.L_427:
        /*00b8*/ 	.byte	0x04, 0x1e
        /*00ba*/ 	.short	(.L_429 - .L_428)
.L_428:
        /*00bc*/ 	.word	0x00000000


	//----- nvinfo : EIATTR_CBANK_PARAM_SIZE
	.align		4
.L_429:
        /*00c0*/ 	.byte	0x03, 0x19
        /*00c2*/ 	.short	0x0038


	//----- nvinfo : EIATTR_PARAM_CBANK
	.align		4
        /*00c4*/ 	.byte	0x04, 0x0a
        /*00c6*/ 	.short	(.L_431 - .L_430)
	.align		4
.L_430:
        /*00c8*/ 	.word	index@(.nv.constant0.ConcatBackwardNHWCEX)
        /*00cc*/ 	.short	0x0380
        /*00ce*/ 	.short	0x0038


	//----- nvinfo : EIATTR_SW_WAR
	.align		4
.L_431:
        /*00d0*/ 	.byte	0x04, 0x36
        /*00d2*/ 	.short	(.L_433 - .L_432)
.L_432:
        /*00d4*/ 	.word	0x00000008
.L_433:


//--------------------- .nv.info.ConcatForwardNHWCEX --------------------------
	.section	.nv.info.ConcatForwardNHWCEX,"",@"SHT_CUDA_INFO"
	.sectionflags	@""
	.align	4


	//----- nvinfo : EIATTR_CUDA_API_VERSION
	.align		4
        /*0000*/ 	.byte	0x04, 0x37
        /*0002*/ 	.short	(.L_435 - .L_434)
.L_434:
        /*0004*/ 	.word	0x00000082


	//----- nvinfo : EIATTR_KPARAM_INFO
	.align		4
.L_435:
        /*0008*/ 	.byte	0x04, 0x17
        /*000a*/ 	.short	(.L_437 - .L_436)
.L_436:
        /*000c*/ 	.word	0x00000000
        /*0010*/ 	.short	0x0008
        /*0012*/ 	.short	0x0030
        /*0014*/ 	.byte	0x00, 0xf5, 0x21, 0x00


	//----- nvinfo : EIATTR_KPARAM_INFO
	.align		4
.L_437:
        /*0018*/ 	.byte	0x04, 0x17
        /*001a*/ 	.short	(.L_439 - .L_438)
.L_438:
        /*001c*/ 	.word	0x00000000
        /*0020*/ 	.short	0x0007
        /*0022*/ 	.short	0x0028
        /*0024*/ 	.byte	0x00, 0xf0, 0x11, 0x00


	//----- nvinfo : EIATTR_KPARAM_INFO
	.align		4
.L_439:
        /*0028*/ 	.byte	0x04, 0x17
        /*002a*/ 	.short	(.L_441 - .L_440)
.L_440:
        /*002c*/ 	.word	0x00000000
        /*0030*/ 	.short	0x0006
        /*0032*/ 	.short	0x0020
        /*0034*/ 	.byte	0x00, 0xf5, 0x21, 0x00


	//----- nvinfo : EIATTR_KPARAM_INFO
	.align		4
.L_441:
        /*0038*/ 	.byte	0x04, 0x17
        /*003a*/ 	.short	(.L_443 - .L_442)
.L_442:
        /*003c*/ 	.word	0x00000000
        /*0040*/ 	.short	0x0005
        /*0042*/ 	.short	0x0018
        /*0044*/ 	.byte	0x00, 0xf5, 0x21, 0x00


	//----- nvinfo : EIATTR_KPARAM_INFO
	.align		4
.L_443:
        /*0048*/ 	.byte	0x04, 0x17
        /*004a*/ 	.short	(.L_445 - .L_444)
.L_444:
        /*004c*/ 	.word	0x00000000
        /*0050*/ 	.short	0x0004
        /*0052*/ 	.short	0x0010
        /*0054*/ 	.byte	0x00, 0xf5, 0x21, 0x00


	//----- nvinfo : EIATTR_KPARAM_INFO
	.align		4
.L_445:
        /*0058*/ 	.byte	0x04, 0x17
        /*005a*/ 	.short	(.L_447 - .L_446)
.L_446:
        /*005c*/ 	.word	0x00000000
        /*0060*/ 	.short	0x0003
        /*0062*/ 	.short	0x000c
        /*0064*/ 	.byte	0x00, 0xf0, 0x11, 0x00


	//----- nvinfo : EIATTR_KPARAM_INFO
	.align		4
.L_447:
        /*0068*/ 	.byte	0x04, 0x17
        /*006a*/ 	.short	(.L_449 - .L_448)
.L_448:
        /*006c*/ 	.word	0x00000000
        /*0070*/ 	.short	0x0002
        /*0072*/ 	.short	0x0008
        /*0074*/ 	.byte	0x00, 0xf0, 0x11, 0x00


	//----- nvinfo : EIATTR_KPARAM_INFO
	.align		4
.L_449:
        /*0078*/ 	.byte	0x04, 0x17
        /*007a*/ 	.short	(.L_451 - .L_450)
.L_450:
        /*007c*/ 	.word	0x00000000
        /*0080*/ 	.short	0x0001
        /*0082*/ 	.short	0x0004
        /*0084*/ 	.byte	0x00, 0xf0, 0x11, 0x00


	//----- nvinfo : EIATTR_KPARAM_INFO
	.align		4
.L_451:
        /*0088*/ 	.byte	0x04, 0x17
        /*008a*/ 	.short	(.L_453 - .L_452)
.L_452:
        /*008c*/ 	.word	0x00000000
        /*0090*/ 	.short	0x0000
        /*0092*/ 	.short	0x0000
        /*0094*/ 	.byte	0x00, 0xf0, 0x11, 0x00


	//----- nvinfo : EIATTR_SPARSE_MMA_MASK
	.align		4
.L_453:
        /*0098*/ 	.byte	0x03, 0x50
        /*009a*/ 	.short	0x0000


	//----- nvinfo : EIATTR_MAXREG_COUNT
	.align		4
        /*009c*/ 	.byte	0x03, 0x1b
        /*009e*/ 	.short	0x00ff


	//----- nvinfo : EIATTR_MERCURY_ISA_VERSION
	.align		4
        /*00a0*/ 	.byte	0x03, 0x5f
        /*00a2*/ 	.short	0x0101


	//----- nvinfo : EIATTR_VRC_CTA_INIT_COUNT
	.align		4
        /*00a4*/ 	.byte	0x02, 0x4a
	.zero		1
	.zero		1


	//----- nvinfo : EIATTR_EXIT_INSTR_OFFSETS
	.align		4
        /*00a8*/ 	.byte	0x04, 0x1c
        /*00aa*/ 	.short	(.L_455 - .L_454)


	//   ....[0]....
.L_454:
        /*00ac*/ 	.word	0x00000030


	//   ....[1]....
        /*00b0*/ 	.word	0x000000c0


	//   ....[2]....
        /*00b4*/ 	.word	0x00000520


	//----- nvinfo : EIATTR_CRS_STACK_SIZE
	.align		4
.L_455:
        /*00b8*/ 	.byte	0x04, 0x1e
        /*00ba*/ 	.short	(.L_457 - .L_456)
.L_456:
        /*00bc*/ 	.word	0x00000000


	//----- nvinfo : EIATTR_CBANK_PARAM_SIZE
	.align		4
.L_457:
        /*00c0*/ 	.byte	0x03, 0x19
        /*00c2*/ 	.short	0x0038


	//----- nvinfo : EIATTR_PARAM_CBANK
	.align		4
        /*00c4*/ 	.byte	0x04, 0x0a
        /*00c6*/ 	.short	(.L_459 - .L_458)
	.align		4
.L_458:
        /*00c8*/ 	.word	index@(.nv.constant0.ConcatForwardNHWCEX)
        /*00cc*/ 	.short	0x0380
        /*00ce*/ 	.short	0x0038


	//----- nvinfo : EIATTR_SW_WAR
	.align		4
.L_459:
        /*00d0*/ 	.byte	0x04, 0x36
        /*00d2*/ 	.short	(.L_461 - .L_460)
.L_460:
        /*00d4*/ 	.word	0x00000008
.L_461:


//--------------------- .nv.info.MSELossbyBatches --------------------------
	.section	.nv.info.MSELossbyBatches,"",@"SHT_CUDA_INFO"
	.sectionflags	@""
	.align	4


	//----- nvinfo : EIATTR_CUDA_API_VERSION
	.align		4
        /*0000*/ 	.byte	0x04, 0x37
        /*0002*/ 	.short	(.L_463 - .L_462)
.L_462:
        /*0004*/ 	.word	0x00000082


	//----- nvinfo : EIATTR_KPARAM_INFO
	.align		4
.L_463:
        /*0008*/ 	.byte	0x04, 0x17
        /*000a*/ 	.short	(.L_465 - .L_464)
.L_464:
        /*000c*/ 	.word	0x00000000
        /*0010*/ 	.short	0x0005
        /*0012*/ 	.short	0x0020
        /*0014*/ 	.byte	0x00, 0xf5, 0x21, 0x00


	//----- nvinfo : EIATTR_KPARAM_INFO
	.align		4
.L_465:
        /*0018*/ 	.byte	0x04, 0x17
        /*001a*/ 	.short	(.L_467 - .L_466)
.L_466:
        /*001c*/ 	.word	0x00000000
        /*0020*/ 	.short	0x0004
        /*0022*/ 	.short	0x0018
        /*0024*/ 	.byte	0x00, 0xf5, 0x21, 0x00


	//----- nvinfo : EIATTR_KPARAM_INFO
	.align		4
.L_467:
        /*0028*/ 	.byte	0x04, 0x17
        /*002a*/ 	.short	(.L_469 - .L_468)
.L_468:
        /*002c*/ 	.word	0x00000000
        /*0030*/ 	.short	0x0003
        /*0032*/ 	.short	0x0010
        /*0034*/ 	.byte	0x00, 0xf5, 0x21, 0x00


	//----- nvinfo : EIATTR_KPARAM_INFO
	.align		4
.L_469:
        /*0038*/ 	.byte	0x04, 0x17
        /*003a*/ 	.short	(.L_471 - .L_470)
.L_470:
        /*003c*/ 	.word	0x00000000
        /*0040*/ 	.short	0x0002
        /*0042*/ 	.short	0x0008
        /*0044*/ 	.byte	0x00, 0xf5, 0x21, 0x00


	//----- nvinfo : EIATTR_KPARAM_INFO
	.align		4
.L_471:
        /*0048*/ 	.byte	0x04, 0x17
        /*004a*/ 	.short	(.L_473 - .L_472)
.L_472:
        /*004c*/ 	.word	0x00000000
        /*0050*/ 	.short	0x0001
        /*0052*/ 	.short	0x0004
        /*0054*/ 	.byte	0x00, 0xf0, 0x11, 0x00


	//----- nvinfo : EIATTR_KPARAM_INFO
	.align		4
.L_473:
        /*0058*/ 	.byte	0x04, 0x17
        /*005a*/ 	.short	(.L_475 - .L_474)
.L_474:
        /*005c*/ 	.word	0x00000000
        /*0060*/ 	.short	0x0000
        /*0062*/ 	.short	0x0000
        /*0064*/ 	.byte	0x00, 0xf0, 0x11, 0x00


	//----- nvinfo : EIATTR_SPARSE_MMA_MASK
	.align		4
.L_475:
        /*0068*/ 	.byte	0x03, 0x50
        /*006a*/ 	.short	0x0000


	//----- nvinfo : EIATTR_MAXREG_COUNT
	.align		4
        /*006c*/ 	.byte	0x03, 0x1b
        /*006e*/ 	.short	0x00ff


	//----- nvinfo : EIATTR_MERCURY_ISA_VERSION
	.align		4
        /*0070*/ 	.byte	0x03, 0x5f
        /*0072*/ 	.short	0x0101


	//----- nvinfo : EIATTR_VRC_CTA_INIT_COUNT
	.align		4
        /*0074*/ 	.byte	0x02, 0x4a
	.zero		1
	.zero		1


	//----- nvinfo : EIATTR_EXIT_INSTR_OFFSETS
	.align		4
        /*0078*/ 	.byte	0x04, 0x1c
        /*007a*/ 	.short	(.L_477 - .L_476)


	//   ....[0]....
.L_476:
        /*007c*/ 	.word	0x00000070


	//   ....[1]....
        /*0080*/ 	.word	0x000002d0


	//----- nvinfo : EIATTR_CRS_STACK_SIZE
	.align		4
.L_477:
        /*0084*/ 	.byte	0x04, 0x1e
        /*0086*/ 	.short	(.L_479 - .L_478)
.L_478:
        /*0088*/ 	.word	0x00000000


	//----- nvinfo : EIATTR_CBANK_PARAM_SIZE
	.align		4
.L_479:
        /*008c*/ 	.byte	0x03, 0x19
        /*008e*/ 	.short	0x0028


	//----- nvinfo : EIATTR_PARAM_CBANK
	.align		4
        /*0090*/ 	.byte	0x04, 0x0a
        /*0092*/ 	.short	(.L_481 - .L_480)
	.align		4
.L_480:
        /*0094*/ 	.word	index@(.nv.constant0.MSELossbyBatches)
        /*0098*/ 	.short	0x0380
        /*009a*/ 	.short	0x0028


	//----- nvinfo : EIATTR_SW_WAR
	.align		4
.L_481:
        /*009c*/ 	.byte	0x04, 0x36
        /*009e*/ 	.short	(.L_483 - .L_482)
.L_482:
        /*00a0*/ 	.word	0x00000008
.L_483:


//--------------------- .nv.info.MSELoss          --------------------------
	.section	.nv.info.MSELoss,"",@"SHT_CUDA_INFO"
	.sectionflags	@""
	.align	4


	//----- nvinfo : EIATTR_CUDA_API_VERSION
	.align		4
        /*0000*/ 	.byte	0x04, 0x37
        /*0002*/ 	.short	(.L_485 - .L_484)
.L_484:
        /*0004*/ 	.word	0x00000082


	//----- nvinfo : EIATTR_KPARAM_INFO
	.align		4
.L_485:
        /*0008*/ 	.byte	0x04, 0x17
        /*000a*/ 	.short	(.L_487 - .L_486)
.L_486:
        /*000c*/ 	.word	0x00000000
        /*0010*/ 	.short	0x0006
        /*0012*/ 	.short	0x002c
        /*0014*/ 	.byte	0x00, 0xf0, 0x11, 0x00


	//----- nvinfo : EIATTR_KPARAM_INFO
	.align		4
.L_487:
        /*0018*/ 	.byte	0x04, 0x17
        /*001a*/ 	.short	(.L_489 - .L_488)
.L_488:
        /*001c*/ 	.word	0x00000000
        /*0020*/ 	.short	0x0005
        /*0022*/ 	.short	0x0028
        /*0024*/ 	.byte	0x00, 0xf0, 0x11, 0x00


	//----- nvinfo : EIATTR_KPARAM_INFO
	.align		4
.L_489:
        /*0028*/ 	.byte	0x04, 0x17
        /*002a*/ 	.short	(.L_491 - .L_490)
.L_490:
        /*002c*/ 	.word	0x00000000
        /*0030*/ 	.short	0x0004
        /*0032*/ 	.short	0x0020
        /*0034*/ 	.byte	0x00, 0xf5, 0x21, 0x00


	//----- nvinfo : EIATTR_KPARAM_INFO
	.align		4
.L_491:
        /*0038*/ 	.byte	0x04, 0x17
        /*003a*/ 	.short	(.L_493 - .L_492)
.L_492:
        /*003c*/ 	.word	0x00000000
        /*0040*/ 	.short	0x0003
        /*0042*/ 	.short	0x0018
        /*0044*/ 	.byte	0x00, 0xf5, 0x21, 0x00


	//----- nvinfo : EIATTR_KPARAM_INFO
	.align		4
.L_493:
        /*0048*/ 	.byte	0x04, 0x17
        /*004a*/ 	.short	(.L_495 - .L_494)
.L_494:
        /*004c*/ 	.word	0x00000000
        /*0050*/ 	.short	0x0002
        /*0052*/ 	.short	0x0010
        /*0054*/ 	.byte	0x00, 0xf5, 0x21, 0x00


	//----- nvinfo : EIATTR_KPARAM_INFO
	.align		4
.L_495:
        /*0058*/ 	.byte	0x04, 0x17
        /*005a*/ 	.short	(.L_497 - .L_496)
.L_496:
        /*005c*/ 	.word	0x00000000
        /*0060*/ 	.short	0x0001
        /*0062*/ 	.short	0x0008
        /*0064*/ 	.byte	0x00, 0xf5, 0x21, 0x00


	//----- nvinfo : EIATTR_KPARAM_INFO
	.align		4
.L_497:
        /*0068*/ 	.byte	0x04, 0x17
        /*006a*/ 	.short	(.L_499 - .L_498)
.L_498:
        /*006c*/ 	.word	0x00000000
        /*0070*/ 	.short	0x0000
        /*0072*/ 	.short	0x0000
        /*0074*/ 	.byte	0x00, 0xf0, 0x11, 0x00


	//----- nvinfo : EIATTR_SPARSE_MMA_MASK
	.align		4
.L_499:
        /*0078*/ 	.byte	0x03, 0x50
        /*007a*/ 	.short	0x0000


	//----- nvinfo : EIATTR_MAXREG_COUNT
	.align		4
        /*007c*/ 	.byte	0x03, 0x1b
        /*007e*/ 	.short	0x00ff


	//----- nvinfo : EIATTR_MERCURY_ISA_VERSION
	.align		4
        /*0080*/ 	.byte	0x03, 0x5f
        /*0082*/ 	.short	0x0101


	//----- nvinfo : EIATTR_VRC_CTA_INIT_COUNT
	.align		4
        /*0084*/ 	.byte	0x02, 0x4a
	.zero		1
	.zero		1


	//----- nvinfo : EIATTR_EXIT_INSTR_OFFSETS
	.align		4
        /*0088*/ 	.byte	0x04, 0x1c
        /*008a*/ 	.short	(.L_501 - .L_500)


	//   ....[0]....
.L_500:
        /*008c*/ 	.word	0x000000a0


	//   ....[1]....
        /*0090*/ 	.word	0x000001c0


	//----- nvinfo : EIATTR_CRS_STACK_SIZE
	.align		4
.L_501:
        /*0094*/ 	.byte	0x04, 0x1e
        /*0096*/ 	.short	(.L_503 - .L_502)
.L_502:
        /*0098*/ 	.word	0x00000000


	//----- nvinfo : EIATTR_CBANK_PARAM_SIZE
	.align		4
.L_503:
        /*009c*/ 	.byte	0x03, 0x19
        /*009e*/ 	.short	0x0030


	//----- nvinfo : EIATTR_PARAM_CBANK
	.align		4
        /*00a0*/ 	.byte	0x04, 0x0a
        /*00a2*/ 	.short	(.L_505 - .L_504)
	.align		4
.L_504:
        /*00a4*/ 	.word	index@(.nv.constant0.MSELoss)
        /*00a8*/ 	.short	0x0380
        /*00aa*/ 	.short	0x0030


	//----- nvinfo : EIATTR_SW_WAR
	.align		4
.L_505:
        /*00ac*/ 	.byte	0x04, 0x36
        /*00ae*/ 	.short	(.L_507 - .L_506)
.L_506:
        /*00b0*/ 	.word	0x00000008
.L_507:


//--------------------- .nv.info.LeakyBackward    --------------------------
	.section	.nv.info.LeakyBackward,"",@"SHT_CUDA_INFO"
	.sectionflags	@""
	.align	4


	//----- nvinfo : EIATTR_CUDA_API_VERSION
	.align		4
        /*0000*/ 	.byte	0x04, 0x37
        /*0002*/ 	.short	(.L_509 - .L_508)
.L_508:
        /*0004*/ 	.word	0x00000082


	//----- nvinfo : EIATTR_KPARAM_INFO
	.align		4
.L_509:
        /*0008*/ 	.byte	0x04, 0x17
        /*000a*/ 	.short	(.L_511 - .L_510)
.L_510:
        /*000c*/ 	.word	0x00000000
        /*0010*/ 	.short	0x0004
        /*0012*/ 	.short	0x0020
        /*0014*/ 	.byte	0x00, 0xf0, 0x11, 0x00


	//----- nvinfo : EIATTR_KPARAM_INFO
	.align		4
.L_511:
        /*0018*/ 	.byte	0x04, 0x17
        /*001a*/ 	.short	(.L_513 - .L_512)
.L_512:
        /*001c*/ 	.word	0x00000000
        /*0020*/ 	.short	0x0003
        /*0022*/ 	.short	0x0018
        /*0024*/ 	.byte	0x00, 0xf5, 0x21, 0x00


	//----- nvinfo : EIATTR_KPARAM_INFO
	.align		4
.L_513:
        /*0028*/ 	.byte	0x04, 0x17
        /*002a*/ 	.short	(.L_515 - .L_514)
.L_514:
        /*002c*/ 	.word	0x00000000
        /*0030*/ 	.short	0x0002
        /*0032*/ 	.short	0x0010
        /*0034*/ 	.byte	0x00, 0xf5, 0x21, 0x00


	//----- nvinfo : EIATTR_KPARAM_INFO
	.align		4
.L_515:
        /*0038*/ 	.byte	0x04, 0x17
        /*003a*/ 	.short	(.L_517 - .L_516)
.L_516:
        /*003c*/ 	.word	0x00000000
        /*0040*/ 	.short	0x0001
        /*0042*/ 	.short	0x0008
        /*0044*/ 	.byte	0x00, 0xf5, 0x21, 0x00


	//----- nvinfo : EIATTR_KPARAM_INFO
	.align		4
.L_517:
        /*0048*/ 	.byte	0x04, 0x17
        /*004a*/ 	.short	(.L_519 - .L_518)
.L_518:
        /*004c*/ 	.word	0x00000000
        /*0050*/ 	.short	0x0000
        /*0052*/ 	.short	0x0000
        /*0054*/ 	.byte	0x00, 0xf0, 0x11, 0x00


	//----- nvinfo : EIATTR_SPARSE_MMA_MASK
	.align		4
.L_519:
        /*0058*/ 	.byte	0x03, 0x50
        /*005a*/ 	.short	0x0000


	//----- nvinfo : EIATTR_MAXREG_COUNT
	.align		4
        /*005c*/ 	.byte	0x03, 0x1b
        /*005e*/ 	.short	0x00ff


	//----- nvinfo : EIATTR_MERCURY_ISA_VERSION
	.align		4
        /*0060*/ 	.byte	0x03, 0x5f
        /*0062*/ 	.short	0x0101


	//----- nvinfo : EIATTR_VRC_CTA_INIT_COUNT
	.align		4
        /*0064*/ 	.byte	0x02, 0x4a
	.zero		1
	.zero		1


	//----- nvinfo : EIATTR_EXIT_INSTR_OFFSETS
	.align		4
        /*0068*/ 	.byte	0x04, 0x1c
        /*006a*/ 	.short	(.L_521 - .L_520)


	//   ....[0]....
.L_520:
        /*006c*/ 	.word	0x00000070


	//   ....[1]....
        /*0070*/ 	.word	0x000001b0


	//----- nvinfo : EIATTR_CRS_STACK_SIZE
	.align		4
.L_521:
        /*0074*/ 	.byte	0x04, 0x1e
        /*0076*/ 	.short	(.L_523 - .L_522)
.L_522:
        /*0078*/ 	.word	0x00000000


	//----- nvinfo : EIATTR_CBANK_PARAM_SIZE
	.align		4
.L_523:
        /*007c*/ 	.byte	0x03, 0x19
        /*007e*/ 	.short	0x0024


	//----- nvinfo : EIATTR_PARAM_CBANK
	.align		4
        /*0080*/ 	.byte	0x04, 0x0a
        /*0082*/ 	.short	(.L_525 - .L_524)
	.align		4
.L_524:
        /*0084*/ 	.word	index@(.nv.constant0.LeakyBackward)
        /*0088*/ 	.short	0x0380
        /*008a*/ 	.short	0x0024


	//----- nvinfo : EIATTR_SW_WAR
	.align		4
.L_525:
        /*008c*/ 	.byte	0x04, 0x36
        /*008e*/ 	.short	(.L_527 - .L_526)
.L_526:
        /*0090*/ 	.word	0x00000008
.L_527:


//--------------------- .nv.info.LeakyForward     --------------------------
	.section	.nv.info.LeakyForward,"",@"SHT_CUDA_INFO"
	.sectionflags	@""
	.align	4


	//----- nvinfo : EIATTR_CUDA_API_VERSION
	.align		4
        /*0000*/ 	.byte	0x04, 0x37
        /*0002*/ 	.short	(.L_529 - .L_528)
.L_528:
        /*0004*/ 	.word	0x00000082


	//----- nvinfo : EIATTR_KPARAM_INFO
	.align		4
.L_529:
        /*0008*/ 	.byte	0x04, 0x17
        /*000a*/ 	.short	(.L_531 - .L_530)
.L_530:
        /*000c*/ 	.word	0x00000000
        /*0010*/ 	.short	0x0003
        /*0012*/ 	.short	0x0018
        /*0014*/ 	.byte	0x00, 0xf0, 0x11, 0x00


	//----- nvinfo : EIATTR_KPARAM_INFO
	.align		4
.L_531:
        /*0018*/ 	.byte	0x04, 0x17
        /*001a*/ 	.short	(.L_533 - .L_532)
.L_532:
        /*001c*/ 	.word	0x00000000
        /*0020*/ 	.short	0x0002
        /*0022*/ 	.short	0x0010
        /*0024*/ 	.byte	0x00, 0xf5, 0x21, 0x00


	//----- nvinfo : EIATTR_KPARAM_INFO
	.align		4
.L_533:
        /*0028*/ 	.byte	0x04, 0x17
        /*002a*/ 	.short	(.L_535 - .L_534)
.L_534:
        /*002c*/ 	.word	0x00000000
        /*0030*/ 	.short	0x0001
        /*0032*/ 	.short	0x0008
        /*0034*/ 	.byte	0x00, 0xf5, 0x21, 0x00


	//----- nvinfo : EIATTR_KPARAM_INFO
	.align		4
.L_535:
        /*0038*/ 	.byte	0x04, 0x17
        /*003a*/ 	.short	(.L_537 - .L_536)
.L_536:
        /*003c*/ 	.word	0x00000000
        /*0040*/ 	.short	0x0000
        /*0042*/ 	.short	0x0000
        /*0044*/ 	.byte	0x00, 0xf0, 0x11, 0x00


	//----- nvinfo : EIATTR_SPARSE_MMA_MASK
	.align		4
.L_537:
        /*0048*/ 	.byte	0x03, 0x50
        /*004a*/ 	.short	0x0000


	//----- nvinfo : EIATTR_MAXREG_COUNT
	.align		4
        /*004c*/ 	.byte	0x03, 0x1b
        /*004e*/ 	.short	0x00ff


	//----- nvinfo : EIATTR_MERCURY_ISA_VERSION
	.align		4
        /*0050*/ 	.byte	0x03, 0x5f
        /*0052*/ 	.short	0x0101


	//----- nvinfo : EIATTR_VRC_CTA_INIT_COUNT
	.align		4
        /*0054*/ 	.byte	0x02, 0x4a
	.zero		1
	.zero		1


	//----- nvinfo : EIATTR_EXIT_INSTR_OFFSETS
	.align		4
        /*0058*/ 	.byte	0x04, 0x1c
        /*005a*/ 	.short	(.L_539 - .L_538)


	//   ....[0]....
.L_538:
        /*005c*/ 	.word	0x00000070


	//   ....[1]....
        /*0060*/ 	.word	0x00000170


	//----- nvinfo : EIATTR_CRS_STACK_SIZE
	.align		4
.L_539:
        /*0064*/ 	.byte	0x04, 0x1e
        /*0066*/ 	.short	(.L_541 - .L_540)
.L_540:
        /*0068*/ 	.word	0x00000000


	//----- nvinfo : EIATTR_CBANK_PARAM_SIZE
	.align		4
.L_541:
        /*006c*/ 	.byte	0x03, 0x19
        /*006e*/ 	.short	0x001c


	//----- nvinfo : EIATTR_PARAM_CBANK
	.align		4
        /*0070*/ 	.byte	0x04, 0x0a
        /*0072*/ 	.short	(.L_543 - .L_542)
	.align		4
.L_542:
        /*0074*/ 	.word	index@(.nv.constant0.LeakyForward)
        /*0078*/ 	.short	0x0380
        /*007a*/ 	.short	0x001c


	//----- nvinfo : EIATTR_SW_WAR
	.align		4
.L_543:
        /*007c*/ 	.byte	0x04, 0x36
        /*007e*/ 	.short	(.L_545 - .L_544)
.L_544:
        /*0080*/ 	.word	0x00000008
.L_545:


//--------------------- .nv.info.LeakyBackwardAlpha --------------------------
	.section	.nv.info.LeakyBackwardAlpha,"",@"SHT_CUDA_INFO"
	.sectionflags	@""
	.align	4


	//----- nvinfo : EIATTR_CUDA_API_VERSION
	.align		4
        /*0000*/ 	.byte	0x04, 0x37
        /*0002*/ 	.short	(.L_547 - .L_546)
.L_546:
        /*0004*/ 	.word	0x00000082


	//----- nvinfo : EIATTR_KPARAM_INFO
	.align		4
.L_547:
        /*0008*/ 	.byte	0x04, 0x17
        /*000a*/ 	.short	(.L_549 - .L_548)
.L_548:
        /*000c*/ 	.word	0x00000000
        /*0010*/ 	.short	0x0005
        /*0012*/ 	.short	0x0024
        /*0014*/ 	.byte	0x00, 0xf0, 0x11, 0x00


	//----- nvinfo : EIATTR_KPARAM_INFO
	.align		4
.L_549:
        /*0018*/ 	.byte	0x04, 0x17
        /*001a*/ 	.short	(.L_551 - .L_550)
.L_550:
        /*001c*/ 	.word	0x00000000
        /*0020*/ 	.short	0x0004
        /*0022*/ 	.short	0x0020
        /*0024*/ 	.byte	0x00, 0xf0, 0x11, 0x00


	//----- nvinfo : EIATTR_KPARAM_INFO
	.align		4
.L_551:
        /*0028*/ 	.byte	0x04, 0x17
        /*002a*/ 	.short	(.L_553 - .L_552)
.L_552:
        /*002c*/ 	.word	0x00000000
        /*0030*/ 	.short	0x0003
        /*0032*/ 	.short	0x0018
        /*0034*/ 	.byte	0x00, 0xf5, 0x21, 0x00


	//----- nvinfo : EIATTR_KPARAM_INFO
	.align		4
.L_553:
        /*0038*/ 	.byte	0x04, 0x17
        /*003a*/ 	.short	(.L_555 - .L_554)
.L_554:
        /*003c*/ 	.word	0x00000000
        /*0040*/ 	.short	0x0002
        /*0042*/ 	.short	0x0010
        /*0044*/ 	.byte	0x00, 0xf5, 0x21, 0x00


	//----- nvinfo : EIATTR_KPARAM_INFO
	.align		4
.L_555:
        /*0048*/ 	.byte	0x04, 0x17
        /*004a*/ 	.short	(.L_557 - .L_556)
.L_556:
        /*004c*/ 	.word	0x00000000
        /*0050*/ 	.short	0x0001
        /*0052*/ 	.short	0x0008
        /*0054*/ 	.byte	0x00, 0xf5, 0x21, 0x00


	//----- nvinfo : EIATTR_KPARAM_INFO
	.align		4
.L_557:
        /*0058*/ 	.byte	0x04, 0x17
        /*005a*/ 	.short	(.L_559 - .L_558)
.L_558:
        /*005c*/ 	.word	0x00000000
        /*0060*/ 	.short	0x0000
        /*0062*/ 	.short	0x0000
        /*0064*/ 	.byte	0x00, 0xf0, 0x11, 0x00


	//----- nvinfo : EIATTR_SPARSE_MMA_MASK
	.align		4
.L_559:
        /*0068*/ 	.byte	0x03, 0x50
        /*006a*/ 	.short	0x0000


	//----- nvinfo : EIATTR_MAXREG_COUNT
	.align		4
        /*006c*/ 	.byte	0x03, 0x1b
        /*006e*/ 	.short	0x00ff


	//----- nvinfo : EIATTR_NUM_BARRIERS
	.align		4
        /*0070*/ 	.byte	0x02, 0x4c
        /*0072*/ 	.byte	0x01
	.zero		1


	//----- nvinfo : EIATTR_MERCURY_ISA_VERSION
	.align		4
        /*0074*/ 	.byte	0x03, 0x5f
        /*0076*/ 	.short	0x0101


	//----- nvinfo : EIATTR_VRC_CTA_INIT_COUNT
	.align		4
        /*0078*/ 	.byte	0x02, 0x4a
	.zero		1
	.zero		1


	//----- nvinfo : EIATTR_EXIT_INSTR_OFFSETS
	.align		4
        /*007c*/ 	.byte	0x04, 0x1c
        /*007e*/ 	.short	(.L_561 - .L_560)


	//   ....[0]....
.L_560:
        /*0080*/ 	.word	0x00000070


	//   ....[1]....
        /*0084*/ 	.word	0x000001f0


	//----- nvinfo : EIATTR_CRS_STACK_SIZE
	.align		4
.L_561:
        /*0088*/ 	.byte	0x04, 0x1e
        /*008a*/ 	.short	(.L_563 - .L_562)
.L_562:
        /*008c*/ 	.word	0x00000000


	//----- nvinfo : EIATTR_CBANK_PARAM_SIZE
	.align		4
.L_563:
        /*0090*/ 	.byte	0x03, 0x19
        /*0092*/ 	.short	0x0028


	//----- nvinfo : EIATTR_PARAM_CBANK
	.align		4
        /*0094*/ 	.byte	0x04, 0x0a
        /*0096*/ 	.short	(.L_565 - .L_564)
	.align		4
.L_564:
        /*0098*/ 	.word	index@(.nv.constant0.LeakyBackwardAlpha)
        /*009c*/ 	.short	0x0380
        /*009e*/ 	.short	0x0028


	//----- nvinfo : EIATTR_SW_WAR
	.align		4
.L_565:
        /*00a0*/ 	.byte	0x04, 0x36
        /*00a2*/ 	.short	(.L_567 - .L_566)
.L_566:
        /*00a4*/ 	.word	0x00000008
.L_567:


//--------------------- .nv.info.LeakyForwardAlpha --------------------------
	.section	.nv.info.LeakyForwardAlpha,"",@"SHT_CUDA_INFO"
	.sectionflags	@""
	.align	4


	//----- nvinfo : EIATTR_CUDA_API_VERSION
	.align		4
        /*0000*/ 	.byte	0x04, 0x37
        /*0002*/ 	.short	(.L_569 - .L_568)
.L_568:
        /*0004*/ 	.word	0x00000082


	//----- nvinfo : EIATTR_KPARAM_INFO
	.align		4
.L_569:
        /*0008*/ 	.byte	0x04, 0x17
        /*000a*/ 	.short	(.L_571 - .L_570)
.L_570:
        /*000c*/ 	.word	0x00000000
        /*0010*/ 	.short	0x0004
        /*0012*/ 	.short	0x001c
        /*0014*/ 	.byte	0x00, 0xf0, 0x11, 0x00


	//----- nvinfo : EIATTR_KPARAM_INFO
	.align		4
.L_571:
        /*0018*/ 	.byte	0x04, 0x17
        /*001a*/ 	.short	(.L_573 - .L_572)
.L_572:
        /*001c*/ 	.word	0x00000000
        /*0020*/ 	.short	0x0003
        /*0022*/ 	.short	0x0018
        /*0024*/ 	.byte	0x00, 0xf0, 0x11, 0x00


	//----- nvinfo : EIATTR_KPARAM_INFO
	.align		4
.L_573:
        /*0028*/ 	.byte	0x04, 0x17
        /*002a*/ 	.short	(.L_575 - .L_574)
.L_574:
        /*002c*/ 	.word	0x00000000
        /*0030*/ 	.short	0x0002
        /*0032*/ 	.short	0x0010
        /*0034*/ 	.byte	0x00, 0xf5, 0x21, 0x00


	//----- nvinfo : EIATTR_KPARAM_INFO
	.align		4
.L_575:
        /*0038*/ 	.byte	0x04, 0x17
        /*003a*/ 	.short	(.L_577 - .L_576)
.L_576:
        /*003c*/ 	.word	0x00000000
        /*0040*/ 	.short	0x0001
        /*0042*/ 	.short	0x0008
        /*0044*/ 	.byte	0x00, 0xf5, 0x21, 0x00


	//----- nvinfo : EIATTR_KPARAM_INFO
	.align		4
.L_577:
        /*0048*/ 	.byte	0x04, 0x17
        /*004a*/ 	.short	(.L_579 - .L_578)
.L_578:
        /*004c*/ 	.word	0x00000000
        /*0050*/ 	.short	0x0000
        /*0052*/ 	.short	0x0000
        /*0054*/ 	.byte	0x00, 0xf0, 0x11, 0x00


	//----- nvinfo : EIATTR_SPARSE_MMA_MASK
	.align		4
.L_579:
        /*0058*/ 	.byte	0x03, 0x50
        /*005a*/ 	.short	0x0000


	//----- nvinfo : EIATTR_MAXREG_COUNT
	.align		4
        /*005c*/ 	.byte	0x03, 0x1b
        /*005e*/ 	.short	0x00ff


	//----- nvinfo : EIATTR_NUM_BARRIERS
	.align		4
        /*0060*/ 	.byte	0x02, 0x4c
        /*0062*/ 	.byte	0x01
	.zero		1


	//----- nvinfo : EIATTR_MERCURY_ISA_VERSION
	.align		4
        /*0064*/ 	.byte	0x03, 0x5f
        /*0066*/ 	.short	0x0101


	//----- nvinfo : EIATTR_VRC_CTA_INIT_COUNT
	.align		4
        /*0068*/ 	.byte	0x02, 0x4a
	.zero		1
	.zero		1


	//----- nvinfo : EIATTR_EXIT_INSTR_OFFSETS
	.align		4
        /*006c*/ 	.byte	0x04, 0x1c
        /*006e*/ 	.short	(.L_581 - .L_580)


	//   ....[0]....
.L_580:
        /*0070*/ 	.word	0x00000070


	//   ....[1]....
        /*0074*/ 	.word	0x000001c0


	//----- nvinfo : EIATTR_CRS_STACK_SIZE
	.align		4
.L_581:
        /*0078*/ 	.byte	0x04, 0x1e
        /*007a*/ 	.short	(.L_583 - .L_582)
.L_582:
        /*007c*/ 	.word	0x00000000


	//----- nvinfo : EIATTR_CBANK_PARAM_SIZE
	.align		4
.L_583:
        /*0080*/ 	.byte	0x03, 0x19
        /*0082*/ 	.short	0x0020


	//----- nvinfo : EIATTR_PARAM_CBANK
	.align		4
        /*0084*/ 	.byte	0x04, 0x0a
        /*0086*/ 	.short	(.L_585 - .L_584)
	.align		4
.L_584:
        /*0088*/ 	.word	index@(.nv.constant0.LeakyForwardAlpha)
        /*008c*/ 	.short	0x0380
        /*008e*/ 	.short	0x0020


	//----- nvinfo : EIATTR_SW_WAR
	.align		4
.L_585:
        /*0090*/ 	.byte	0x04, 0x36
        /*0092*/ 	.short	(.L_587 - .L_586)
.L_586:
        /*0094*/ 	.word	0x00000008
.L_587:


//--------------------- .nv.info.LeakyBackwardAlphaBeta --------------------------
	.section	.nv.info.LeakyBackwardAlphaBeta,"",@"SHT_CUDA_INFO"
	.sectionflags	@""
	.align	4


	//----- nvinfo : EIATTR_CUDA_API_VERSION
	.align		4
        /*0000*/ 	.byte	0x04, 0x37
        /*0002*/ 	.short	(.L_589 - .L_588)
.L_588:
        /*0004*/ 	.word	0x00000082


	//----- nvinfo : EIATTR_KPARAM_INFO
	.align		4
.L_589:
        /*0008*/ 	.byte	0x04, 0x17
        /*000a*/ 	.short	(.L_591 - .L_590)
.L_590:
        /*000c*/ 	.word	0x00000000
        /*0010*/ 	.short	0x0006
        /*0012*/ 	.short	0x0028
        /*0014*/ 	.byte	0x00, 0xf0, 0x11, 0x00


	//----- nvinfo : EIATTR_KPARAM_INFO
	.align		4
.L_591:
        /*0018*/ 	.byte	0x04, 0x17
        /*001a*/ 	.short	(.L_593 - .L_592)
.L_592:
        /*001c*/ 	.word	0x00000000
        /*0020*/ 	.short	0x0005
        /*0022*/ 	.short	0x0024
        /*0024*/ 	.byte	0x00, 0xf0, 0x11, 0x00


	//----- nvinfo : EIATTR_KPARAM_INFO
	.align		4
.L_593:
        /*0028*/ 	.byte	0x04, 0x17
        /*002a*/ 	.short	(.L_595 - .L_594)
.L_594:
        /*002c*/ 	.word	0x00000000
        /*0030*/ 	.short	0x0004
        /*0032*/ 	.short	0x0020
        /*0034*/ 	.byte	0x00, 0xf0, 0x11, 0x00


	//----- nvinfo : EIATTR_KPARAM_INFO
	.align		4
.L_595:
        /*0038*/ 	.byte	0x04, 0x17
        /*003a*/ 	.short	(.L_597 - .L_596)
.L_596:
        /*003c*/ 	.word	0x00000000
        /*0040*/ 	.short	0x0003
        /*0042*/ 	.short	0x0018
        /*0044*/ 	.byte	0x00, 0xf5, 0x21, 0x00


	//----- nvinfo : EIATTR_KPARAM_INFO
	.align		4
.L_597:
        /*0048*/ 	.byte	0x04, 0x17
        /*004a*/ 	.short	(.L_599 - .L_598)
.L_598:
        /*004c*/ 	.word	0x00000000
        /*0050*/ 	.short	0x0002
        /*0052*/ 	.short	0x0010
        /*0054*/ 	.byte	0x00, 0xf5, 0x21, 0x00


	//----- nvinfo : EIATTR_KPARAM_INFO
	.align		4
.L_599:
        /*0058*/ 	.byte	0x04, 0x17
        /*005a*/ 	.short	(.L_601 - .L_600)
.L_600:
        /*005c*/ 	.word	0x00000000
        /*0060*/ 	.short	0x0001
        /*0062*/ 	.short	0x0008
        /*0064*/ 	.byte	0x00, 0xf5, 0x21, 0x00


	//----- nvinfo : EIATTR_KPARAM_INFO
	.align		4
.L_601:
        /*0068*/ 	.byte	0x04, 0x17
        /*006a*/ 	.short	(.L_603 - .L_602)
.L_602:
        /*006c*/ 	.word	0x00000000
        /*0070*/ 	.short	0x0000
        /*0072*/ 	.short	0x0000
        /*0074*/ 	.byte	0x00, 0xf0, 0x11, 0x00


	//----- nvinfo : EIATTR_SPARSE_MMA_MASK
	.align		4
.L_603:
        /*0078*/ 	.byte	0x03, 0x50
        /*007a*/ 	.short	0x0000


	//----- nvinfo : EIATTR_MAXREG_COUNT
	.align		4
        /*007c*/ 	.byte	0x03, 0x1b
        /*007e*/ 	.short	0x00ff


	//----- nvinfo : EIATTR_NUM_BARRIERS
	.align		4
        /*0080*/ 	.byte	0x02, 0x4c
        /*0082*/ 	.byte	0x01
	.zero		1


	//----- nvinfo : EIATTR_MERCURY_ISA_VERSION
	.align		4
        /*0084*/ 	.byte	0x03, 0x5f
        /*0086*/ 	.short	0x0101


	//----- nvinfo : EIATTR_VRC_CTA_INIT_COUNT
	.align		4
        /*0088*/ 	.byte	0x02, 0x4a
	.zero		1
	.zero		1


	//----- nvinfo : EIATTR_EXIT_INSTR_OFFSETS
	.align		4
        /*008c*/ 	.byte	0x04, 0x1c
        /*008e*/ 	.short	(.L_605 - .L_604)


	//   ....[0]....
.L_604:
        /*0090*/ 	.word	0x00000070


	//   ....[1]....
        /*0094*/ 	.word	0x00000220


	//----- nvinfo : EIATTR_CRS_STACK_SIZE
	.align		4
.L_605:
        /*0098*/ 	.byte	0x04, 0x1e
        /*009a*/ 	.short	(.L_607 - .L_606)
.L_606:
        /*009c*/ 	.word	0x00000000


	//----- nvinfo : EIATTR_CBANK_PARAM_SIZE
	.align		4
.L_607:
        /*00a0*/ 	.byte	0x03, 0x19
        /*00a2*/ 	.short	0x002c


	//----- nvinfo : EIATTR_PARAM_CBANK
	.align		4
        /*00a4*/ 	.byte	0x04, 0x0a
        /*00a6*/ 	.short	(.L_609 - .L_608)
	.align		4
.L_608:
        /*00a8*/ 	.word	index@(.nv.constant0.LeakyBackwardAlphaBeta)
        /*00ac*/ 	.short	0x0380
        /*00ae*/ 	.short	0x002c


	//----- nvinfo : EIATTR_SW_WAR
	.align		4
.L_609:
        /*00b0*/ 	.byte	0x04, 0x36
        /*00b2*/ 	.short	(.L_611 - .L_610)
.L_610:
        /*00b4*/ 	.word	0x00000008
.L_611:


//--------------------- .nv.info.LeakyForwardAlphaBeta --------------------------
	.section	.nv.info.LeakyForwardAlphaBeta,"",@"SHT_CUDA_INFO"
	.sectionflags	@""
	.align	4


	//----- nvinfo : EIATTR_CUDA_API_VERSION
	.align		4
        /*0000*/ 	.byte	0x04, 0x37
        /*0002*/ 	.short	(.L_613 - .L_612)
.L_612:
        /*0004*/ 	.word	0x00000082


	//----- nvinfo : EIATTR_KPARAM_INFO
	.align		4
.L_613:
        /*0008*/ 	.byte	0x04, 0x17
        /*000a*/ 	.short	(.L_615 - .L_614)
.L_614:
        /*000c*/ 	.word	0x00000000
        /*0010*/ 	.short	0x0005
        /*0012*/ 	.short	0x0020
        /*0014*/ 	.byte	0x00, 0xf0, 0x11, 0x00


	//----- nvinfo : EIATTR_KPARAM_INFO
	.align		4
.L_615:
        /*0018*/ 	.byte	0x04, 0x17
        /*001a*/ 	.short	(.L_617 - .L_616)
.L_616:
        /*001c*/ 	.word	0x00000000
        /*0020*/ 	.short	0x0004
        /*0022*/ 	.short	0x001c
        /*0024*/ 	.byte	0x00, 0xf0, 0x11, 0x00


	//----- nvinfo : EIATTR_KPARAM_INFO
	.align		4
.L_617:
        /*0028*/ 	.byte	0x04, 0x17
        /*002a*/ 	.short	(.L_619 - .L_618)
.L_618:
        /*002c*/ 	.word	0x00000000
        /*0030*/ 	.short	0x0003
        /*0032*/ 	.short	0x0018
        /*0034*/ 	.byte	0x00, 0xf0, 0x11, 0x00


	//----- nvinfo : EIATTR_KPARAM_INFO
	.align		4
.L_619:
        /*0038*/ 	.byte	0x04, 0x17
        /*003a*/ 	.short	(.L_621 - .L_620)
.L_620:
        /*003c*/ 	.word	0x00000000
        /*0040*/ 	.short	0x0002
        /*0042*/ 	.short	0x0010
        /*0044*/ 	.byte	0x00, 0xf5, 0x21, 0x00


	//----- nvinfo : EIATTR_KPARAM_INFO
	.align		4
.L_621:
        /*0048*/ 	.byte	0x04, 0x17
        /*004a*/ 	.short	(.L_623 - .L_622)
.L_622:
        /*004c*/ 	.word	0x00000000
        /*0050*/ 	.short	0x0001
        /*0052*/ 	.short	0x0008
        /*0054*/ 	.byte	0x00, 0xf5, 0x21, 0x00


	//----- nvinfo : EIATTR_KPARAM_INFO
	.align		4
.L_623:
        /*0058*/ 	.byte	0x04, 0x17
        /*005a*/ 	.short	(.L_625 - .L_624)
.L_624:
        /*005c*/ 	.word	0x00000000
        /*0060*/ 	.short	0x0000
        /*0062*/ 	.short	0x0000
        /*0064*/ 	.byte	0x00, 0xf0, 0x11, 0x00


	//----- nvinfo : EIATTR_SPARSE_MMA_MASK
	.align		4
.L_625:
        /*0068*/ 	.byte	0x03, 0x50
        /*006a*/ 	.short	0x0000


	//----- nvinfo : EIATTR_MAXREG_COUNT
	.align		4
        /*006c*/ 	.byte	0x03, 0x1b
        /*006e*/ 	.short	0x00ff


	//----- nvinfo : EIATTR_NUM_BARRIERS
	.align		4
        /*0070*/ 	.byte	0x02, 0x4c
        /*0072*/ 	.byte	0x01
	.zero		1


	//----- nvinfo : EIATTR_MERCURY_ISA_VERSION
	.align		4
        /*0074*/ 	.byte	0x03, 0x5f
        /*0076*/ 	.short	0x0101


	//----- nvinfo : EIATTR_VRC_CTA_INIT_COUNT
	.align		4
        /*0078*/ 	.byte	0x02, 0x4a
	.zero		1
	.zero		1


	//----- nvinfo : EIATTR_EXIT_INSTR_OFFSETS
	.align		4
        /*007c*/ 	.byte	0x04, 0x1c
        /*007e*/ 	.short	(.L_627 - .L_626)


	//   ....[0]....
.L_626:
        /*0080*/ 	.word	0x00000070


	//   ....[1]....
        /*0084*/ 	.word	0x000001d0


	//----- nvinfo : EIATTR_CRS_STACK_SIZE
	.align		4
.L_627:
        /*0088*/ 	.byte	0x04, 0x1e
        /*008a*/ 	.short	(.L_629 - .L_628)
.L_628:
        /*008c*/ 	.word	0x00000000


	//----- nvinfo : EIATTR_CBANK_PARAM_SIZE
	.align		4
.L_629:
        /*0090*/ 	.byte	0x03, 0x19
        /*0092*/ 	.short	0x0024


	//----- nvinfo : EIATTR_PARAM_CBANK
	.align		4
        /*0094*/ 	.byte	0x04, 0x0a
        /*0096*/ 	.short	(.L_631 - .L_630)
	.align		4
.L_630:
        /*0098*/ 	.word	index@(.nv.constant0.LeakyForwardAlphaBeta)
        /*009c*/ 	.short	0x0380
        /*009e*/ 	.short	0x0024


	//----- nvinfo : EIATTR_SW_WAR
	.align		4
.L_631:
        /*00a0*/ 	.byte	0x04, 0x36
        /*00a2*/ 	.short	(.L_633 - .L_632)
.L_632:
        /*00a4*/ 	.word	0x00000008
.L_633:


//--------------------- .nv.info.PreluBackward    --------------------------
	.section	.nv.info.PreluBackward,"",@"SHT_CUDA_INFO"
	.sectionflags	@""
	.align	4


	//----- nvinfo : EIATTR_CUDA_API_VERSION
	.align		4
        /*0000*/ 	.byte	0x04, 0x37
        /*0002*/ 	.short	(.L_635 - .L_634)
.L_634:
        /*0004*/ 	.word	0x00000082


	//----- nvinfo : EIATTR_KPARAM_INFO
	.align		4
.L_635:
        /*0008*/ 	.byte	0x04, 0x17
        /*000a*/ 	.short	(.L_637 - .L_636)
.L_636:
        /*000c*/ 	.word	0x00000000
        /*0010*/ 	.short	0x0006
        /*0012*/ 	.short	0x0028
        /*0014*/ 	.byte	0x00, 0xf5, 0x21, 0x00


	//----- nvinfo : EIATTR_KPARAM_INFO
	.align		4
.L_637:
        /*0018*/ 	.byte	0x04, 0x17
        /*001a*/ 	.short	(.L_639 - .L_638)
.L_638:
        /*001c*/ 	.word	0x00000000
        /*0020*/ 	.short	0x0005
        /*0022*/ 	.short	0x0020
        /*0024*/ 	.byte	0x00, 0xf5, 0x21, 0x00


	//----- nvinfo : EIATTR_KPARAM_INFO
	.align		4
.L_639:
        /*0028*/ 	.byte	0x04, 0x17
        /*002a*/ 	.short	(.L_641 - .L_640)
.L_640:
        /*002c*/ 	.word	0x00000000
        /*0030*/ 	.short	0x0004
        /*0032*/ 	.short	0x0018
        /*0034*/ 	.byte	0x00, 0xf5, 0x21, 0x00


	//----- nvinfo : EIATTR_KPARAM_INFO
	.align		4
.L_641:
        /*0038*/ 	.byte	0x04, 0x17
        /*003a*/ 	.short	(.L_643 - .L_642)
.L_642:
        /*003c*/ 	.word	0x00000000
        /*0040*/ 	.short	0x0003
        /*0042*/ 	.short	0x0010
        /*0044*/ 	.byte	0x00, 0xf5, 0x21, 0x00


	//----- nvinfo : EIATTR_KPARAM_INFO
	.align		4
.L_643:
        /*0048*/ 	.byte	0x04, 0x17
        /*004a*/ 	.short	(.L_645 - .L_644)
.L_644:
        /*004c*/ 	.word	0x00000000
        /*0050*/ 	.short	0x0002
        /*0052*/ 	.short	0x0008
        /*0054*/ 	.byte	0x00, 0xf5, 0x21, 0x00


	//----- nvinfo : EIATTR_KPARAM_INFO
	.align		4
.L_645:
        /*0058*/ 	.byte	0x04, 0x17
        /*005a*/ 	.short	(.L_647 - .L_646)
.L_646:
        /*005c*/ 	.word	0x00000000
        /*0060*/ 	.short	0x0001
        /*0062*/ 	.short	0x0004
        /*0064*/ 	.byte	0x00, 0xf0, 0x11, 0x00


	//----- nvinfo : EIATTR_KPARAM_INFO
	.align		4
.L_647:
        /*0068*/ 	.byte	0x04, 0x17
        /*006a*/ 	.short	(.L_649 - .L_648)
.L_648:
        /*006c*/ 	.word	0x00000000
        /*0070*/ 	.short	0x0000
        /*0072*/ 	.short	0x0000
        /*0074*/ 	.byte	0x00, 0xf0, 0x11, 0x00


	//----- nvinfo : EIATTR_SPARSE_MMA_MASK
	.align		4
.L_649:
        /*0078*/ 	.byte	0x03, 0x50
        /*007a*/ 	.short	0x0000


	//----- nvinfo : EIATTR_MAXREG_COUNT
	.align		4
        /*007c*/ 	.byte	0x03, 0x1b
        /*007e*/ 	.short	0x00ff


	//----- nvinfo : EIATTR_MERCURY_ISA_VERSION
	.align		4
        /*0080*/ 	.byte	0x03, 0x5f
        /*0082*/ 	.short	0x0101


	//----- nvinfo : EIATTR_VRC_CTA_INIT_COUNT
	.align		4
        /*0084*/ 	.byte	0x02, 0x4a
	.zero		1
	.zero		1


	//----- nvinfo : EIATTR_EXIT_INSTR_OFFSETS
	.align		4
        /*0088*/ 	.byte	0x04, 0x1c
        /*008a*/ 	.short	(.L_651 - .L_650)


	//   ....[0]....
.L_650:
        /*008c*/ 	.word	0x00000030


	//   ....[1]....
        /*0090*/ 	.word	0x00000330


	//----- nvinfo : EIATTR_CRS_STACK_SIZE
	.align		4
.L_651:
        /*0094*/ 	.byte	0x04, 0x1e
        /*0096*/ 	.short	(.L_653 - .L_652)
.L_652:
        /*0098*/ 	.word	0x00000000


	//----- nvinfo : EIATTR_CBANK_PARAM_SIZE
	.align		4
.L_653:
        /*009c*/ 	.byte	0x03, 0x19
        /*009e*/ 	.short	0x0030


	//----- nvinfo : EIATTR_PARAM_CBANK
	.align		4
        /*00a0*/ 	.byte	0x04, 0x0a
        /*00a2*/ 	.short	(.L_655 - .L_654)
	.align		4
.L_654:
        /*00a4*/ 	.word	index@(.nv.constant0.PreluBackward)
        /*00a8*/ 	.short	0x0380
        /*00aa*/ 	.short	0x0030


	//----- nvinfo : EIATTR_SW_WAR
	.align		4
.L_655:
        /*00ac*/ 	.byte	0x04, 0x36
        /*00ae*/ 	.short	(.L_657 - .L_656)
.L_656:
        /*00b0*/ 	.word	0x00000008
.L_657:


//--------------------- .nv.info.PreluForward     --------------------------
	.section	.nv.info.PreluForward,"",@"SHT_CUDA_INFO"
	.sectionflags	@""
	.align	4


	//----- nvinfo : EIATTR_CUDA_API_VERSION
	.align		4
        /*0000*/ 	.byte	0x04, 0x37
        /*0002*/ 	.short	(.L_659 - .L_658)
.L_658:
        /*0004*/ 	.word	0x00000082


	//----- nvinfo : EIATTR_KPARAM_INFO
	.align		4
.L_659:
        /*0008*/ 	.byte	0x04, 0x17
        /*000a*/ 	.short	(.L_661 - .L_660)
.L_660:
        /*000c*/ 	.word	0x00000000
        /*0010*/ 	.short	0x0004
        /*0012*/ 	.short	0x0018
        /*0014*/ 	.byte	0x00, 0xf5, 0x21, 0x00


	//----- nvinfo : EIATTR_KPARAM_INFO
	.align		4
.L_661:
        /*0018*/ 	.byte	0x04, 0x17
        /*001a*/ 	.short	(.L_663 - .L_662)
.L_662:
        /*001c*/ 	.word	0x00000000
        /*0020*/ 	.short	0x0003
        /*0022*/ 	.short	0x0010
        /*0024*/ 	.byte	0x00, 0xf5, 0x21, 0x00


	//----- nvinfo : EIATTR_KPARAM_INFO
	.align		4
.L_663:
        /*0028*/ 	.byte	0x04, 0x17
        /*002a*/ 	.short	(.L_665 - .L_664)
.L_664:
        /*002c*/ 	.word	0x00000000
        /*0030*/ 	.short	0x0002
        /*0032*/ 	.short	0x0008
        /*0034*/ 	.byte	0x00, 0xf5, 0x21, 0x00


	//----- nvinfo : EIATTR_KPARAM_INFO
	.align		4
.L_665:
        /*0038*/ 	.byte	0x04, 0x17
        /*003a*/ 	.short	(.L_667 - .L_666)
.L_666:
        /*003c*/ 	.word	0x00000000
        /*0040*/ 	.short	0x0001
        /*0042*/ 	.short	0x0004
        /*0044*/ 	.byte	0x00, 0xf0, 0x11, 0x00


	//----- nvinfo : EIATTR_KPARAM_INFO
	.align		4
.L_667:
        /*0048*/ 	.byte	0x04, 0x17
        /*004a*/ 	.short	(.L_669 - .L_668)
.L_668:
        /*004c*/ 	.word	0x00000000
        /*0050*/ 	.short	0x0000
        /*0052*/ 	.short	0x0000
        /*0054*/ 	.byte	0x00, 0xf0, 0x11, 0x00


	//----- nvinfo : EIATTR_SPARSE_MMA_MASK
	.align		4
.L_669:
        /*0058*/ 	.byte	0x03, 0x50
        /*005a*/ 	.short	0x0000


	//----- nvinfo : EIATTR_MAXREG_COUNT
	.align		4
        /*005c*/ 	.byte	0x03, 0x1b
        /*005e*/ 	.short	0x00ff


	//----- nvinfo : EIATTR_MERCURY_ISA_VERSION
	.align		4
        /*0060*/ 	.byte	0x03, 0x5f
        /*0062*/ 	.short	0x0101


	//----- nvinfo : EIATTR_VRC_CTA_INIT_COUNT
	.align		4
        /*0064*/ 	.byte	0x02, 0x4a
	.zero		1
	.zero		1


	//----- nvinfo : EIATTR_EXIT_INSTR_OFFSETS
	.align		4
        /*0068*/ 	.byte	0x04, 0x1c
        /*006a*/ 	.short	(.L_671 - .L_670)


	//   ....[0]....
.L_670:
        /*006c*/ 	.word	0x00000030


	//   ....[1]....
        /*0070*/ 	.word	0x00000260


	//----- nvinfo : EIATTR_CRS_STACK_SIZE
	.align		4
.L_671:
        /*0074*/ 	.byte	0x04, 0x1e
        /*0076*/ 	.short	(.L_673 - .L_672)
.L_672:
        /*0078*/ 	.word	0x00000000


	//----- nvinfo : EIATTR_CBANK_PARAM_SIZE
	.align		4
.L_673:
        /*007c*/ 	.byte	0x03, 0x19
        /*007e*/ 	.short	0x0020


	//----- nvinfo : EIATTR_PARAM_CBANK
	.align		4
        /*0080*/ 	.byte	0x04, 0x0a
        /*0082*/ 	.short	(.L_675 - .L_674)
	.align		4
.L_674:
        /*0084*/ 	.word	index@(.nv.constant0.PreluForward)
        /*0088*/ 	.short	0x0380
        /*008a*/ 	.short	0x0020


	//----- nvinfo : EIATTR_SW_WAR
	.align		4
.L_675:
        /*008c*/ 	.byte	0x04, 0x36
        /*008e*/ 	.short	(.L_677 - .L_676)
.L_676:
        /*0090*/ 	.word	0x00000008
.L_677:


//--------------------- .nv.info.ThreshBackward   --------------------------
	.section	.nv.info.ThreshBackward,"",@"SHT_CUDA_INFO"
	.sectionflags	@""
	.align	4


	//----- nvinfo : EIATTR_CUDA_API_VERSION
	.align		4
        /*0000*/ 	.byte	0x04, 0x37
        /*0002*/ 	.short	(.L_679 - .L_678)
.L_678:
        /*0004*/ 	.word	0x00000082


	//----- nvinfo : EIATTR_KPARAM_INFO
	.align		4
.L_679:
        /*0008*/ 	.byte	0x04, 0x17
        /*000a*/ 	.short	(.L_681 - .L_680)
.L_680:
        /*000c*/ 	.word	0x00000000
        /*0010*/ 	.short	0x000a
        /*0012*/ 	.short	0x0048
        /*0014*/ 	.byte	0x00, 0xf5, 0x21, 0x00


	//----- nvinfo : EIATTR_KPARAM_INFO
	.align		4
.L_681:
        /*0018*/ 	.byte	0x04, 0x17
        /*001a*/ 	.short	(.L_683 - .L_682)
.L_682:
        /*001c*/ 	.word	0x00000000
        /*0020*/ 	.short	0x0009
        /*0022*/ 	.short	0x0040
        /*0024*/ 	.byte	0x00, 0xf5, 0x21, 0x00


	//----- nvinfo : EIATTR_KPARAM_INFO
	.align		4
.L_683:
        /*0028*/ 	.byte	0x04, 0x17
        /*002a*/ 	.short	(.L_685 - .L_684)
.L_684:
        /*002c*/ 	.word	0x00000000
        /*0030*/ 	.short	0x0008
        /*0032*/ 	.short	0x0038
        /*0034*/ 	.byte	0x00, 0xf5, 0x21, 0x00


	//----- nvinfo : EIATTR_KPARAM_INFO
	.align		4
.L_685:
        /*0038*/ 	.byte	0x04, 0x17
        /*003a*/ 	.short	(.L_687 - .L_686)
.L_686:
        /*003c*/ 	.word	0x00000000
        /*0040*/ 	.short	0x0007
        /*0042*/ 	.short	0x0030
        /*0044*/ 	.byte	0x00, 0xf5, 0x21, 0x00


	//----- nvinfo : EIATTR_KPARAM_INFO
	.align		4
.L_687:
        /*0048*/ 	.byte	0x04, 0x17
        /*004a*/ 	.short	(.L_689 - .L_688)
.L_688:
        /*004c*/ 	.word	0x00000000
        /*0050*/ 	.short	0x0006
        /*0052*/ 	.short	0x0028
        /*0054*/ 	.byte	0x00, 0xf5, 0x21, 0x00


	//----- nvinfo : EIATTR_KPARAM_INFO
	.align		4
.L_689:
        /*0058*/ 	.byte	0x04, 0x17
        /*005a*/ 	.short	(.L_691 - .L_690)
.L_690:
        /*005c*/ 	.word	0x00000000
        /*0060*/ 	.short	0x0005
        /*0062*/ 	.short	0x0020
        /*0064*/ 	.byte	0x00, 0xf5, 0x21, 0x00


	//----- nvinfo : EIATTR_KPARAM_INFO
	.align		4
.L_691:
        /*0068*/ 	.byte	0x04, 0x17
        /*006a*/ 	.short	(.L_693 - .L_692)
.L_692:
        /*006c*/ 	.word	0x00000000
        /*0070*/ 	.short	0x0004
        /*0072*/ 	.short	0x0018
        /*0074*/ 	.byte	0x00, 0xf5, 0x21, 0x00


	//----- nvinfo : EIATTR_KPARAM_INFO
	.align		4
.L_693:
        /*0078*/ 	.byte	0x04, 0x17
        /*007a*/ 	.short	(.L_695 - .L_694)
.L_694:
        /*007c*/ 	.word	0x00000000
        /*0080*/ 	.short	0x0003
        /*0082*/ 	.short	0x0010
        /*0084*/ 	.byte	0x00, 0xf5, 0x21, 0x00


	//----- nvinfo : EIATTR_KPARAM_INFO
	.align		4
.L_695:
        /*0088*/ 	.byte	0x04, 0x17
        /*008a*/ 	.short	(.L_697 - .L_696)
.L_696:
        /*008c*/ 	.word	0x00000000
        /*0090*/ 	.short	0x0002
        /*0092*/ 	.short	0x0008
        /*0094*/ 	.byte	0x00, 0xf5, 0x21, 0x00


	//----- nvinfo : EIATTR_KPARAM_INFO
	.align		4
.L_697:
        /*0098*/ 	.byte	0x04, 0x17
        /*009a*/ 	.short	(.L_699 - .L_698)
.L_698:
        /*009c*/ 	.word	0x00000000
        /*00a0*/ 	.short	0x0001
        /*00a2*/ 	.short	0x0004
        /*00a4*/ 	.byte	0x00, 0xf0, 0x11, 0x00


	//----- nvinfo : EIATTR_KPARAM_INFO
	.align		4
.L_699:
        /*00a8*/ 	.byte	0x04, 0x17
        /*00aa*/ 	.short	(.L_701 - .L_700)
.L_700:
        /*00ac*/ 	.word	0x00000000
        /*00b0*/ 	.short	0x0000
        /*00b2*/ 	.short	0x0000
        /*00b4*/ 	.byte	0x00, 0xf0, 0x11, 0x00


	//----- nvinfo : EIATTR_SPARSE_MMA_MASK
	.align		4
.L_701:
        /*00b8*/ 	.byte	0x03, 0x50
        /*00ba*/ 	.short	0x0000


	//----- nvinfo : EIATTR_MAXREG_COUNT
	.align		4
        /*00bc*/ 	.byte	0x03, 0x1b
        /*00be*/ 	.short	0x00ff


	//----- nvinfo : EIATTR_MERCURY_ISA_VERSION
	.align		4
        /*00c0*/ 	.byte	0x03, 0x5f
        /*00c2*/ 	.short	0x0101


	//----- nvinfo : EIATTR_VRC_CTA_INIT_COUNT
	.align		4
        /*00c4*/ 	.byte	0x02, 0x4a
	.zero		1
	.zero		1


	//----- nvinfo : EIATTR_EXIT_INSTR_OFFSETS
	.align		4
        /*00c8*/ 	.byte	0x04, 0x1c
        /*00ca*/ 	.short	(.L_703 - .L_702)


	//   ....[0]....
.L_702:
        /*00cc*/ 	.word	0x00000030


	//   ....[1]....
        /*00d0*/ 	.word	0x00000470


	//----- nvinfo : EIATTR_CRS_STACK_SIZE
	.align		4
.L_703:
        /*00d4*/ 	.byte	0x04, 0x1e
        /*00d6*/ 	.short	(.L_705 - .L_704)
.L_704:
        /*00d8*/ 	.word	0x00000000


	//----- nvinfo : EIATTR_CBANK_PARAM_SIZE
	.align		4
.L_705:
        /*00dc*/ 	.byte	0x03, 0x19
        /*00de*/ 	.short	0x0050


	//----- nvinfo : EIATTR_PARAM_CBANK
	.align		4
        /*00e0*/ 	.byte	0x04, 0x0a
        /*00e2*/ 	.short	(.L_707 - .L_706)
	.align		4
.L_706:
        /*00e4*/ 	.word	index@(.nv.constant0.ThreshBackward)
        /*00e8*/ 	.short	0x0380
        /*00ea*/ 	.short	0x0050


	//----- nvinfo : EIATTR_SW_WAR
	.align		4
.L_707:
        /*00ec*/ 	.byte	0x04, 0x36
        /*00ee*/ 	.short	(.L_709 - .L_708)
.L_708:
        /*00f0*/ 	.word	0x00000008
.L_709:


//--------------------- .nv.info.ThreshForward    --------------------------
	.section	.nv.info.ThreshForward,"",@"SHT_CUDA_INFO"
	.sectionflags	@""
	.align	4


	//----- nvinfo : EIATTR_CUDA_API_VERSION
	.align		4
        /*0000*/ 	.byte	0x04, 0x37
        /*0002*/ 	.short	(.L_711 - .L_710)
.L_710:
        /*0004*/ 	.word	0x00000082


	//----- nvinfo : EIATTR_KPARAM_INFO
	.align		4
.L_711:
        /*0008*/ 	.byte	0x04, 0x17
        /*000a*/ 	.short	(.L_713 - .L_712)
.L_712:
        /*000c*/ 	.word	0x00000000
        /*0010*/ 	.short	0x0006
        /*0012*/ 	.short	0x0028
        /*0014*/ 	.byte	0x00, 0xf5, 0x21, 0x00


	//----- nvinfo : EIATTR_KPARAM_INFO
	.align		4
.L_713:
        /*0018*/ 	.byte	0x04, 0x17
        /*001a*/ 	.short	(.L_715 - .L_714)
.L_714:
        /*001c*/ 	.word	0x00000000
        /*0020*/ 	.short	0x0005
        /*0022*/ 	.short	0x0020
        /*0024*/ 	.byte	0x00, 0xf5, 0x21, 0x00


	//----- nvinfo : EIATTR_KPARAM_INFO
	.align		4
.L_715:
        /*0028*/ 	.byte	0x04, 0x17
        /*002a*/ 	.short	(.L_717 - .L_716)
.L_716:
        /*002c*/ 	.word	0x00000000
        /*0030*/ 	.short	0x0004
        /*0032*/ 	.short	0x0018
        /*0034*/ 	.byte	0x00, 0xf5, 0x21, 0x00


	//----- nvinfo : EIATTR_KPARAM_INFO
	.align		4
.L_717:
        /*0038*/ 	.byte	0x04, 0x17
        /*003a*/ 	.short	(.L_719 - .L_718)
.L_718:
        /*003c*/ 	.word	0x00000000
        /*0040*/ 	.short	0x0003
        /*0042*/ 	.short	0x0010
        /*0044*/ 	.byte	0x00, 0xf5, 0x21, 0x00


	//----- nvinfo : EIATTR_KPARAM_INFO
	.align		4
.L_719:
        /*0048*/ 	.byte	0x04, 0x17
        /*004a*/ 	.short	(.L_721 - .L_720)
.L_720:
        /*004c*/ 	.word	0x00000000
        /*0050*/ 	.short	0x0002
        /*0052*/ 	.short	0x0008
        /*0054*/ 	.byte	0x00, 0xf5, 0x21, 0x00


	//----- nvinfo : EIATTR_KPARAM_INFO
	.align		4
.L_721:
        /*0058*/ 	.byte	0x04, 0x17
        /*005a*/ 	.short	(.L_723 - .L_722)
.L_722:
        /*005c*/ 	.word	0x00000000
        /*0060*/ 	.short	0x0001
        /*0062*/ 	.short	0x0004
        /*0064*/ 	.byte	0x00, 0xf0, 0x11, 0x00


	//----- nvinfo : EIATTR_KPARAM_INFO
	.align		4
.L_723:
        /*0068*/ 	.byte	0x04, 0x17
        /*006a*/ 	.short	(.L_725 - .L_724)
.L_724:
        /*006c*/ 	.word	0x00000000
        /*0070*/ 	.short	0x0000
        /*0072*/ 	.short	0x0000
        /*0074*/ 	.byte	0x00, 0xf0, 0x11, 0x00


	//----- nvinfo : EIATTR_SPARSE_MMA_MASK
	.align		4
.L_725:
        /*0078*/ 	.byte	0x03, 0x50
        /*007a*/ 	.short	0x0000


	//----- nvinfo : EIATTR_MAXREG_COUNT
	.align		4
        /*007c*/ 	.byte	0x03, 0x1b
        /*007e*/ 	.short	0x00ff


	//----- nvinfo : EIATTR_MERCURY_ISA_VERSION
	.align		4
        /*0080*/ 	.byte	0x03, 0x5f
        /*0082*/ 	.short	0x0101


	//----- nvinfo : EIATTR_VRC_CTA_INIT_COUNT
	.align		4
        /*0084*/ 	.byte	0x02, 0x4a
	.zero		1
	.zero		1


	//----- nvinfo : EIATTR_EXIT_INSTR_OFFSETS
	.align		4
        /*0088*/ 	.byte	0x04, 0x1c
        /*008a*/ 	.short	(.L_727 - .L_726)


	//   ....[0]....
.L_726:
        /*008c*/ 	.word	0x00000030


	//   ....[1]....
        /*0090*/ 	.word	0x000002e0


	//----- nvinfo : EIATTR_CRS_STACK_SIZE
	.align		4
.L_727:
        /*0094*/ 	.byte	0x04, 0x1e
        /*0096*/ 	.short	(.L_729 - .L_728)
.L_728:
        /*0098*/ 	.word	0x00000000


	//----- nvinfo : EIATTR_CBANK_PARAM_SIZE
	.align		4
.L_729:
        /*009c*/ 	.byte	0x03, 0x19
        /*009e*/ 	.short	0x0030


	//----- nvinfo : EIATTR_PARAM_CBANK
	.align		4
        /*00a0*/ 	.byte	0x04, 0x0a
        /*00a2*/ 	.short	(.L_731 - .L_730)
	.align		4
.L_730:
        /*00a4*/ 	.word	index@(.nv.constant0.ThreshForward)
        /*00a8*/ 	.short	0x0380
        /*00aa*/ 	.short	0x0030


	//----- nvinfo : EIATTR_SW_WAR
	.align		4
.L_731:
        /*00ac*/ 	.byte	0x04, 0x36
        /*00ae*/ 	.short	(.L_733 - .L_732)
.L_732:
        /*00b0*/ 	.word	0x00000008
.L_733:


//--------------------- .nv.info.L1L2             --------------------------
	.section	.nv.info.L1L2,"",@"SHT_CUDA_INFO"
	.sectionflags	@""
	.align	4


	//----- nvinfo : EIATTR_CUDA_API_VERSION
	.align		4
        /*0000*/ 	.byte	0x04, 0x37
        /*0002*/ 	.short	(.L_735 - .L_734)
.L_734:
        /*0004*/ 	.word	0x00000082


	//----- nvinfo : EIATTR_KPARAM_INFO
	.align		4
.L_735:
        /*0008*/ 	.byte	0x04, 0x17
        /*000a*/ 	.short	(.L_737 - .L_736)
.L_736:
        /*000c*/ 	.word	0x00000000
        /*0010*/ 	.short	0x0007
        /*0012*/ 	.short	0x0030
        /*0014*/ 	.byte	0x00, 0xf0, 0x11, 0x00


	//----- nvinfo : EIATTR_KPARAM_INFO
	.align		4
.L_737:
        /*0018*/ 	.byte	0x04, 0x17
        /*001a*/ 	.short	(.L_739 - .L_738)
.L_738:
        /*001c*/ 	.word	0x00000000
        /*0020*/ 	.short	0x0006
        /*0022*/ 	.short	0x002c
        /*0024*/ 	.byte	0x00, 0xf0, 0x11, 0x00


	//----- nvinfo : EIATTR_KPARAM_INFO
	.align		4
.L_739:
        /*0028*/ 	.byte	0x04, 0x17
        /*002a*/ 	.short	(.L_741 - .L_740)
.L_740:
        /*002c*/ 	.word	0x00000000
        /*0030*/ 	.short	0x0005
        /*0032*/ 	.short	0x0028
        /*0034*/ 	.byte	0x00, 0xf0, 0x11, 0x00


	//----- nvinfo : EIATTR_KPARAM_INFO
	.align		4
.L_741:
        /*0038*/ 	.byte	0x04, 0x17
        /*003a*/ 	.short	(.L_743 - .L_742)
.L_742:
        /*003c*/ 	.word	0x00000000
        /*0040*/ 	.short	0x0004
        /*0042*/ 	.short	0x0020
        /*0044*/ 	.byte	0x00, 0xf5, 0x21, 0x00


	//----- nvinfo : EIATTR_KPARAM_INFO
	.align		4
.L_743:
        /*0048*/ 	.byte	0x04, 0x17
        /*004a*/ 	.short	(.L_745 - .L_744)
.L_744:
        /*004c*/ 	.word	0x00000000
        /*0050*/ 	.short	0x0003
        /*0052*/ 	.short	0x0018
        /*0054*/ 	.byte	0x00, 0xf5, 0x21, 0x00


	//----- nvinfo : EIATTR_KPARAM_INFO
	.align		4
.L_745:
        /*0058*/ 	.byte	0x04, 0x17
        /*005a*/ 	.short	(.L_747 - .L_746)
.L_746:
        /*005c*/ 	.word	0x00000000
        /*0060*/ 	.short	0x0002
        /*0062*/ 	.short	0x0010
        /*0064*/ 	.byte	0x00, 0xf5, 0x21, 0x00


	//----- nvinfo : EIATTR_KPARAM_INFO
	.align		4
.L_747:
        /*0068*/ 	.byte	0x04, 0x17
        /*006a*/ 	.short	(.L_749 - .L_748)
.L_748:
        /*006c*/ 	.word	0x00000000
        /*0070*/ 	.short	0x0001
        /*0072*/ 	.short	0x0008
        /*0074*/ 	.byte	0x00, 0xf5, 0x21, 0x00


	//----- nvinfo : EIATTR_KPARAM_INFO
	.align		4
.L_749:
        /*0078*/ 	.byte	0x04, 0x17
        /*007a*/ 	.short	(.L_751 - .L_750)
.L_750:
        /*007c*/ 	.word	0x00000000
        /*0080*/ 	.short	0x0000
        /*0082*/ 	.short	0x0000
        /*0084*/ 	.byte	0x00, 0xf0, 0x11, 0x00


	//----- nvinfo : EIATTR_SPARSE_MMA_MASK
	.align		4
.L_751:
        /*0088*/ 	.byte	0x03, 0x50
        /*008a*/ 	.short	0x0000


	//----- nvinfo : EIATTR_MAXREG_COUNT
	.align		4
        /*008c*/ 	.byte	0x03, 0x1b
        /*008e*/ 	.short	0x00ff


	//----- nvinfo : EIATTR_MERCURY_ISA_VERSION
	.align		4
        /*0090*/ 	.byte	0x03, 0x5f
        /*0092*/ 	.short	0x0101


	//----- nvinfo : EIATTR_VRC_CTA_INIT_COUNT
	.align		4
        /*0094*/ 	.byte	0x02, 0x4a
	.zero		1
	.zero		1


	//----- nvinfo : EIATTR_EXIT_INSTR_OFFSETS
	.align		4
        /*0098*/ 	.byte	0x04, 0x1c
        /*009a*/ 	.short	(.L_753 - .L_752)


	//   ....[0]....
.L_752:
        /*009c*/ 	.word	0x00000070


	//   ....[1]....
        /*00a0*/ 	.word	0x00000330


	//----- nvinfo : EIATTR_CRS_STACK_SIZE
	.align		4
.L_753:
        /*00a4*/ 	.byte	0x04, 0x1e
        /*00a6*/ 	.short	(.L_755 - .L_754)
.L_754:
        /*00a8*/ 	.word	0x00000000


	//----- nvinfo : EIATTR_CBANK_PARAM_SIZE
	.align		4
.L_755:
        /*00ac*/ 	.byte	0x03, 0x19
        /*00ae*/ 	.short	0x0034


	//----- nvinfo : EIATTR_PARAM_CBANK
	.align		4
        /*00b0*/ 	.byte	0x04, 0x0a
        /*00b2*/ 	.short	(.L_757 - .L_756)
	.align		4
.L_756:
        /*00b4*/ 	.word	index@(.nv.constant0.L1L2)
        /*00b8*/ 	.short	0x0380
        /*00ba*/ 	.short	0x0034


	//----- nvinfo : EIATTR_SW_WAR
	.align		4
.L_757:
        /*00bc*/ 	.byte	0x04, 0x36
        /*00be*/ 	.short	(.L_759 - .L_758)
.L_758:
        /*00c0*/ 	.word	0x00000008
.L_759:


//--------------------- .nv.info.AdaDelta         --------------------------
	.section	.nv.info.AdaDelta,"",@"SHT_CUDA_INFO"
	.sectionflags	@""
	.align	4


	//----- nvinfo : EIATTR_CUDA_API_VERSION
	.align		4
        /*0000*/ 	.byte	0x04, 0x37
        /*0002*/ 	.short	(.L_761 - .L_760)
.L_760:
        /*0004*/ 	.word	0x00000082


	//----- nvinfo : EIATTR_KPARAM_INFO
	.align		4
.L_761:
        /*0008*/ 	.byte	0x04, 0x17
        /*000a*/ 	.short	(.L_763 - .L_762)
.L_762:
        /*000c*/ 	.word	0x00000000
        /*0010*/ 	.short	0x0008
        /*0012*/ 	.short	0x0034
        /*0014*/ 	.byte	0x00, 0xf0, 0x11, 0x00


	//----- nvinfo : EIATTR_KPARAM_INFO
	.align		4
.L_763:
        /*0018*/ 	.byte	0x04, 0x17
        /*001a*/ 	.short	(.L_765 - .L_764)
.L_764:
        /*001c*/ 	.word	0x00000000
        /*0020*/ 	.short	0x0007
        /*0022*/ 	.short	0x0030
        /*0024*/ 	.byte	0x00, 0xf0, 0x11, 0x00


	//----- nvinfo : EIATTR_KPARAM_INFO
	.align		4
.L_765:
        /*0028*/ 	.byte	0x04, 0x17
        /*002a*/ 	.short	(.L_767 - .L_766)
.L_766:
        /*002c*/ 	.word	0x00000000
        /*0030*/ 	.short	0x0006
        /*0032*/ 	.short	0x002c
        /*0034*/ 	.byte	0x00, 0xf0, 0x11, 0x00


	//----- nvinfo : EIATTR_KPARAM_INFO
	.align		4
.L_767:
        /*0038*/ 	.byte	0x04, 0x17
        /*003a*/ 	.short	(.L_769 - .L_768)
.L_768:
        /*003c*/ 	.word	0x00000000
        /*0040*/ 	.short	0x0005
        /*0042*/ 	.short	0x0028
        /*0044*/ 	.byte	0x00, 0xf0, 0x11, 0x00


	//----- nvinfo : EIATTR_KPARAM_INFO
	.align		4
.L_769:
        /*0048*/ 	.byte	0x04, 0x17
        /*004a*/ 	.short	(.L_771 - .L_770)
.L_770:
        /*004c*/ 	.word	0x00000000
        /*0050*/ 	.short	0x0004
        /*0052*/ 	.short	0x0020
        /*0054*/ 	.byte	0x00, 0xf5, 0x21, 0x00


	//----- nvinfo : EIATTR_KPARAM_INFO
	.align		4
.L_771:
        /*0058*/ 	.byte	0x04, 0x17
        /*005a*/ 	.short	(.L_773 - .L_772)
.L_772:
        /*005c*/ 	.word	0x00000000
        /*0060*/ 	.short	0x0003
        /*0062*/ 	.short	0x0018
        /*0064*/ 	.byte	0x00, 0xf5, 0x21, 0x00


	//----- nvinfo : EIATTR_KPARAM_INFO
	.align		4
.L_773:
        /*0068*/ 	.byte	0x04, 0x17
        /*006a*/ 	.short	(.L_775 - .L_774)
.L_774:
        /*006c*/ 	.word	0x00000000
        /*0070*/ 	.short	0x0002
        /*0072*/ 	.short	0x0010
        /*0074*/ 	.byte	0x00, 0xf5, 0x21, 0x00


	//----- nvinfo : EIATTR_KPARAM_INFO
	.align		4
.L_775:
        /*0078*/ 	.byte	0x04, 0x17
        /*007a*/ 	.short	(.L_777 - .L_776)
.L_776:
        /*007c*/ 	.word	0x00000000
        /*0080*/ 	.short	0x0001
        /*0082*/ 	.short	0x0008
        /*0084*/ 	.byte	0x00, 0xf5, 0x21, 0x00


	//----- nvinfo : EIATTR_KPARAM_INFO
	.align		4
.L_777:
        /*0088*/ 	.byte	0x04, 0x17
        /*008a*/ 	.short	(.L_779 - .L_778)
.L_778:
        /*008c*/ 	.word	0x00000000
        /*0090*/ 	.short	0x0000
        /*0092*/ 	.short	0x0000
        /*0094*/ 	.byte	0x00, 0xf0, 0x11, 0x00


	//----- nvinfo : EIATTR_SPARSE_MMA_MASK
	.align		4
.L_779:
        /*0098*/ 	.byte	0x03, 0x50
        /*009a*/ 	.short	0x0000


	//----- nvinfo : EIATTR_MAXREG_COUNT
	.align		4
        /*009c*/ 	.byte	0x03, 0x1b
        /*009e*/ 	.short	0x00ff


	//----- nvinfo : EIATTR_MERCURY_ISA_VERSION
	.align		4
        /*00a0*/ 	.byte	0x03, 0x5f
        /*00a2*/ 	.short	0x0101


	//----- nvinfo : EIATTR_VRC_CTA_INIT_COUNT
	.align		4
        /*00a4*/ 	.byte	0x02, 0x4a
	.zero		1
	.zero		1


	//----- nvinfo : EIATTR_EXIT_INSTR_OFFSETS
	.align		4
        /*00a8*/ 	.byte	0x04, 0x1c
        /*00aa*/ 	.short	(.L_781 - .L_780)


	//   ....[0]....
.L_780:
        /*00ac*/ 	.word	0x00000070


	//   ....[1]....
        /*00b0*/ 	.word	0x00000520


	//----- nvinfo : EIATTR_CRS_STACK_SIZE
	.align		4
.L_781:
        /*00b4*/ 	.byte	0x04, 0x1e
        /*00b6*/ 	.short	(.L_783 - .L_782)
.L_782:
        /*00b8*/ 	.word	0x00000000


	//----- nvinfo : EIATTR_CBANK_PARAM_SIZE
	.align		4
.L_783:
        /*00bc*/ 	.byte	0x03, 0x19
        /*00be*/ 	.short	0x0038


	//----- nvinfo : EIATTR_PARAM_CBANK
	.align		4
        /*00c0*/ 	.byte	0x04, 0x0a
        /*00c2*/ 	.short	(.L_785 - .L_784)
	.align		4
.L_784:
        /*00c4*/ 	.word	index@(.nv.constant0.AdaDelta)
        /*00c8*/ 	.short	0x0380
        /*00ca*/ 	.short	0x0038


	//----- nvinfo : EIATTR_SW_WAR
	.align		4
.L_785:
        /*00cc*/ 	.byte	0x04, 0x36
        /*00ce*/ 	.short	(.L_787 - .L_786)
.L_786:
        /*00d0*/ 	.word	0x00000008
.L_787:


//--------------------- .nv.info.Adam             --------------------------
	.section	.nv.info.Adam,"",@"SHT_CUDA_INFO"
	.sectionflags	@""
	.align	4


	//----- nvinfo : EIATTR_CUDA_API_VERSION
	.align		4
        /*0000*/ 	.byte	0x04, 0x37
        /*0002*/ 	.short	(.L_789 - .L_788)
.L_788:
        /*0004*/ 	.word	0x00000082


	//----- nvinfo : EIATTR_KPARAM_INFO
	.align		4
.L_789:
        /*0008*/ 	.byte	0x04, 0x17
        /*000a*/ 	.short	(.L_791 - .L_790)
.L_790:
        /*000c*/ 	.word	0x00000000
        /*0010*/ 	.short	0x000b
        /*0012*/ 	.short	0x0040
        /*0014*/ 	.byte	0x00, 0xf0, 0x11, 0x00


	//----- nvinfo : EIATTR_KPARAM_INFO
	.align		4
.L_791:
        /*0018*/ 	.byte	0x04, 0x17
        /*001a*/ 	.short	(.L_793 - .L_792)
.L_792:
        /*001c*/ 	.word	0x00000000
        /*0020*/ 	.short	0x000a
        /*0022*/ 	.short	0x003c
        /*0024*/ 	.byte	0x00, 0xf0, 0x11, 0x00


	//----- nvinfo : EIATTR_KPARAM_INFO
	.align		4
.L_793:
        /*0028*/ 	.byte	0x04, 0x17
        /*002a*/ 	.short	(.L_795 - .L_794)
.L_794:
        /*002c*/ 	.word	0x00000000
        /*0030*/ 	.short	0x0009
        /*0032*/ 	.short	0x0038
        /*0034*/ 	.byte	0x00, 0xf0, 0x11, 0x00


	//----- nvinfo : EIATTR_KPARAM_INFO
	.align		4
.L_795:
        /*0038*/ 	.byte	0x04, 0x17
        /*003a*/ 	.short	(.L_797 - .L_796)
.L_796:
        /*003c*/ 	.word	0x00000000
        /*0040*/ 	.short	0x0008
        /*0042*/ 	.short	0x0034
        /*0044*/ 	.byte	0x00, 0xf0, 0x11, 0x00


	//----- nvinfo : EIATTR_KPARAM_INFO
	.align		4
.L_797:
        /*0048*/ 	.byte	0x04, 0x17
        /*004a*/ 	.short	(.L_799 - .L_798)
.L_798:
        /*004c*/ 	.word	0x00000000
        /*0050*/ 	.short	0x0007
        /*0052*/ 	.short	0x0030
        /*0054*/ 	.byte	0x00, 0xf0, 0x11, 0x00


	//----- nvinfo : EIATTR_KPARAM_INFO
	.align		4
.L_799:
        /*0058*/ 	.byte	0x04, 0x17
        /*005a*/ 	.short	(.L_801 - .L_800)
.L_800:
        /*005c*/ 	.word	0x00000000
        /*0060*/ 	.short	0x0006
        /*0062*/ 	.short	0x002c
        /*0064*/ 	.byte	0x00, 0xf0, 0x11, 0x00


	//----- nvinfo : EIATTR_KPARAM_INFO
	.align		4
.L_801:
        /*0068*/ 	.byte	0x04, 0x17
        /*006a*/ 	.short	(.L_803 - .L_802)
.L_802:
        /*006c*/ 	.word	0x00000000
        /*0070*/ 	.short	0x0005
        /*0072*/ 	.short	0x0028
        /*0074*/ 	.byte	0x00, 0xf0, 0x11, 0x00


	//----- nvinfo : EIATTR_KPARAM_INFO
	.align		4
.L_803:
        /*0078*/ 	.byte	0x04, 0x17
        /*007a*/ 	.short	(.L_805 - .L_804)
.L_804:
        /*007c*/ 	.word	0x00000000
        /*0080*/ 	.short	0x0004
        /*0082*/ 	.short	0x0020
        /*0084*/ 	.byte	0x00, 0xf5, 0x21, 0x00


	//----- nvinfo : EIATTR_KPARAM_INFO
	.align		4
.L_805:
        /*0088*/ 	.byte	0x04, 0x17
        /*008a*/ 	.short	(.L_807 - .L_806)
.L_806:
        /*008c*/ 	.word	0x00000000
        /*0090*/ 	.short	0x0003
        /*0092*/ 	.short	0x0018
        /*0094*/ 	.byte	0x00, 0xf5, 0x21, 0x00


	//----- nvinfo : EIATTR_KPARAM_INFO
	.align		4
.L_807:
        /*0098*/ 	.byte	0x04, 0x17
        /*009a*/ 	.short	(.L_809 - .L_808)
.L_808:
        /*009c*/ 	.word	0x00000000
        /*00a0*/ 	.short	0x0002
        /*00a2*/ 	.short	0x0010
        /*00a4*/ 	.byte	0x00, 0xf5, 0x21, 0x00


	//----- nvinfo : EIATTR_KPARAM_INFO
	.align		4
.L_809:
        /*00a8*/ 	.byte	0x04, 0x17
        /*00aa*/ 	.short	(.L_811 - .L_810)
.L_810:
        /*00ac*/ 	.word	0x00000000
        /*00b0*/ 	.short	0x0001
        /*00b2*/ 	.short	0x0008
        /*00b4*/ 	.byte	0x00, 0xf5, 0x21, 0x00


	//----- nvinfo : EIATTR_KPARAM_INFO
	.align		4
.L_811:
        /*00b8*/ 	.byte	0x04, 0x17
        /*00ba*/ 	.short	(.L_813 - .L_812)
.L_812:
        /*00bc*/ 	.word	0x00000000
        /*00c0*/ 	.short	0x0000
        /*00c2*/ 	.short	0x0000
        /*00c4*/ 	.byte	0x00, 0xf0, 0x11, 0x00


	//----- nvinfo : EIATTR_SPARSE_MMA_MASK
	.align		4
.L_813:
        /*00c8*/ 	.byte	0x03, 0x50
        /*00ca*/ 	.short	0x0000


	//----- nvinfo : EIATTR_MAXREG_COUNT
	.align		4
        /*00cc*/ 	.byte	0x03, 0x1b
        /*00ce*/ 	.short	0x00ff


	//----- nvinfo : EIATTR_MERCURY_ISA_VERSION
	.align		4
        /*00d0*/ 	.byte	0x03, 0x5f
        /*00d2*/ 	.short	0x0101


	//----- nvinfo : EIATTR_VRC_CTA_INIT_COUNT
	.align		4
        /*00d4*/ 	.byte	0x02, 0x4a
	.zero		1
	.zero		1


	//----- nvinfo : EIATTR_EXIT_INSTR_OFFSETS
	.align		4
        /*00d8*/ 	.byte	0x04, 0x1c
        /*00da*/ 	.short	(.L_815 - .L_814)


	//   ....[0]....
.L_814:
        /*00dc*/ 	.word	0x00000070


	//   ....[1]....
        /*00e0*/ 	.word	0x000007a0


	//----- nvinfo : EIATTR_CRS_STACK_SIZE
	.align		4
.L_815:
        /*00e4*/ 	.byte	0x04, 0x1e
        /*00e6*/ 	.short	(.L_817 - .L_816)
.L_816:
        /*00e8*/ 	.word	0x00000000


	//----- nvinfo : EIATTR_CBANK_PARAM_SIZE
	.align		4
.L_817:
        /*00ec*/ 	.byte	0x03, 0x19
        /*00ee*/ 	.short	0x0044


	//----- nvinfo : EIATTR_PARAM_CBANK
	.align		4
        /*00f0*/ 	.byte	0x04, 0x0a
        /*00f2*/ 	.short	(.L_819 - .L_818)
	.align		4
.L_818:
        /*00f4*/ 	.word	index@(.nv.constant0.Adam)
        /*00f8*/ 	.short	0x0380
        /*00fa*/ 	.short	0x0044


	//----- nvinfo : EIATTR_SW_WAR
	.align		4
.L_819:
        /*00fc*/ 	.byte	0x04, 0x36
        /*00fe*/ 	.short	(.L_821 - .L_820)
.L_820:
        /*0100*/ 	.word	0x00000008
.L_821:


//--------------------- .nv.info.AdaGrad          --------------------------
	.section	.nv.info.AdaGrad,"",@"SHT_CUDA_INFO"
	.sectionflags	@""
	.align	4


	//----- nvinfo : EIATTR_CUDA_API_VERSION
	.align		4
        /*0000*/ 	.byte	0x04, 0x37
        /*0002*/ 	.short	(.L_823 - .L_822)
.L_822:
        /*0004*/ 	.word	0x00000082


	//----- nvinfo : EIATTR_KPARAM_INFO
	.align		4
.L_823:
        /*0008*/ 	.byte	0x04, 0x17
        /*000a*/ 	.short	(.L_825 - .L_824)
.L_824:
        /*000c*/ 	.word	0x00000000
        /*0010*/ 	.short	0x0006
        /*0012*/ 	.short	0x0028
        /*0014*/ 	.byte	0x00, 0xf0, 0x11, 0x00


	//----- nvinfo : EIATTR_KPARAM_INFO
	.align		4
.L_825:
        /*0018*/ 	.byte	0x04, 0x17
        /*001a*/ 	.short	(.L_827 - .L_826)
.L_826:
        /*001c*/ 	.word	0x00000000
        /*0020*/ 	.short	0x0005
        /*0022*/ 	.short	0x0024
        /*0024*/ 	.byte	0x00, 0xf0, 0x11, 0x00


	//----- nvinfo : EIATTR_KPARAM_INFO
	.align		4
.L_827:
        /*0028*/ 	.byte	0x04, 0x17
        /*002a*/ 	.short	(.L_829 - .L_828)
.L_828:
        /*002c*/ 	.word	0x00000000
        /*0030*/ 	.short	0x0004
        /*0032*/ 	.short	0x0020
        /*0034*/ 	.byte	0x00, 0xf0, 0x11, 0x00


	//----- nvinfo : EIATTR_KPARAM_INFO
	.align		4
.L_829:
        /*0038*/ 	.byte	0x04, 0x17
        /*003a*/ 	.short	(.L_831 - .L_830)
.L_830:
        /*003c*/ 	.word	0x00000000
        /*0040*/ 	.short	0x0003
        /*0042*/ 	.short	0x0018
        /*0044*/ 	.byte	0x00, 0xf5, 0x21, 0x00


	//----- nvinfo : EIATTR_KPARAM_INFO
	.align		4
.L_831:
        /*0048*/ 	.byte	0x04, 0x17
        /*004a*/ 	.short	(.L_833 - .L_832)
.L_832:
        /*004c*/ 	.word	0x00000000
        /*0050*/ 	.short	0x0002
        /*0052*/ 	.short	0x0010
        /*0054*/ 	.byte	0x00, 0xf5, 0x21, 0x00


	//----- nvinfo : EIATTR_KPARAM_INFO
	.align		4
.L_833:
        /*0058*/ 	.byte	0x04, 0x17
        /*005a*/ 	.short	(.L_835 - .L_834)
.L_834:
        /*005c*/ 	.word	0x00000000
        /*0060*/ 	.short	0x0001
        /*0062*/ 	.short	0x0008
        /*0064*/ 	.byte	0x00, 0xf5, 0x21, 0x00


	//----- nvinfo : EIATTR_KPARAM_INFO
	.align		4
.L_835:
        /*0068*/ 	.byte	0x04, 0x17
        /*006a*/ 	.short	(.L_837 - .L_836)
.L_836:
        /*006c*/ 	.word	0x00000000
        /*0070*/ 	.short	0x0000
        /*0072*/ 	.short	0x0000
        /*0074*/ 	.byte	0x00, 0xf0, 0x11, 0x00


	//----- nvinfo : EIATTR_SPARSE_MMA_MASK
	.align		4
.L_837:
        /*0078*/ 	.byte	0x03, 0x50
        /*007a*/ 	.short	0x0000


	//----- nvinfo : EIATTR_MAXREG_COUNT
	.align		4
        /*007c*/ 	.byte	0x03, 0x1b
        /*007e*/ 	.short	0x00ff


	//----- nvinfo : EIATTR_MERCURY_ISA_VERSION
	.align		4
        /*0080*/ 	.byte	0x03, 0x5f
        /*0082*/ 	.short	0x0101


	//----- nvinfo : EIATTR_VRC_CTA_INIT_COUNT
	.align		4
        /*0084*/ 	.byte	0x02, 0x4a
	.zero		1
	.zero		1


	//----- nvinfo : EIATTR_EXIT_INSTR_OFFSETS
	.align		4
        /*0088*/ 	.byte	0x04, 0x1c
        /*008a*/ 	.short	(.L_839 - .L_838)


	//   ....[0]....
.L_838:
        /*008c*/ 	.word	0x00000070


	//   ....[1]....
        /*0090*/ 	.word	0x00000400


	//----- nvinfo : EIATTR_CRS_STACK_SIZE
	.align		4
.L_839:
        /*0094*/ 	.byte	0x04, 0x1e
        /*0096*/ 	.short	(.L_841 - .L_840)
.L_840:
        /*0098*/ 	.word	0x00000000


	//----- nvinfo : EIATTR_CBANK_PARAM_SIZE
	.align		4
.L_841:
        /*009c*/ 	.byte	0x03, 0x19
        /*009e*/ 	.short	0x002c


	//----- nvinfo : EIATTR_PARAM_CBANK
	.align		4
        /*00a0*/ 	.byte	0x04, 0x0a
        /*00a2*/ 	.short	(.L_843 - .L_842)
	.align		4
.L_842:
        /*00a4*/ 	.word	index@(.nv.constant0.AdaGrad)
        /*00a8*/ 	.short	0x0380
        /*00aa*/ 	.short	0x002c


	//----- nvinfo : EIATTR_SW_WAR
	.align		4
.L_843:
        /*00ac*/ 	.byte	0x04, 0x36
        /*00ae*/ 	.short	(.L_845 - .L_844)
.L_844:
        /*00b0*/ 	.word	0x00000008
.L_845:


//--------------------- .nv.info.NearestNeighborNHWCBack --------------------------
	.section	.nv.info.NearestNeighborNHWCBack,"",@"SHT_CUDA_INFO"
	.sectionflags	@""
	.align	4


	//----- nvinfo : EIATTR_CUDA_API_VERSION
	.align		4
        /*0000*/ 	.byte	0x04, 0x37
        /*0002*/ 	.short	(.L_847 - .L_846)
.L_846:
        /*0004*/ 	.word	0x00000082


	//----- nvinfo : EIATTR_KPARAM_INFO
	.align		4
.L_847:
        /*0008*/ 	.byte	0x04, 0x17
        /*000a*/ 	.short	(.L_849 - .L_848)
.L_848:
        /*000c*/ 	.word	0x00000000
        /*0010*/ 	.short	0x000a
        /*0012*/ 	.short	0x0030
        /*0014*/ 	.byte	0x00, 0xf5, 0x21, 0x00


	//----- nvinfo : EIATTR_KPARAM_INFO
	.align		4
.L_849:
        /*0018*/ 	.byte	0x04, 0x17
        /*001a*/ 	.short	(.L_851 - .L_850)
.L_850:
        /*001c*/ 	.word	0x00000000
        /*0020*/ 	.short	0x0009
        /*0022*/ 	.short	0x0028
        /*0024*/ 	.byte	0x00, 0xf0, 0x11, 0x00


	//----- nvinfo : EIATTR_KPARAM_INFO
	.align		4
.L_851:
        /*0028*/ 	.byte	0x04, 0x17
        /*002a*/ 	.short	(.L_853 - .L_852)
.L_852:
        /*002c*/ 	.word	0x00000000
        /*0030*/ 	.short	0x0008
        /*0032*/ 	.short	0x0024
        /*0034*/ 	.byte	0x00, 0xf0, 0x11, 0x00


	//----- nvinfo : EIATTR_KPARAM_INFO
	.align		4
.L_853:
        /*0038*/ 	.byte	0x04, 0x17
        /*003a*/ 	.short	(.L_855 - .L_854)
.L_854:
        /*003c*/ 	.word	0x00000000
        /*0040*/ 	.short	0x0007
        /*0042*/ 	.short	0x0020
        /*0044*/ 	.byte	0x00, 0xf0, 0x11, 0x00


	//----- nvinfo : EIATTR_KPARAM_INFO
	.align		4
.L_855:
        /*0048*/ 	.byte	0x04, 0x17
        /*004a*/ 	.short	(.L_857 - .L_856)
.L_856:
        /*004c*/ 	.word	0x00000000
        /*0050*/ 	.short	0x0006
        /*0052*/ 	.short	0x001c
        /*0054*/ 	.byte	0x00, 0xf0, 0x11, 0x00


	//----- nvinfo : EIATTR_KPARAM_INFO
	.align		4
.L_857:
        /*0058*/ 	.byte	0x04, 0x17
        /*005a*/ 	.short	(.L_859 - .L_858)
.L_858:
        /*005c*/ 	.word	0x00000000
        /*0060*/ 	.short	0x0005
        /*0062*/ 	.short	0x0018
        /*0064*/ 	.byte	0x00, 0xf0, 0x11, 0x00


	//----- nvinfo : EIATTR_KPARAM_INFO
	.align		4
.L_859:
        /*0068*/ 	.byte	0x04, 0x17
        /*006a*/ 	.short	(.L_861 - .L_860)
.L_860:
        /*006c*/ 	.word	0x00000000
        /*0070*/ 	.short	0x0004
        /*0072*/ 	.short	0x0014
        /*0074*/ 	.byte	0x00, 0xf0, 0x11, 0x00


	//----- nvinfo : EIATTR_KPARAM_INFO
	.align		4
.L_861:
        /*0078*/ 	.byte	0x04, 0x17
        /*007a*/ 	.short	(.L_863 - .L_862)
.L_862:
        /*007c*/ 	.word	0x00000000
        /*0080*/ 	.short	0x0003
        /*0082*/ 	.short	0x0010
        /*0084*/ 	.byte	0x00, 0xf0, 0x11, 0x00


	//----- nvinfo : EIATTR_KPARAM_INFO
	.align		4
.L_863:
        /*0088*/ 	.byte	0x04, 0x17
        /*008a*/ 	.short	(.L_865 - .L_864)
.L_864:
        /*008c*/ 	.word	0x00000000
        /*0090*/ 	.short	0x0002
        /*0092*/ 	.short	0x0008
        /*0094*/ 	.byte	0x00, 0xf5, 0x21, 0x00


	//----- nvinfo : EIATTR_KPARAM_INFO
	.align		4
.L_865:
        /*0098*/ 	.byte	0x04, 0x17
        /*009a*/ 	.short	(.L_867 - .L_866)
.L_866:
        /*009c*/ 	.word	0x00000000
        /*00a0*/ 	.short	0x0001
        /*00a2*/ 	.short	0x0004
        /*00a4*/ 	.byte	0x00, 0xf0, 0x11, 0x00


	//----- nvinfo : EIATTR_KPARAM_INFO
	.align		4
.L_867:
        /*00a8*/ 	.byte	0x04, 0x17
        /*00aa*/ 	.short	(.L_869 - .L_868)
.L_868:
        /*00ac*/ 	.word	0x00000000
        /*00b0*/ 	.short	0x0000
        /*00b2*/ 	.short	0x0000
        /*00b4*/ 	.byte	0x00, 0xf0, 0x11, 0x00


	//----- nvinfo : EIATTR_SPARSE_MMA_MASK
	.align		4
.L_869:
        /*00b8*/ 	.byte	0x03, 0x50
        /*00ba*/ 	.short	0x0000


	//----- nvinfo : EIATTR_MAXREG_COUNT
	.align		4
        /*00bc*/ 	.byte	0x03, 0x1b
        /*00be*/ 	.short	0x00ff


	//----- nvinfo : EIATTR_MERCURY_ISA_VERSION
	.align		4
        /*00c0*/ 	.byte	0x03, 0x5f
        /*00c2*/ 	.short	0x0101


	//----- nvinfo : EIATTR_VRC_CTA_INIT_COUNT
	.align		4
        /*00c4*/ 	.byte	0x02, 0x4a
	.zero		1
	.zero		1


	//----- nvinfo : EIATTR_EXIT_INSTR_OFFSETS
	.align		4
        /*00c8*/ 	.byte	0x04, 0x1c
        /*00ca*/ 	.short	(.L_871 - .L_870)


	//   ....[0]....
.L_870:
        /*00cc*/ 	.word	0x00000070


	//   ....[1]....
        /*00d0*/ 	.word	0x000008b0


	//   ....[2]....
        /*00d4*/ 	.word	0x00000fb0


	//----- nvinfo : EIATTR_CRS_STACK_SIZE
	.align		4
.L_871:
        /*00d8*/ 	.byte	0x04, 0x1e
        /*00da*/ 	.short	(.L_873 - .L_872)
.L_872:
        /*00dc*/ 	.word	0x00000000


	//----- nvinfo : EIATTR_CBANK_PARAM_SIZE
	.align		4
.L_873:
        /*00e0*/ 	.byte	0x03, 0x19
        /*00e2*/ 	.short	0x0038


	//----- nvinfo : EIATTR_PARAM_CBANK
	.align		4
        /*00e4*/ 	.byte	0x04, 0x0a
        /*00e6*/ 	.short	(.L_875 - .L_874)
	.align		4
.L_874:
        /*00e8*/ 	.word	index@(.nv.constant0.NearestNeighborNHWCBack)
        /*00ec*/ 	.short	0x0380
        /*00ee*/ 	.short	0x0038


	//----- nvinfo : EIATTR_SW_WAR
	.align		4
.L_875:
        /*00f0*/ 	.byte	0x04, 0x36
        /*00f2*/ 	.short	(.L_877 - .L_876)
.L_876:
        /*00f4*/ 	.word	0x00000008
.L_877:


//--------------------- .nv.info.NearestNeighborNCHWBack --------------------------
	.section	.nv.info.NearestNeighborNCHWBack,"",@"SHT_CUDA_INFO"
	.sectionflags	@""
	.align	4


	//----- nvinfo : EIATTR_CUDA_API_VERSION
	.align		4
        /*0000*/ 	.byte	0x04, 0x37
        /*0002*/ 	.short	(.L_879 - .L_878)
.L_878:
        /*0004*/ 	.word	0x00000082


	//----- nvinfo : EIATTR_KPARAM_INFO
	.align		4
.L_879:
        /*0008*/ 	.byte	0x04, 0x17
        /*000a*/ 	.short	(.L_881 - .L_880)
.L_880:
        /*000c*/ 	.word	0x00000000
        /*0010*/ 	.short	0x000a
        /*0012*/ 	.short	0x0030
        /*0014*/ 	.byte	0x00, 0xf5, 0x21, 0x00


	//----- nvinfo : EIATTR_KPARAM_INFO
	.align		4
.L_881:
        /*0018*/ 	.byte	0x04, 0x17
        /*001a*/ 	.short	(.L_883 - .L_882)
.L_882:
        /*001c*/ 	.word	0x00000000
        /*0020*/ 	.short	0x0009
        /*0022*/ 	.short	0x0028
        /*0024*/ 	.byte	0x00, 0xf0, 0x11, 0x00


	//----- nvinfo : EIATTR_KPARAM_INFO
	.align		4
.L_883:
        /*0028*/ 	.byte	0x04, 0x17
        /*002a*/ 	.short	(.L_885 - .L_884)
.L_884:
        /*002c*/ 	.word	0x00000000
        /*0030*/ 	.short	0x0008
        /*0032*/ 	.short	0x0024
        /*0034*/ 	.byte	0x00, 0xf0, 0x11, 0x00


	//----- nvinfo : EIATTR_KPARAM_INFO
	.align		4
.L_885:
        /*0038*/ 	.byte	0x04, 0x17
        /*003a*/ 	.short	(.L_887 - .L_886)
.L_886:
        /*003c*/ 	.word	0x00000000
        /*0040*/ 	.short	0x0007
        /*0042*/ 	.short	0x0020
        /*0044*/ 	.byte	0x00, 0xf0, 0x11, 0x00


	//----- nvinfo : EIATTR_KPARAM_INFO
	.align		4
.L_887:
        /*0048*/ 	.byte	0x04, 0x17
        /*004a*/ 	.short	(.L_889 - .L_888)
.L_888:
        /*004c*/ 	.word	0x00000000
        /*0050*/ 	.short	0x0006
        /*0052*/ 	.short	0x001c
        /*0054*/ 	.byte	0x00, 0xf0, 0x11, 0x00


	//----- nvinfo : EIATTR_KPARAM_INFO
	.align		4
.L_889:
        /*0058*/ 	.byte	0x04, 0x17
        /*005a*/ 	.short	(.L_891 - .L_890)
.L_890:
        /*005c*/ 	.word	0x00000000
        /*0060*/ 	.short	0x0005
        /*0062*/ 	.short	0x0018
        /*0064*/ 	.byte	0x00, 0xf0, 0x11, 0x00


	//----- nvinfo : EIATTR_KPARAM_INFO
	.align		4
.L_891:
        /*0068*/ 	.byte	0x04, 0x17
        /*006a*/ 	.short	(.L_893 - .L_892)
.L_892:
        /*006c*/ 	.word	0x00000000
        /*0070*/ 	.short	0x0004
        /*0072*/ 	.short	0x0014
        /*0074*/ 	.byte	0x00, 0xf0, 0x11, 0x00


	//----- nvinfo : EIATTR_KPARAM_INFO
	.align		4
.L_893:
        /*0078*/ 	.byte	0x04, 0x17
        /*007a*/ 	.short	(.L_895 - .L_894)
.L_894:
        /*007c*/ 	.word	0x00000000
        /*0080*/ 	.short	0x0003
        /*0082*/ 	.short	0x0010
        /*0084*/ 	.byte	0x00, 0xf0, 0x11, 0x00


	//----- nvinfo : EIATTR_KPARAM_INFO
	.align		4
.L_895:
        /*0088*/ 	.byte	0x04, 0x17
        /*008a*/ 	.short	(.L_897 - .L_896)
.L_896:
        /*008c*/ 	.word	0x00000000
        /*0090*/ 	.short	0x0002
        /*0092*/ 	.short	0x0008
        /*0094*/ 	.byte	0x00, 0xf5, 0x21, 0x00


	//----- nvinfo : EIATTR_KPARAM_INFO
	.align		4
.L_897:
        /*0098*/ 	.byte	0x04, 0x17
        /*009a*/ 	.short	(.L_899 - .L_898)
.L_898:
        /*009c*/ 	.word	0x00000000
        /*00a0*/ 	.short	0x0001
        /*00a2*/ 	.short	0x0004
        /*00a4*/ 	.byte	0x00, 0xf0, 0x11, 0x00


	//----- nvinfo : EIATTR_KPARAM_INFO
	.align		4
.L_899:
        /*00a8*/ 	.byte	0x04, 0x17
        /*00aa*/ 	.short	(.L_901 - .L_900)
.L_900:
        /*00ac*/ 	.word	0x00000000
        /*00b0*/ 	.short	0x0000
        /*00b2*/ 	.short	0x0000
        /*00b4*/ 	.byte	0x00, 0xf0, 0x11, 0x00


	//----- nvinfo : EIATTR_SPARSE_MMA_MASK
	.align		4
.L_901:
        /*00b8*/ 	.byte	0x03, 0x50
        /*00ba*/ 	.short	0x0000


	//----- nvinfo : EIATTR_MAXREG_COUNT
	.align		4
        /*00bc*/ 	.byte	0x03, 0x1b
        /*00be*/ 	.short	0x00ff


	//----- nvinfo : EIATTR_MERCURY_ISA_VERSION
	.align		4
        /*00c0*/ 	.byte	0x03, 0x5f
        /*00c2*/ 	.short	0x0101


	//----- nvinfo : EIATTR_VRC_CTA_INIT_COUNT
	.align		4
        /*00c4*/ 	.byte	0x02, 0x4a
	.zero		1
	.zero		1


	//----- nvinfo : EIATTR_EXIT_INSTR_OFFSETS
	.align		4
        /*00c8*/ 	.byte	0x04, 0x1c
        /*00ca*/ 	.short	(.L_903 - .L_902)


	//   ....[0]....
.L_902:
        /*00cc*/ 	.word	0x00000070


	//   ....[1]....
        /*00d0*/ 	.word	0x00000890


	//   ....[2]....
        /*00d4*/ 	.word	0x00000f90


	//----- nvinfo : EIATTR_CRS_STACK_SIZE
	.align		4
.L_903:
        /*00d8*/ 	.byte	0x04, 0x1e
        /*00da*/ 	.short	(.L_905 - .L_904)
.L_904:
        /*00dc*/ 	.word	0x00000000


	//----- nvinfo : EIATTR_CBANK_PARAM_SIZE
	.align		4
.L_905:
        /*00e0*/ 	.byte	0x03, 0x19
        /*00e2*/ 	.short	0x0038


	//----- nvinfo : EIATTR_PARAM_CBANK
	.align		4
        /*00e4*/ 	.byte	0x04, 0x0a
        /*00e6*/ 	.short	(.L_907 - .L_906)
	.align		4
.L_906:
        /*00e8*/ 	.word	index@(.nv.constant0.NearestNeighborNCHWBack)
        /*00ec*/ 	.short	0x0380
        /*00ee*/ 	.short	0x0038


	//----- nvinfo : EIATTR_SW_WAR
	.align		4
.L_907:
        /*00f0*/ 	.byte	0x04, 0x36
        /*00f2*/ 	.short	(.L_909 - .L_908)
.L_908:
        /*00f4*/ 	.word	0x00000008
.L_909:


//--------------------- .nv.info.NearestNeighborNCHW --------------------------
	.section	.nv.info.NearestNeighborNCHW,"",@"SHT_CUDA_INFO"
	.sectionflags	@""
	.align	4


	//----- nvinfo : EIATTR_CUDA_API_VERSION
	.align		4
        /*0000*/ 	.byte	0x04, 0x37
        /*0002*/ 	.short	(.L_911 - .L_910)
.L_910:
        /*0004*/ 	.word	0x00000082


	//----- nvinfo : EIATTR_KPARAM_INFO
	.align		4
.L_911:
        /*0008*/ 	.byte	0x04, 0x17
        /*000a*/ 	.short	(.L_913 - .L_912)
.L_912:
        /*000c*/ 	.word	0x00000000
        /*0010*/ 	.short	0x000a
        /*0012*/ 	.short	0x0030
        /*0014*/ 	.byte	0x00, 0xf5, 0x21, 0x00


	//----- nvinfo : EIATTR_KPARAM_INFO
	.align		4
.L_913:
        /*0018*/ 	.byte	0x04, 0x17
        /*001a*/ 	.short	(.L_915 - .L_914)
.L_914:
        /*001c*/ 	.word	0x00000000
        /*0020*/ 	.short	0x0009
        /*0022*/ 	.short	0x0028
        /*0024*/ 	.byte	0x00, 0xf0, 0x11, 0x00


	//----- nvinfo : EIATTR_KPARAM_INFO
	.align		4
.L_915:
        /*0028*/ 	.byte	0x04, 0x17
        /*002a*/ 	.short	(.L_917 - .L_916)
.L_916:
        /*002c*/ 	.word	0x00000000
        /*0030*/ 	.short	0x0008
        /*0032*/ 	.short	0x0024
        /*0034*/ 	.byte	0x00, 0xf0, 0x11, 0x00


	//----- nvinfo : EIATTR_KPARAM_INFO
	.align		4
.L_917:
        /*0038*/ 	.byte	0x04, 0x17
        /*003a*/ 	.short	(.L_919 - .L_918)
.L_918:
        /*003c*/ 	.word	0x00000000
        /*0040*/ 	.short	0x0007
        /*0042*/ 	.short	0x0020
        /*0044*/ 	.byte	0x00, 0xf0, 0x11, 0x00


	//----- nvinfo : EIATTR_KPARAM_INFO
	.align		4
.L_919:
        /*0048*/ 	.byte	0x04, 0x17
        /*004a*/ 	.short	(.L_921 - .L_920)
.L_920:
        /*004c*/ 	.word	0x00000000
        /*0050*/ 	.short	0x0006
        /*0052*/ 	.short	0x001c
        /*0054*/ 	.byte	0x00, 0xf0, 0x11, 0x00


	//----- nvinfo : EIATTR_KPARAM_INFO
	.align		4
.L_921:
        /*0058*/ 	.byte	0x04, 0x17
        /*005a*/ 	.short	(.L_923 - .L_922)
.L_922:
        /*005c*/ 	.word	0x00000000
        /*0060*/ 	.short	0x0005
        /*0062*/ 	.short	0x0018
        /*0064*/ 	.byte	0x00, 0xf0, 0x11, 0x00


	//----- nvinfo : EIATTR_KPARAM_INFO
	.align		4
.L_923:
        /*0068*/ 	.byte	0x04, 0x17
        /*006a*/ 	.short	(.L_925 - .L_924)
.L_924:
        /*006c*/ 	.word	0x00000000
        /*0070*/ 	.short	0x0004
        /*0072*/ 	.short	0x0014
        /*0074*/ 	.byte	0x00, 0xf0, 0x11, 0x00


	//----- nvinfo : EIATTR_KPARAM_INFO
	.align		4
.L_925:
        /*0078*/ 	.byte	0x04, 0x17
        /*007a*/ 	.short	(.L_927 - .L_926)
.L_926:
        /*007c*/ 	.word	0x00000000
        /*0080*/ 	.short	0x0003
        /*0082*/ 	.short	0x0010
        /*0084*/ 	.byte	0x00, 0xf0, 0x11, 0x00


	//----- nvinfo : EIATTR_KPARAM_INFO
	.align		4
.L_927:
        /*0088*/ 	.byte	0x04, 0x17
        /*008a*/ 	.short	(.L_929 - .L_928)
.L_928:
        /*008c*/ 	.word	0x00000000
        /*0090*/ 	.short	0x0002
        /*0092*/ 	.short	0x0008
        /*0094*/ 	.byte	0x00, 0xf5, 0x21, 0x00


	//----- nvinfo : EIATTR_KPARAM_INFO
	.align		4
.L_929:
        /*0098*/ 	.byte	0x04, 0x17
        /*009a*/ 	.short	(.L_931 - .L_930)
.L_930:
        /*009c*/ 	.word	0x00000000
        /*00a0*/ 	.short	0x0001
        /*00a2*/ 	.short	0x0004
        /*00a4*/ 	.byte	0x00, 0xf0, 0x11, 0x00


	//----- nvinfo : EIATTR_KPARAM_INFO
	.align		4
.L_931:
        /*00a8*/ 	.byte	0x04, 0x17
        /*00aa*/ 	.short	(.L_933 - .L_932)
.L_932:
        /*00ac*/ 	.word	0x00000000
        /*00b0*/ 	.short	0x0000
        /*00b2*/ 	.short	0x0000
        /*00b4*/ 	.byte	0x00, 0xf0, 0x11, 0x00


	//----- nvinfo : EIATTR_SPARSE_MMA_MASK
	.align		4
.L_933:
        /*00b8*/ 	.byte	0x03, 0x50
        /*00ba*/ 	.short	0x0000


	//----- nvinfo : EIATTR_MAXREG_COUNT
	.align		4
        /*00bc*/ 	.byte	0x03, 0x1b
        /*00be*/ 	.short	0x00ff


	//----- nvinfo : EIATTR_MERCURY_ISA_VERSION
	.align		4
        /*00c0*/ 	.byte	0x03, 0x5f
        /*00c2*/ 	.short	0x0101


	//----- nvinfo : EIATTR_VRC_CTA_INIT_COUNT
	.align		4
        /*00c4*/ 	.byte	0x02, 0x4a
	.zero		1
	.zero		1


	//----- nvinfo : EIATTR_EXIT_INSTR_OFFSETS
	.align		4
        /*00c8*/ 	.byte	0x04, 0x1c
        /*00ca*/ 	.short	(.L_935 - .L_934)


	//   ....[0]....
.L_934:
        /*00cc*/ 	.word	0x00000070


	//   ....[1]....
        /*00d0*/ 	.word	0x00000880


	//   ....[2]....
        /*00d4*/ 	.word	0x00000f90


	//----- nvinfo : EIATTR_CRS_STACK_SIZE
	.align		4
.L_935:
        /*00d8*/ 	.byte	0x04, 0x1e
        /*00da*/ 	.short	(.L_937 - .L_936)
.L_936:
        /*00dc*/ 	.word	0x00000000


	//----- nvinfo : EIATTR_CBANK_PARAM_SIZE
	.align		4
.L_937:
        /*00e0*/ 	.byte	0x03, 0x19
        /*00e2*/ 	.short	0x0038


	//----- nvinfo : EIATTR_PARAM_CBANK
	.align		4
        /*00e4*/ 	.byte	0x04, 0x0a
        /*00e6*/ 	.short	(.L_939 - .L_938)
	.align		4
.L_938:
        /*00e8*/ 	.word	index@(.nv.constant0.NearestNeighborNCHW)
        /*00ec*/ 	.short	0x0380
        /*00ee*/ 	.short	0x0038


	//----- nvinfo : EIATTR_SW_WAR
	.align		4
.L_939:
        /*00f0*/ 	.byte	0x04, 0x36
        /*00f2*/ 	.short	(.L_941 - .L_940)
.L_940:
        /*00f4*/ 	.word	0x00000008
.L_941:


//--------------------- .nv.info.NearestNeighborNHWC --------------------------
	.section	.nv.info.NearestNeighborNHWC,"",@"SHT_CUDA_INFO"
	.sectionflags	@""
	.align	4


	//----- nvinfo : EIATTR_CUDA_API_VERSION
	.align		4
        /*0000*/ 	.byte	0x04, 0x37
        /*0002*/ 	.short	(.L_943 - .L_942)
.L_942:
        /*0004*/ 	.word	0x00000082


	//----- nvinfo : EIATTR_KPARAM_INFO
	.align		4
.L_943:
        /*0008*/ 	.byte	0x04, 0x17
        /*000a*/ 	.short	(.L_945 - .L_944)
.L_944:
        /*000c*/ 	.word	0x00000000
        /*0010*/ 	.short	0x000a
        /*0012*/ 	.short	0x0030
        /*0014*/ 	.byte	0x00, 0xf5, 0x21, 0x00


	//----- nvinfo : EIATTR_KPARAM_INFO
	.align		4
.L_945:
        /*0018*/ 	.byte	0x04, 0x17
        /*001a*/ 	.short	(.L_947 - .L_946)
.L_946:
        /*001c*/ 	.word	0x00000000
        /*0020*/ 	.short	0x0009
        /*0022*/ 	.short	0x0028
        /*0024*/ 	.byte	0x00, 0xf0, 0x11, 0x00


	//----- nvinfo : EIATTR_KPARAM_INFO
	.align		4
.L_947:
        /*0028*/ 	.byte	0x04, 0x17
        /*002a*/ 	.short	(.L_949 - .L_948)
.L_948:
        /*002c*/ 	.word	0x00000000
        /*0030*/ 	.short	0x0008
        /*0032*/ 	.short	0x0024
        /*0034*/ 	.byte	0x00, 0xf0, 0x11, 0x00


	//----- nvinfo : EIATTR_KPARAM_INFO
	.align		4
.L_949:
        /*0038*/ 	.byte	0x04, 0x17
        /*003a*/ 	.short	(.L_951 - .L_950)
.L_950:
        /*003c*/ 	.word	0x00000000
        /*0040*/ 	.short	0x0007
        /*0042*/ 	.short	0x0020
        /*0044*/ 	.byte	0x00, 0xf0, 0x11, 0x00


	//----- nvinfo : EIATTR_KPARAM_INFO
	.align		4
.L_951:
        /*0048*/ 	.byte	0x04, 0x17
        /*004a*/ 	.short	(.L_953 - .L_952)
.L_952:
        /*004c*/ 	.word	0x00000000
        /*0050*/ 	.short	0x0006
        /*0052*/ 	.short	0x001c
        /*0054*/ 	.byte	0x00, 0xf0, 0x11, 0x00


	//----- nvinfo : EIATTR_KPARAM_INFO
	.align		4
.L_953:
        /*0058*/ 	.byte	0x04, 0x17
        /*005a*/ 	.short	(.L_955 - .L_954)
.L_954:
        /*005c*/ 	.word	0x00000000
        /*0060*/ 	.short	0x0005
        /*0062*/ 	.short	0x0018
        /*0064*/ 	.byte	0x00, 0xf0, 0x11, 0x00


	//----- nvinfo : EIATTR_KPARAM_INFO
	.align		4
.L_955:
        /*0068*/ 	.byte	0x04, 0x17
        /*006a*/ 	.short	(.L_957 - .L_956)
.L_956:
        /*006c*/ 	.word	0x00000000
        /*0070*/ 	.short	0x0004
        /*0072*/ 	.short	0x0014
        /*0074*/ 	.byte	0x00, 0xf0, 0x11, 0x00


	//----- nvinfo : EIATTR_KPARAM_INFO
	.align		4
.L_957:
        /*0078*/ 	.byte	0x04, 0x17
        /*007a*/ 	.short	(.L_959 - .L_958)
.L_958:
        /*007c*/ 	.word	0x00000000
        /*0080*/ 	.short	0x0003
        /*0082*/ 	.short	0x0010
        /*0084*/ 	.byte	0x00, 0xf0, 0x11, 0x00


	//----- nvinfo : EIATTR_KPARAM_INFO
	.align		4
.L_959:
        /*0088*/ 	.byte	0x04, 0x17
        /*008a*/ 	.short	(.L_961 - .L_960)
.L_960:
        /*008c*/ 	.word	0x00000000
        /*0090*/ 	.short	0x0002
        /*0092*/ 	.short	0x0008
        /*0094*/ 	.byte	0x00, 0xf5, 0x21, 0x00


	//----- nvinfo : EIATTR_KPARAM_INFO
	.align		4
.L_961:
        /*0098*/ 	.byte	0x04, 0x17
        /*009a*/ 	.short	(.L_963 - .L_962)
.L_962:
        /*009c*/ 	.word	0x00000000
        /*00a0*/ 	.short	0x0001
        /*00a2*/ 	.short	0x0004
        /*00a4*/ 	.byte	0x00, 0xf0, 0x11, 0x00


	//----- nvinfo : EIATTR_KPARAM_INFO
	.align		4
.L_963:
        /*00a8*/ 	.byte	0x04, 0x17
        /*00aa*/ 	.short	(.L_965 - .L_964)
.L_964:
        /*00ac*/ 	.word	0x00000000
        /*00b0*/ 	.short	0x0000
        /*00b2*/ 	.short	0x0000
        /*00b4*/ 	.byte	0x00, 0xf0, 0x11, 0x00


	//----- nvinfo : EIATTR_SPARSE_MMA_MASK
	.align		4
.L_965:
        /*00b8*/ 	.byte	0x03, 0x50
        /*00ba*/ 	.short	0x0000


	//----- nvinfo : EIATTR_MAXREG_COUNT
	.align		4
        /*00bc*/ 	.byte	0x03, 0x1b
        /*00be*/ 	.short	0x00ff


	//----- nvinfo : EIATTR_MERCURY_ISA_VERSION
	.align		4
        /*00c0*/ 	.byte	0x03, 0x5f
        /*00c2*/ 	.short	0x0101


	//----- nvinfo : EIATTR_VRC_CTA_INIT_COUNT
	.align		4
        /*00c4*/ 	.byte	0x02, 0x4a
	.zero		1
	.zero		1


	//----- nvinfo : EIATTR_EXIT_INSTR_OFFSETS
	.align		4
        /*00c8*/ 	.byte	0x04, 0x1c
        /*00ca*/ 	.short	(.L_967 - .L_966)


	//   ....[0]....
.L_966:
        /*00cc*/ 	.word	0x00000070


	//   ....[1]....
        /*00d0*/ 	.word	0x000008d0


	//   ....[2]....
        /*00d4*/ 	.word	0x00001000


	//----- nvinfo : EIATTR_CRS_STACK_SIZE
	.align		4
.L_967:
        /*00d8*/ 	.byte	0x04, 0x1e
        /*00da*/ 	.short	(.L_969 - .L_968)
.L_968:
        /*00dc*/ 	.word	0x00000000


	//----- nvinfo : EIATTR_CBANK_PARAM_SIZE
	.align		4
.L_969:
        /*00e0*/ 	.byte	0x03, 0x19
        /*00e2*/ 	.short	0x0038


	//----- nvinfo : EIATTR_PARAM_CBANK
	.align		4
        /*00e4*/ 	.byte	0x04, 0x0a
        /*00e6*/ 	.short	(.L_971 - .L_970)
	.align		4
.L_970:
        /*00e8*/ 	.word	index@(.nv.constant0.NearestNeighborNHWC)
        /*00ec*/ 	.short	0x0380
        /*00ee*/ 	.short	0x0038


	//----- nvinfo : EIATTR_SW_WAR
	.align		4
.L_971:
        /*00f0*/ 	.byte	0x04, 0x36
        /*00f2*/ 	.short	(.L_973 - .L_972)
.L_972:
        /*00f4*/ 	.word	0x00000008
.L_973:


//--------------------- .nv.info.ShapetoBatch4DNCHW --------------------------
	.section	.nv.info.ShapetoBatch4DNCHW,"",@"SHT_CUDA_INFO"
	.sectionflags	@""
	.align	4


	//----- nvinfo : EIATTR_CUDA_API_VERSION
	.align		4
        /*0000*/ 	.byte	0x04, 0x37
        /*0002*/ 	.short	(.L_975 - .L_974)
.L_974:
        /*0004*/ 	.word	0x00000082


	//----- nvinfo : EIATTR_KPARAM_INFO
	.align		4
.L_975:
        /*0008*/ 	.byte	0x04, 0x17
        /*000a*/ 	.short	(.L_977 - .L_976)
.L_976:
        /*000c*/ 	.word	0x00000000
        /*0010*/ 	.short	0x0010
        /*0012*/ 	.short	0x0048
        /*0014*/ 	.byte	0x00, 0xf0, 0x05, 0x00


	//----- nvinfo : EIATTR_KPARAM_INFO
	.align		4
.L_977:
        /*0018*/ 	.byte	0x04, 0x17
        /*001a*/ 	.short	(.L_979 - .L_978)
.L_978:
        /*001c*/ 	.word	0x00000000
        /*0020*/ 	.short	0x000f
        /*0022*/ 	.short	0x0044
        /*0024*/ 	.byte	0x00, 0xf0, 0x11, 0x00


	//----- nvinfo : EIATTR_KPARAM_INFO
	.align		4
.L_979:
        /*0028*/ 	.byte	0x04, 0x17
        /*002a*/ 	.short	(.L_981 - .L_980)
.L_980:
        /*002c*/ 	.word	0x00000000
        /*0030*/ 	.short	0x000e
        /*0032*/ 	.short	0x0040
        /*0034*/ 	.byte	0x00, 0xf0, 0x11, 0x00


	//----- nvinfo : EIATTR_KPARAM_INFO
	.align		4
.L_981:
        /*0038*/ 	.byte	0x04, 0x17
        /*003a*/ 	.short	(.L_983 - .L_982)
.L_982:
        /*003c*/ 	.word	0x00000000
        /*0040*/ 	.short	0x000d
        /*0042*/ 	.short	0x0038
        /*0044*/ 	.byte	0x00, 0xf5, 0x21, 0x00


	//----- nvinfo : EIATTR_KPARAM_INFO
	.align		4
.L_983:
        /*0048*/ 	.byte	0x04, 0x17
        /*004a*/ 	.short	(.L_985 - .L_984)
.L_984:
        /*004c*/ 	.word	0x00000000
        /*0050*/ 	.short	0x000c
        /*0052*/ 	.short	0x0030
        /*0054*/ 	.byte	0x00, 0xf5, 0x21, 0x00


	//----- nvinfo : EIATTR_KPARAM_INFO
	.align		4
.L_985:
        /*0058*/ 	.byte	0x04, 0x17
        /*005a*/ 	.short	(.L_987 - .L_986)
.L_986:
        /*005c*/ 	.word	0x00000000
        /*0060*/ 	.short	0x000b
        /*0062*/ 	.short	0x002c
        /*0064*/ 	.byte	0x00, 0xf0, 0x11, 0x00


	//----- nvinfo : EIATTR_KPARAM_INFO
	.align		4
.L_987:
        /*0068*/ 	.byte	0x04, 0x17
        /*006a*/ 	.short	(.L_989 - .L_988)
.L_988:
        /*006c*/ 	.word	0x00000000
        /*0070*/ 	.short	0x000a
        /*0072*/ 	.short	0x0028
        /*0074*/ 	.byte	0x00, 0xf0, 0x11, 0x00


	//----- nvinfo : EIATTR_KPARAM_INFO
	.align		4
.L_989:
        /*0078*/ 	.byte	0x04, 0x17
        /*007a*/ 	.short	(.L_991 - .L_990)
.L_990:
        /*007c*/ 	.word	0x00000000
        /*0080*/ 	.short	0x0009
        /*0082*/ 	.short	0x0024
        /*0084*/ 	.byte	0x00, 0xf0, 0x11, 0x00


	//----- nvinfo : EIATTR_KPARAM_INFO
	.align		4
.L_991:
        /*0088*/ 	.byte	0x04, 0x17
        /*008a*/ 	.short	(.L_993 - .L_992)
.L_992:
        /*008c*/ 	.word	0x00000000
        /*0090*/ 	.short	0x0008
        /*0092*/ 	.short	0x0020
        /*0094*/ 	.byte	0x00, 0xf0, 0x11, 0x00


	//----- nvinfo : EIATTR_KPARAM_INFO
	.align		4
.L_993:
        /*0098*/ 	.byte	0x04, 0x17
        /*009a*/ 	.short	(.L_995 - .L_994)
.L_994:
        /*009c*/ 	.word	0x00000000
        /*00a0*/ 	.short	0x0007
        /*00a2*/ 	.short	0x001c
        /*00a4*/ 	.byte	0x00, 0xf0, 0x11, 0x00


	//----- nvinfo : EIATTR_KPARAM_INFO
	.align		4
.L_995:
        /*00a8*/ 	.byte	0x04, 0x17
        /*00aa*/ 	.short	(.L_997 - .L_996)
.L_996:
        /*00ac*/ 	.word	0x00000000
        /*00b0*/ 	.short	0x0006
        /*00b2*/ 	.short	0x0018
        /*00b4*/ 	.byte	0x00, 0xf0, 0x11, 0x00


	//----- nvinfo : EIATTR_KPARAM_INFO
	.align		4
.L_997:
        /*00b8*/ 	.byte	0x04, 0x17
        /*00ba*/ 	.short	(.L_999 - .L_998)
.L_998:
        /*00bc*/ 	.word	0x00000000
        /*00c0*/ 	.short	0x0005
        /*00c2*/ 	.short	0x0014
        /*00c4*/ 	.byte	0x00, 0xf0, 0x11, 0x00


	//----- nvinfo : EIATTR_KPARAM_INFO
	.align		4
.L_999:
        /*00c8*/ 	.byte	0x04, 0x17
        /*00ca*/ 	.short	(.L_1001 - .L_1000)
.L_1000:
        /*00cc*/ 	.word	0x00000000
        /*00d0*/ 	.short	0x0004
        /*00d2*/ 	.short	0x0010
        /*00d4*/ 	.byte	0x00, 0xf0, 0x11, 0x00


	//----- nvinfo : EIATTR_KPARAM_INFO
	.align		4
.L_1001:
        /*00d8*/ 	.byte	0x04, 0x17
        /*00da*/ 	.short	(.L_1003 - .L_1002)
.L_1002:
        /*00dc*/ 	.word	0x00000000
        /*00e0*/ 	.short	0x0003
        /*00e2*/ 	.short	0x000c
        /*00e4*/ 	.byte	0x00, 0xf0, 0x11, 0x00


	//----- nvinfo : EIATTR_KPARAM_INFO
	.align		4
.L_1003:
        /*00e8*/ 	.byte	0x04, 0x17
        /*00ea*/ 	.short	(.L_1005 - .L_1004)
.L_1004:
        /*00ec*/ 	.word	0x00000000
        /*00f0*/ 	.short	0x0002
        /*00f2*/ 	.short	0x0008
        /*00f4*/ 	.byte	0x00, 0xf0, 0x11, 0x00


	//----- nvinfo : EIATTR_KPARAM_INFO
	.align		4
.L_1005:
        /*00f8*/ 	.byte	0x04, 0x17
        /*00fa*/ 	.short	(.L_1007 - .L_1006)
.L_1006:
        /*00fc*/ 	.word	0x00000000
        /*0100*/ 	.short	0x0001
        /*0102*/ 	.short	0x0004
        /*0104*/ 	.byte	0x00, 0xf0, 0x11, 0x00


	//----- nvinfo : EIATTR_KPARAM_INFO
	.align		4
.L_1007:
        /*0108*/ 	.byte	0x04, 0x17
        /*010a*/ 	.short	(.L_1009 - .L_1008)
.L_1008:
        /*010c*/ 	.word	0x00000000
        /*0110*/ 	.short	0x0000
        /*0112*/ 	.short	0x0000
        /*0114*/ 	.byte	0x00, 0xf0, 0x11, 0x00


	//----- nvinfo : EIATTR_SPARSE_MMA_MASK
	.align		4
.L_1009:
        /*0118*/ 	.byte	0x03, 0x50
        /*011a*/ 	.short	0x0000


	//----- nvinfo : EIATTR_MAXREG_COUNT
	.align		4
        /*011c*/ 	.byte	0x03, 0x1b
        /*011e*/ 	.short	0x00ff


	//----- nvinfo : EIATTR_MERCURY_ISA_VERSION
	.align		4
        /*0120*/ 	.byte	0x03, 0x5f
        /*0122*/ 	.short	0x0101


	//----- nvinfo : EIATTR_VRC_CTA_INIT_COUNT
	.align		4
        /*0124*/ 	.byte	0x02, 0x4a
	.zero		1
	.zero		1


	//----- nvinfo : EIATTR_EXIT_INSTR_OFFSETS
	.align		4
        /*0128*/ 	.byte	0x04, 0x1c
        /*012a*/ 	.short	(.L_1011 - .L_1010)


	//   ....[0]....
.L_1010:
        /*012c*/ 	.word	0x00000030


	//   ....[1]....
        /*0130*/ 	.word	0x000000e0


	//   ....[2]....
        /*0134*/ 	.word	0x000007d0


	//   ....[3]....
        /*0138*/ 	.word	0x00000c60


	//----- nvinfo : EIATTR_CRS_STACK_SIZE
	.align		4
.L_1011:
        /*013c*/ 	.byte	0x04, 0x1e
        /*013e*/ 	.short	(.L_1013 - .L_1012)
.L_1012:
        /*0140*/ 	.word	0x00000000


	//----- nvinfo : EIATTR_CBANK_PARAM_SIZE
	.align		4
.L_1013:
        /*0144*/ 	.byte	0x03, 0x19
        /*0146*/ 	.short	0x0049


	//----- nvinfo : EIATTR_PARAM_CBANK
	.align		4
        /*0148*/ 	.byte	0x04, 0x0a
        /*014a*/ 	.short	(.L_1015 - .L_1014)
	.align		4
.L_1014:
        /*014c*/ 	.word	index@(.nv.constant0.ShapetoBatch4DNCHW)
        /*0150*/ 	.short	0x0380
        /*0152*/ 	.short	0x0049


	//----- nvinfo : EIATTR_SW_WAR
	.align		4
.L_1015:
        /*0154*/ 	.byte	0x04, 0x36
        /*0156*/ 	.short	(.L_1017 - .L_1016)
.L_1016:
        /*0158*/ 	.word	0x00000008
.L_1017:


//--------------------- .nv.info.ShapetoBatch4DNHWC --------------------------
	.section	.nv.info.ShapetoBatch4DNHWC,"",@"SHT_CUDA_INFO"
	.sectionflags	@""
	.align	4


	//----- nvinfo : EIATTR_CUDA_API_VERSION
	.align		4
        /*0000*/ 	.byte	0x04, 0x37
        /*0002*/ 	.short	(.L_1019 - .L_1018)
.L_1018:
        /*0004*/ 	.word	0x00000082


	//----- nvinfo : EIATTR_KPARAM_INFO
	.align		4
.L_1019:
        /*0008*/ 	.byte	0x04, 0x17
        /*000a*/ 	.short	(.L_1021 - .L_1020)
.L_1020:
        /*000c*/ 	.word	0x00000000
        /*0010*/ 	.short	0x0010
        /*0012*/ 	.short	0x0048
        /*0014*/ 	.byte	0x00, 0xf0, 0x05, 0x00


	//----- nvinfo : EIATTR_KPARAM_INFO
	.align		4
.L_1021:
        /*0018*/ 	.byte	0x04, 0x17
        /*001a*/ 	.short	(.L_1023 - .L_1022)
.L_1022:
        /*001c*/ 	.word	0x00000000
        /*0020*/ 	.short	0x000f
        /*0022*/ 	.short	0x0044
        /*0024*/ 	.byte	0x00, 0xf0, 0x11, 0x00


	//----- nvinfo : EIATTR_KPARAM_INFO
	.align		4
.L_1023:
        /*0028*/ 	.byte	0x04, 0x17
        /*002a*/ 	.short	(.L_1025 - .L_1024)
.L_1024:
        /*002c*/ 	.word	0x00000000
        /*0030*/ 	.short	0x000e
        /*0032*/ 	.short	0x0040
        /*0034*/ 	.byte	0x00, 0xf0, 0x11, 0x00


	//----- nvinfo : EIATTR_KPARAM_INFO
	.align		4
.L_1025:
        /*0038*/ 	.byte	0x04, 0x17
        /*003a*/ 	.short	(.L_1027 - .L_1026)
.L_1026:
        /*003c*/ 	.word	0x00000000
        /*0040*/ 	.short	0x000d
        /*0042*/ 	.short	0x0038
        /*0044*/ 	.byte	0x00, 0xf5, 0x21, 0x00


	//----- nvinfo : EIATTR_KPARAM_INFO
	.align		4
.L_1027:
        /*0048*/ 	.byte	0x04, 0x17
        /*004a*/ 	.short	(.L_1029 - .L_1028)
.L_1028:
        /*004c*/ 	.word	0x00000000
        /*0050*/ 	.short	0x000c
        /*0052*/ 	.short	0x0030
        /*0054*/ 	.byte	0x00, 0xf5, 0x21, 0x00


	//----- nvinfo : EIATTR_KPARAM_INFO
	.align		4
.L_1029:
        /*0058*/ 	.byte	0x04, 0x17
        /*005a*/ 	.short	(.L_1031 - .L_1030)
.L_1030:
        /*005c*/ 	.word	0x00000000
        /*0060*/ 	.short	0x000b
        /*0062*/ 	.short	0x002c
        /*0064*/ 	.byte	0x00, 0xf0, 0x11, 0x00


	//----- nvinfo : EIATTR_KPARAM_INFO
	.align		4
.L_1031:
        /*0068*/ 	.byte	0x04, 0x17
        /*006a*/ 	.short	(.L_1033 - .L_1032)
.L_1032:
        /*006c*/ 	.word	0x00000000
        /*0070*/ 	.short	0x000a
        /*0072*/ 	.short	0x0028
        /*0074*/ 	.byte	0x00, 0xf0, 0x11, 0x00


	//----- nvinfo : EIATTR_KPARAM_INFO
	.align		4
.L_1033:
        /*0078*/ 	.byte	0x04, 0x17
        /*007a*/ 	.short	(.L_1035 - .L_1034)
.L_1034:
        /*007c*/ 	.word	0x00000000
        /*0080*/ 	.short	0x0009
        /*0082*/ 	.short	0x0024
        /*0084*/ 	.byte	0x00, 0xf0, 0x11, 0x00


	//----- nvinfo : EIATTR_KPARAM_INFO
	.align		4
.L_1035:
        /*0088*/ 	.byte	0x04, 0x17
        /*008a*/ 	.short	(.L_1037 - .L_1036)
.L_1036:
        /*008c*/ 	.word	0x00000000
        /*0090*/ 	.short	0x0008
        /*0092*/ 	.short	0x0020
        /*0094*/ 	.byte	0x00, 0xf0, 0x11, 0x00


	//----- nvinfo : EIATTR_KPARAM_INFO
	.align		4
.L_1037:
        /*0098*/ 	.byte	0x04, 0x17
        /*009a*/ 	.short	(.L_1039 - .L_1038)
.L_1038:
        /*009c*/ 	.word	0x00000000
        /*00a0*/ 	.short	0x0007
        /*00a2*/ 	.short	0x001c
        /*00a4*/ 	.byte	0x00, 0xf0, 0x11, 0x00


	//----- nvinfo : EIATTR_KPARAM_INFO
	.align		4
.L_1039:
        /*00a8*/ 	.byte	0x04, 0x17
        /*00aa*/ 	.short	(.L_1041 - .L_1040)
.L_1040:
        /*00ac*/ 	.word	0x00000000
        /*00b0*/ 	.short	0x0006
        /*00b2*/ 	.short	0x0018
        /*00b4*/ 	.byte	0x00, 0xf0, 0x11, 0x00


	//----- nvinfo : EIATTR_KPARAM_INFO
	.align		4
.L_1041:
        /*00b8*/ 	.byte	0x04, 0x17
        /*00ba*/ 	.short	(.L_1043 - .L_1042)
.L_1042:
        /*00bc*/ 	.word	0x00000000
        /*00c0*/ 	.short	0x0005
        /*00c2*/ 	.short	0x0014
        /*00c4*/ 	.byte	0x00, 0xf0, 0x11, 0x00


	//----- nvinfo : EIATTR_KPARAM_INFO
	.align		4
.L_1043:
        /*00c8*/ 	.byte	0x04, 0x17
        /*00ca*/ 	.short	(.L_1045 - .L_1044)
.L_1044:
        /*00cc*/ 	.word	0x00000000
        /*00d0*/ 	.short	0x0004
        /*00d2*/ 	.short	0x0010
        /*00d4*/ 	.byte	0x00, 0xf0, 0x11, 0x00


	//----- nvinfo : EIATTR_KPARAM_INFO
	.align		4
.L_1045:
        /*00d8*/ 	.byte	0x04, 0x17
        /*00da*/ 	.short	(.L_1047 - .L_1046)
.L_1046:
        /*00dc*/ 	.word	0x00000000
        /*00e0*/ 	.short	0x0003
        /*00e2*/ 	.short	0x000c
        /*00e4*/ 	.byte	0x00, 0xf0, 0x11, 0x00


	//----- nvinfo : EIATTR_KPARAM_INFO
	.align		4
.L_1047:
        /*00e8*/ 	.byte	0x04, 0x17
        /*00ea*/ 	.short	(.L_1049 - .L_1048)
.L_1048:
        /*00ec*/ 	.word	0x00000000
        /*00f0*/ 	.short	0x0002
        /*00f2*/ 	.short	0x0008
        /*00f4*/ 	.byte	0x00, 0xf0, 0x11, 0x00


	//----- nvinfo : EIATTR_KPARAM_INFO
	.align		4
.L_1049:
        /*00f8*/ 	.byte	0x04, 0x17
        /*00fa*/ 	.short	(.L_1051 - .L_1050)
.L_1050:
        /*00fc*/ 	.word	0x00000000
        /*0100*/ 	.short	0x0001
        /*0102*/ 	.short	0x0004
        /*0104*/ 	.byte	0x00, 0xf0, 0x11, 0x00


	//----- nvinfo : EIATTR_KPARAM_INFO
	.align		4
.L_1051:
        /*0108*/ 	.byte	0x04, 0x17
        /*010a*/ 	.short	(.L_1053 - .L_1052)
.L_1052:
        /*010c*/ 	.word	0x00000000
        /*0110*/ 	.short	0x0000
        /*0112*/ 	.short	0x0000
        /*0114*/ 	.byte	0x00, 0xf0, 0x11, 0x00


	//----- nvinfo : EIATTR_SPARSE_MMA_MASK
	.align		4
.L_1053:
        /*0118*/ 	.byte	0x03, 0x50
        /*011a*/ 	.short	0x0000


	//----- nvinfo : EIATTR_MAXREG_COUNT
	.align		4
        /*011c*/ 	.byte	0x03, 0x1b
        /*011e*/ 	.short	0x00ff


	//----- nvinfo : EIATTR_MERCURY_ISA_VERSION
	.align		4
        /*0120*/ 	.byte	0x03, 0x5f
        /*0122*/ 	.short	0x0101


	//----- nvinfo : EIATTR_VRC_CTA_INIT_COUNT
	.align		4
        /*0124*/ 	.byte	0x02, 0x4a
	.zero		1
	.zero		1


	//----- nvinfo : EIATTR_EXIT_INSTR_OFFSETS
	.align		4
        /*0128*/ 	.byte	0x04, 0x1c
        /*012a*/ 	.short	(.L_1055 - .L_1054)


	//   ....[0]....
.L_1054:
        /*012c*/ 	.word	0x00000030


	//   ....[1]....
        /*0130*/ 	.word	0x000000e0


	//   ....[2]....
        /*0134*/ 	.word	0x000007c0


	//   ....[3]....
        /*0138*/ 	.word	0x00000c40


	//----- nvinfo : EIATTR_CRS_STACK_SIZE
	.align		4
.L_1055:
        /*013c*/ 	.byte	0x04, 0x1e
        /*013e*/ 	.short	(.L_1057 - .L_1056)
.L_1056:
        /*0140*/ 	.word	0x00000000


	//----- nvinfo : EIATTR_CBANK_PARAM_SIZE
	.align		4
.L_1057:
        /*0144*/ 	.byte	0x03, 0x19
        /*0146*/ 	.short	0x0049


	//----- nvinfo : EIATTR_PARAM_CBANK
	.align		4
        /*0148*/ 	.byte	0x04, 0x0a
        /*014a*/ 	.short	(.L_1059 - .L_1058)
	.align		4
.L_1058:
        /*014c*/ 	.word	index@(.nv.constant0.ShapetoBatch4DNHWC)
        /*0150*/ 	.short	0x0380
        /*0152*/ 	.short	0x0049


	//----- nvinfo : EIATTR_SW_WAR
	.align		4
.L_1059:
        /*0154*/ 	.byte	0x04, 0x36
        /*0156*/ 	.short	(.L_1061 - .L_1060)
.L_1060:
        /*0158*/ 	.word	0x00000008
.L_1061:


//--------------------- .nv.info.SwapUpperLower   --------------------------
	.section	.nv.info.SwapUpperLower,"",@"SHT_CUDA_INFO"
	.sectionflags	@""
	.align	4


	//----- nvinfo : EIATTR_CUDA_API_VERSION
	.align		4
        /*0000*/ 	.byte	0x04, 0x37
        /*0002*/ 	.short	(.L_1063 - .L_1062)
.L_1062:
        /*0004*/ 	.word	0x00000082


	//----- nvinfo : EIATTR_KPARAM_INFO
	.align		4
.L_1063:
        /*0008*/ 	.byte	0x04, 0x17
        /*000a*/ 	.short	(.L_1065 - .L_1064)
.L_1064:
        /*000c*/ 	.word	0x00000000
        /*0010*/ 	.short	0x0006
        /*0012*/ 	.short	0x0020
        /*0014*/ 	.byte	0x00, 0xf0, 0x11, 0x00


	//----- nvinfo : EIATTR_KPARAM_INFO
	.align		4
.L_1065:
        /*0018*/ 	.byte	0x04, 0x17
        /*001a*/ 	.short	(.L_1067 - .L_1066)
.L_1066:
        /*001c*/ 	.word	0x00000000
        /*0020*/ 	.short	0x0005
        /*0022*/ 	.short	0x001c
        /*0024*/ 	.byte	0x00, 0xf0, 0x11, 0x00


	//----- nvinfo : EIATTR_KPARAM_INFO
	.align		4
.L_1067:
        /*0028*/ 	.byte	0x04, 0x17
        /*002a*/ 	.short	(.L_1069 - .L_1068)
.L_1068:
        /*002c*/ 	.word	0x00000000
        /*0030*/ 	.short	0x0004
        /*0032*/ 	.short	0x0018
        /*0034*/ 	.byte	0x00, 0xf0, 0x11, 0x00


	//----- nvinfo : EIATTR_KPARAM_INFO
	.align		4
.L_1069:
        /*0038*/ 	.byte	0x04, 0x17
        /*003a*/ 	.short	(.L_1071 - .L_1070)
.L_1070:
        /*003c*/ 	.word	0x00000000
        /*0040*/ 	.short	0x0003
        /*0042*/ 	.short	0x0010
        /*0044*/ 	.byte	0x00, 0xf5, 0x21, 0x00


	//----- nvinfo : EIATTR_KPARAM_INFO
	.align		4
.L_1071:
        /*0048*/ 	.byte	0x04, 0x17
        /*004a*/ 	.short	(.L_1073 - .L_1072)
.L_1072:
        /*004c*/ 	.word	0x00000000
        /*0050*/ 	.short	0x0002
        /*0052*/ 	.short	0x0008
        /*0054*/ 	.byte	0x00, 0xf5, 0x21, 0x00


	//----- nvinfo : EIATTR_KPARAM_INFO
	.align		4
.L_1073:
        /*0058*/ 	.byte	0x04, 0x17
        /*005a*/ 	.short	(.L_1075 - .L_1074)
.L_1074:
        /*005c*/ 	.word	0x00000000
        /*0060*/ 	.short	0x0001
        /*0062*/ 	.short	0x0004
        /*0064*/ 	.byte	0x00, 0xf0, 0x11, 0x00


	//----- nvinfo : EIATTR_KPARAM_INFO
	.align		4
.L_1075:
        /*0068*/ 	.byte	0x04, 0x17
        /*006a*/ 	.short	(.L_1077 - .L_1076)
.L_1076:
        /*006c*/ 	.word	0x00000000
        /*0070*/ 	.short	0x0000
        /*0072*/ 	.short	0x0000
        /*0074*/ 	.byte	0x00, 0xf0, 0x11, 0x00


	//----- nvinfo : EIATTR_SPARSE_MMA_MASK
	.align		4
.L_1077:
        /*0078*/ 	.byte	0x03, 0x50
        /*007a*/ 	.short	0x0000


	//----- nvinfo : EIATTR_MAXREG_COUNT
	.align		4
        /*007c*/ 	.byte	0x03, 0x1b
        /*007e*/ 	.short	0x00ff


	//----- nvinfo : EIATTR_MERCURY_ISA_VERSION
	.align		4
        /*0080*/ 	.byte	0x03, 0x5f
        /*0082*/ 	.short	0x0101


	//----- nvinfo : EIATTR_VRC_CTA_INIT_COUNT
	.align		4
        /*0084*/ 	.byte	0x02, 0x4a
	.zero		1
	.zero		1


	//----- nvinfo : EIATTR_EXIT_INSTR_OFFSETS
	.align		4
        /*0088*/ 	.byte	0x04, 0x1c
        /*008a*/ 	.short	(.L_1079 - .L_1078)


	//   ....[0]....
.L_1078:
        /*008c*/ 	.word	0x000000d0


	//   ....[1]....
        /*0090*/ 	.word	0x00000330


	//   ....[2]....
        /*0094*/ 	.word	0x000003c0


	//   ....[3]....
        /*0098*/ 	.word	0x00000610


	//----- nvinfo : EIATTR_CRS_STACK_SIZE
	.align		4
.L_1079:
        /*009c*/ 	.byte	0x04, 0x1e
        /*009e*/ 	.short	(.L_1081 - .L_1080)
.L_1080:
        /*00a0*/ 	.word	0x00000000


	//----- nvinfo : EIATTR_CBANK_PARAM_SIZE
	.align		4
.L_1081:
        /*00a4*/ 	.byte	0x03, 0x19
        /*00a6*/ 	.short	0x0024


	//----- nvinfo : EIATTR_PARAM_CBANK
	.align		4
        /*00a8*/ 	.byte	0x04, 0x0a
        /*00aa*/ 	.short	(.L_1083 - .L_1082)
	.align		4
.L_1082:
        /*00ac*/ 	.word	index@(.nv.constant0.SwapUpperLower)
        /*00b0*/ 	.short	0x0380
        /*00b2*/ 	.short	0x0024


	//----- nvinfo : EIATTR_SW_WAR
	.align		4
.L_1083:
        /*00b4*/ 	.byte	0x04, 0x36
        /*00b6*/ 	.short	(.L_1085 - .L_1084)
.L_1084:
        /*00b8*/ 	.word	0x00000008
.L_1085:


//--------------------- .nv.info.SwapEveryOther   --------------------------
	.section	.nv.info.SwapEveryOther,"",@"SHT_CUDA_INFO"
	.sectionflags	@""
	.align	4


	//----- nvinfo : EIATTR_CUDA_API_VERSION
	.align		4
        /*0000*/ 	.byte	0x04, 0x37
        /*0002*/ 	.short	(.L_1087 - .L_1086)
.L_1086:
        /*0004*/ 	.word	0x00000082


	//----- nvinfo : EIATTR_KPARAM_INFO
	.align		4
.L_1087:
        /*0008*/ 	.byte	0x04, 0x17
        /*000a*/ 	.short	(.L_1089 - .L_1088)
.L_1088:
        /*000c*/ 	.word	0x00000000
        /*0010*/ 	.short	0x0005
        /*0012*/ 	.short	0x001c
        /*0014*/ 	.byte	0x00, 0xf0, 0x11, 0x00


	//----- nvinfo : EIATTR_KPARAM_INFO
	.align		4
.L_1089:
        /*0018*/ 	.byte	0x04, 0x17
        /*001a*/ 	.short	(.L_1091 - .L_1090)
.L_1090:
        /*001c*/ 	.word	0x00000000
        /*0020*/ 	.short	0x0004
        /*0022*/ 	.short	0x0018
        /*0024*/ 	.byte	0x00, 0xf0, 0x11, 0x00


	//----- nvinfo : EIATTR_KPARAM_INFO
	.align		4
.L_1091:
        /*0028*/ 	.byte	0x04, 0x17
        /*002a*/ 	.short	(.L_1093 - .L_1092)
.L_1092:
        /*002c*/ 	.word	0x00000000
        /*0030*/ 	.short	0x0003
        /*0032*/ 	.short	0x0010
        /*0034*/ 	.byte	0x00, 0xf5, 0x21, 0x00


	//----- nvinfo : EIATTR_KPARAM_INFO
	.align		4
.L_1093:
        /*0038*/ 	.byte	0x04, 0x17
        /*003a*/ 	.short	(.L_1095 - .L_1094)
.L_1094:
        /*003c*/ 	.word	0x00000000
        /*0040*/ 	.short	0x0002
        /*0042*/ 	.short	0x0008
        /*0044*/ 	.byte	0x00, 0xf5, 0x21, 0x00


	//----- nvinfo : EIATTR_KPARAM_INFO
	.align		4
.L_1095:
        /*0048*/ 	.byte	0x04, 0x17
        /*004a*/ 	.short	(.L_1097 - .L_1096)
.L_1096:
        /*004c*/ 	.word	0x00000000
        /*0050*/ 	.short	0x0001
        /*0052*/ 	.short	0x0004
        /*0054*/ 	.byte	0x00, 0xf0, 0x11, 0x00


	//----- nvinfo : EIATTR_KPARAM_INFO
	.align		4
.L_1097:
        /*0058*/ 	.byte	0x04, 0x17
        /*005a*/ 	.short	(.L_1099 - .L_1098)
.L_1098:
        /*005c*/ 	.word	0x00000000
        /*0060*/ 	.short	0x0000
        /*0062*/ 	.short	0x0000
        /*0064*/ 	.byte	0x00, 0xf0, 0x11, 0x00


	//----- nvinfo : EIATTR_SPARSE_MMA_MASK
	.align		4
.L_1099:
        /*0068*/ 	.byte	0x03, 0x50
        /*006a*/ 	.short	0x0000


	//----- nvinfo : EIATTR_MAXREG_COUNT
	.align		4
        /*006c*/ 	.byte	0x03, 0x1b
        /*006e*/ 	.short	0x00ff


	//----- nvinfo : EIATTR_NUM_BARRIERS
	.align		4
        /*0070*/ 	.byte	0x02, 0x4c
        /*0072*/ 	.byte	0x01
	.zero		1


	//----- nvinfo : EIATTR_MERCURY_ISA_VERSION
	.align		4
        /*0074*/ 	.byte	0x03, 0x5f
        /*0076*/ 	.short	0x0101


	//----- nvinfo : EIATTR_VRC_CTA_INIT_COUNT
	.align		4
        /*0078*/ 	.byte	0x02, 0x4a
	.zero		1
	.zero		1


	//----- nvinfo : EIATTR_EXIT_INSTR_OFFSETS
	.align		4
        /*007c*/ 	.byte	0x04, 0x1c
        /*007e*/ 	.short	(.L_1101 - .L_1100)


	//   ....[0]....
.L_1100:
        /*0080*/ 	.word	0x00000040


	//   ....[1]....
        /*0084*/ 	.word	0x00000250


	//----- nvinfo : EIATTR_CRS_STACK_SIZE
	.align		4
.L_1101:
        /*0088*/ 	.byte	0x04, 0x1e
        /*008a*/ 	.short	(.L_1103 - .L_1102)
.L_1102:
        /*008c*/ 	.word	0x00000000


	//----- nvinfo : EIATTR_CBANK_PARAM_SIZE
	.align		4
.L_1103:
        /*0090*/ 	.byte	0x03, 0x19
        /*0092*/ 	.short	0x0020


	//----- nvinfo : EIATTR_PARAM_CBANK
	.align		4
        /*0094*/ 	.byte	0x04, 0x0a
        /*0096*/ 	.short	(.L_1105 - .L_1104)
	.align		4
.L_1104:
        /*0098*/ 	.word	index@(.nv.constant0.SwapEveryOther)
        /*009c*/ 	.short	0x0380
        /*009e*/ 	.short	0x0020


	//----- nvinfo : EIATTR_SW_WAR
	.align		4
.L_1105:
        /*00a0*/ 	.byte	0x04, 0x36
        /*00a2*/ 	.short	(.L_1107 - .L_1106)
.L_1106:
        /*00a4*/ 	.word	0x00000008
.L_1107:


//--------------------- .nv.info.Transpose        --------------------------
	.section	.nv.info.Transpose,"",@"SHT_CUDA_INFO"
	.sectionflags	@""
	.align	4


	//----- nvinfo : EIATTR_CUDA_API_VERSION
	.align		4
        /*0000*/ 	.byte	0x04, 0x37
        /*0002*/ 	.short	(.L_1109 - .L_1108)
.L_1108:
        /*0004*/ 	.word	0x00000082


	//----- nvinfo : EIATTR_KPARAM_INFO
	.align		4
.L_1109:
        /*0008*/ 	.byte	0x04, 0x17
        /*000a*/ 	.short	(.L_1111 - .L_1110)
.L_1110:
        /*000c*/ 	.word	0x00000000
        /*0010*/ 	.short	0x0004
        /*0012*/ 	.short	0x0020
        /*0014*/ 	.byte	0x00, 0xf5, 0x21, 0x00


	//----- nvinfo : EIATTR_KPARAM_INFO
	.align		4
.L_1111:
        /*0018*/ 	.byte	0x04, 0x17
        /*001a*/ 	.short	(.L_1113 - .L_1112)
.L_1112:
        /*001c*/ 	.word	0x00000000
        /*0020*/ 	.short	0x0003
        /*0022*/ 	.short	0x0018
        /*0024*/ 	.byte	0x00, 0xf0, 0x11, 0x00


	//----- nvinfo : EIATTR_KPARAM_INFO
	.align		4
.L_1113:
        /*0028*/ 	.byte	0x04, 0x17
        /*002a*/ 	.short	(.L_1115 - .L_1114)
.L_1114:
        /*002c*/ 	.word	0x00000000
        /*0030*/ 	.short	0x0002
        /*0032*/ 	.short	0x0010
        /*0034*/ 	.byte	0x00, 0xf5, 0x21, 0x00


	//----- nvinfo : EIATTR_KPARAM_INFO
	.align		4
.L_1115:
        /*0038*/ 	.byte	0x04, 0x17
        /*003a*/ 	.short	(.L_1117 - .L_1116)
.L_1116:
        /*003c*/ 	.word	0x00000000
        /*0040*/ 	.short	0x0001
        /*0042*/ 	.short	0x0008
        /*0044*/ 	.byte	0x00, 0xf5, 0x21, 0x00


	//----- nvinfo : EIATTR_KPARAM_INFO
	.align		4
.L_1117:
        /*0048*/ 	.byte	0x04, 0x17
        /*004a*/ 	.short	(.L_1119 - .L_1118)
.L_1118:
        /*004c*/ 	.word	0x00000000
        /*0050*/ 	.short	0x0000
        /*0052*/ 	.short	0x0000
        /*0054*/ 	.byte	0x00, 0xf0, 0x11, 0x00


	//----- nvinfo : EIATTR_SPARSE_MMA_MASK
	.align		4
.L_1119:
        /*0058*/ 	.byte	0x03, 0x50
        /*005a*/ 	.short	0x0000


	//----- nvinfo : EIATTR_MAXREG_COUNT
	.align		4
        /*005c*/ 	.byte	0x03, 0x1b
        /*005e*/ 	.short	0x00ff


	//----- nvinfo : EIATTR_MERCURY_ISA_VERSION
	.align		4
        /*0060*/ 	.byte	0x03, 0x5f
        /*0062*/ 	.short	0x0101


	//----- nvinfo : EIATTR_VRC_CTA_INIT_COUNT
	.align		4
        /*0064*/ 	.byte	0x02, 0x4a
	.zero		1
	.zero		1


	//----- nvinfo : EIATTR_EXIT_INSTR_OFFSETS
	.align		4
        /*0068*/ 	.byte	0x04, 0x1c
        /*006a*/ 	.short	(.L_1121 - .L_1120)


	//   ....[0]....
.L_1120:
        /*006c*/ 	.word	0x00000070


	//   ....[1]....
        /*0070*/ 	.word	0x00000160


	//   ....[2]....
        /*0074*/ 	.word	0x00002530


	//----- nvinfo : EIATTR_CRS_STACK_SIZE
	.align		4
.L_1121:
        /*0078*/ 	.byte	0x04, 0x1e
        /*007a*/ 	.short	(.L_1123 - .L_1122)
.L_1122:
        /*007c*/ 	.word	0x00000000


	//----- nvinfo : EIATTR_CBANK_PARAM_SIZE
	.align		4
.L_1123:
        /*0080*/ 	.byte	0x03, 0x19
        /*0082*/ 	.short	0x0028


	//----- nvinfo : EIATTR_PARAM_CBANK
	.align		4
        /*0084*/ 	.byte	0x04, 0x0a
        /*0086*/ 	.short	(.L_1125 - .L_1124)
	.align		4
.L_1124:
        /*0088*/ 	.word	index@(.nv.constant0.Transpose)
        /*008c*/ 	.short	0x0380
        /*008e*/ 	.short	0x0028


	//----- nvinfo : EIATTR_SW_WAR
	.align		4
.L_1125:
        /*0090*/ 	.byte	0x04, 0x36
        /*0092*/ 	.short	(.L_1127 - .L_1126)
.L_1126:
        /*0094*/ 	.word	0x00000008
.L_1127:


//--------------------- .nv.callgraph             --------------------------
	.section	.nv.callgraph,"",@"SHT_CUDA_CALLGRAPH"
	.align	4
	.sectionentsize	8
	.align		4
        /*0000*/ 	.word	0x00000000
	.align		4
        /*0004*/ 	.word	0xffffffff
	.align		4
        /*0008*/ 	.word	0x00000000
	.align		4
        /*000c*/ 	.word	0xfffffffe
	.align		4
        /*0010*/ 	.word	0x00000000
	.align		4
        /*0014*/ 	.word	0xfffffffd
	.align		4
        /*0018*/ 	.word	0x00000000
	.align		4
        /*001c*/ 	.word	0xfffffffc


//--------------------- .text.MakePlanarImageBatchesUint8 --------------------------
	.section	.text.MakePlanarImageBatchesUint8,"ax",@progbits
	.align	128
        .global         MakePlanarImageBatchesUint8
        .type           MakePlanarImageBatchesUint8,@function
        .size           MakePlanarImageBatchesUint8,(.L_x_364 - MakePlanarImageBatchesUint8)
        .other          MakePlanarImageBatchesUint8,@"STO_CUDA_ENTRY STV_DEFAULT"
MakePlanarImageBatchesUint8:
.text.MakePlanarImageBatchesUint8:
[----:B------:R-:W-:Y:S08]  /*0000*/  LDC R1, c[0x0][0x37c] ;  /* 0x0000df00ff017b82 */ /* 0x000ff00000000800 */
[----:B------:R-:W0:Y:S02]  /*0010*/  LDC R0, c[0x0][0x384] ;  /* 0x0000e100ff007b82 */ /* 0x000e240000000800 */
[----:B0-----:R-:W-:-:S13]  /*0020*/  ISETP.GE.AND P0, PT, R0, 0x1, PT ;  /* 0x000000010000780c */ /* 0x001fda0003f06270 */
[----:B------:R-:W-:Y:S05]  /*0030*/  @!P0 EXIT ;  /* 0x000000000000894d */ /* 0x000fea0003800000 */
[----:B------:R-:W0:Y:S01]  /*0040*/  LDC R0, c[0x0][0x388] ;  /* 0x0000e200ff007b82 */ /* 0x000e220000000800 */
[----:B------:R-:W1:Y:S07]  /*0050*/  S2R R3, SR_TID.X ;  /* 0x0000000000037919 */ /* 0x000e6e0000002100 */
[----:B------:R-:W2:Y:S08]  /*0060*/  LDC R10, c[0x0][0x360] ;  /* 0x0000d800ff0a7b82 */ /* 0x000eb00000000800 */
[----:B------:R-:W3:Y:S01]  /*0070*/  S2UR UR4, SR_CTAID.X ;  /* 0x00000000000479c3 */ /* 0x000ee20000002500 */
[----:B0-----:R-:W-:-:S13]  /*0080*/  ISETP.GE.AND P0, PT, R0, 0x1, PT ;  /* 0x000000010000780c */ /* 0x001fda0003f06270 */
[----:B-123--:R-:W-:Y:S05]  /*0090*/  @!P0 EXIT ;  /* 0x000000000000894d */ /* 0x00efea0003800000 */
[----:B------:R-:W0:Y:S01]  /*00a0*/  LDCU UR5, c[0x0][0x370] ;  /* 0x00006e00ff0577ac */ /* 0x000e220008000800 */
[C---:B------:R-:W-:Y:S01]  /*00b0*/  IMAD R0, R10.reuse, UR4, R3 ;  /* 0x000000040a007c24 */ /* 0x040fe2000f8e0203 */
[----:B------:R-:W1:Y:S01]  /*00c0*/  LDCU.64 UR8, c[0x0][0x358] ;  /* 0x00006b00ff0877ac */ /* 0x000e620008000a00 */
[----:B------:R-:W-:Y:S01]  /*00d0*/  UMOV UR4, URZ ;  /* 0x000000ff00047c82 */ /* 0x000fe20008000000 */
[----:B0-----:R-:W-:-:S07]  /*00e0*/  IMAD R10, R10, UR5, RZ ;  /* 0x000000050a0a7c24 */ /* 0x001fce000f8e02ff */
.L_x_4:
[----:B0-----:R-:W0:Y:S01]  /*00f0*/  LDCU UR5, c[0x0][0x384] ;  /* 0x00007080ff0577ac */ /* 0x001e220008000800 */
[----:B------:R-:W-:Y:S01]  /*0100*/  UMOV UR7, UR4 ;  /* 0x0000000400077c82 */ /* 0x000fe20008000000 */
[----:B------:R-:W-:-:S04]  /*0110*/  UIADD3 UR4, UPT, UPT, UR4, 0x1, URZ ;  /* 0x0000000104047890 */ /* 0x000fc8000fffe0ff */
[----:B0-----:R-:W-:-:S03]  /*0120*/  UISETP.NE.AND UP1, UPT, UR4, UR5, UPT ;  /* 0x000000050400728c */ /* 0x001fc6000bf25270 */
[----:B------:R-:W-:-:S08]  /*0130*/  UMOV UR5, URZ ;  /* 0x000000ff00057c82 */ /* 0x000fd00008000000 */
.L_x_3:
[----:B0-----:R-:W0:Y:S01]  /*0140*/  LDC R17, c[0x0][0x380] ;  /* 0x0000e000ff117b82 */ /* 0x001e220000000800 */
[----:B------:R-:W-:Y:S01]  /*0150*/  BSSY.RECONVERGENT B0, `(.L_x_0) ;  /* 0x0000013000007945 */ /* 0x000fe20003800200 */
[----:B0-----:R-:W-:-:S13]  /*0160*/  ISETP.GE.AND P0, PT, R0, R17, PT ;  /* 0x000000110000720c */ /* 0x001fda0003f06270 */
[----:B------:R-:W-:Y:S05]  /*0170*/  @P0 BRA `(.L_x_1) ;  /* 0x0000000000400947 */ /* 0x000fea0003800000 */
[----:B------:R-:W0:Y:S01]  /*0180*/  LDCU UR6, c[0x0][0x388] ;  /* 0x00007100ff0677ac */ /* 0x000e220008000800 */
[----:B------:R-:W2:Y:S01]  /*0190*/  LDC.64 R6, c[0x0][0x390] ;  /* 0x0000e400ff067b82 */ /* 0x000ea20000000a00 */
[----:B------:R-:W-:Y:S01]  /*01a0*/  IMAD R13, R17, UR5, R0 ;  /* 0x00000005110d7c24 */ /* 0x000fe2000f8e0200 */
[----:B------:R-:W-:-:S06]  /*01b0*/  MOV R15, R0 ;  /* 0x00000000000f7202 */ /* 0x000fcc0000000f00 */
[----:B------:R-:W3:Y:S01]  /*01c0*/  LDC.64 R8, c[0x0][0x398] ;  /* 0x0000e600ff087b82 */ /* 0x000ee20000000a00 */
[----:B0-----:R-:W-:-:S06]  /*01d0*/  UIMAD UR6, UR7, UR6, UR5 ;  /* 0x00000006070672a4 */ /* 0x001fcc000f8e0205 */
[----:B------:R-:W-:-:S07]  /*01e0*/  IMAD R11, R17, UR6, R0 ;  /* 0x00000006110b7c24 */ /* 0x000fce000f8e0200 */
.L_x_2:
[----:B0-2---:R-:W-:-:S06]  /*01f0*/  IMAD.WIDE R2, R13, 0x4, R6 ;  /* 0x000000040d027825 */ /* 0x005fcc00078e0206 */
[----:B-1----:R-:W2:Y:S01]  /*0200*/  LDG.E R3, desc[UR8][R2.64] ;  /* 0x0000000802037981 */ /* 0x002ea2000c1e1900 */
[----:B---3--:R-:W-:Y:S01]  /*0210*/  IMAD.WIDE R4, R11, 0x4, R8 ;  /* 0x000000040b047825 */ /* 0x008fe200078e0208 */
[C---:B------:R-:W-:Y:S02]  /*0220*/  IADD3 R15, PT, PT, R10.reuse, R15, RZ ;  /* 0x0000000f0a0f7210 */ /* 0x040fe40007ffe0ff */
[C---:B------:R-:W-:Y:S02]  /*0230*/  IADD3 R11, PT, PT, R10.reuse, R11, RZ ;  /* 0x0000000b0a0b7210 */ /* 0x040fe40007ffe0ff */
[----:B------:R-:W-:Y:S02]  /*0240*/  ISETP.GE.AND P0, PT, R15, R17, PT ;  /* 0x000000110f00720c */ /* 0x000fe40003f06270 */
[----:B------:R-:W-:Y:S01]  /*0250*/  IADD3 R13, PT, PT, R10, R13, RZ ;  /* 0x0000000d0a0d7210 */ /* 0x000fe20007ffe0ff */
[----:B--2---:R0:W-:Y:S10]  /*0260*/  STG.E desc[UR8][R4.64], R3 ;  /* 0x0000000304007986 */ /* 0x0041f4000c101908 */
[----:B------:R-:W-:Y:S05]  /*0270*/  @!P0 BRA `(.L_x_2) ;  /* 0xfffffffc00dc8947 */ /* 0x000fea000383ffff */
.L_x_1:
[----:B-1----:R-:W-:Y:S05]  /*0280*/  BSYNC.RECONVERGENT B0 ;  /* 0x0000000000007941 */ /* 0x002fea0003800200 */
.L_x_0:
[----:B------:R-:W1:Y:S01]  /*0290*/  LDCU UR6, c[0x0][0x388] ;  /* 0x00007100ff0677ac */ /* 0x000e620008000800 */
[----:B------:R-:W-:-:S04]  /*02a0*/  UIADD3 UR5, UPT, UPT, UR5, 0x1, URZ ;  /* 0x0000000105057890 */ /* 0x000fc8000fffe0ff */
[----:B-1----:R-:W-:-:S09]  /*02b0*/  UISETP.NE.AND UP0, UPT, UR5, UR6, UPT ;  /* 0x000000060500728c */ /* 0x002fd2000bf05270 */
[----:B------:R-:W-:Y:S05]  /*02c0*/  BRA.U UP0, `(.L_x_3) ;  /* 0xfffffffd009c7547 */ /* 0x000fea000b83ffff */
[----:B------:R-:W-:Y:S05]  /*02d0*/  BRA.U UP1, `(.L_x_4) ;  /* 0xfffffffd01847547 */ /* 0x000fea000b83ffff */
[----:B------:R-:W-:Y:S05]  /*02e0*/  EXIT ;  /* 0x000000000000794d */ /* 0x000fea0003800000 */
.L_x_5:
[----:B------:R-:W-:-:S00]  /*02f0*/  BRA `(.L_x_5) ;  /* 0xfffffffc00fc7947 */ /* 0x000fc0000383ffff */
[----:B------:R-:W-:-:S00]  /*0300*/  NOP ;  /* 0x0000000000007918 */ /* 0x000fc00000000000 */
[----:B------:R-:W-:-:S00]  /*0310*/  NOP ;  /* 0x0000000000007918 */ /* 0x000fc00000000000 */
[----:B------:R-:W-:-:S00]  /*0320*/  NOP ;  /* 0x0000000000007918 */ /* 0x000fc00000000000 */
[----:B------:R-:W-:-:S00]  /*0330*/  NOP ;  /* 0x0000000000007918 */ /* 0x000fc00000000000 */
[----:B------:R-:W-:-:S00]  /*0340*/  NOP ;  /* 0x0000000000007918 */ /* 0x000fc00000000000 */
[----:B------:R-:W-:-:S00]  /*0350*/  NOP ;  /* 0x0000000000007918 */ /* 0x000fc00000000000 */
[----:B------:R-:W-:-:S00]  /*0360*/  NOP ;  /* 0x0000000000007918 */ /* 0x000fc00000000000 */
[----:B------:R-:W-:-:S00]  /*0370*/  NOP ;  /* 0x0000000000007918 */ /* 0x000fc00000000000 */
.L_x_364:


//--------------------- .text.ConcatBackwardNCHWhalf --------------------------
	.section	.text.ConcatBackwardNCHWhalf,"ax",@progbits
	.align	128
        .global         ConcatBackwardNCHWhalf
        .type           ConcatBackwardNCHWhalf,@function
        .size           ConcatBackwardNCHWhalf,(.L_x_365 - ConcatBackwardNCHWhalf)
        .other          ConcatBackwardNCHWhalf,@"STO_CUDA_ENTRY STV_DEFAULT"
ConcatBackwardNCHWhalf:
.text.ConcatBackwardNCHWhalf:
[----:B------:R-:W-:Y:S08]  /*0000*/  LDC R1, c[0x0][0x37c] ;  /* 0x0000df00ff017b82 */ /* 0x000ff00000000800 */
[----:B------:R-:W0:Y:S02]  /*0010*/  LDC R7, c[0x0][0x384] ;  /* 0x0000e100ff077b82 */ /* 0x000e240000000800 */
[----:B0-----:R-:W-:-:S13]  /*0020*/  ISETP.GE.AND P0, PT, R7, 0x1, PT ;  /* 0x000000010700780c */ /* 0x001fda0003f06270 */
[----:B------:R-:W-:Y:S05]  /*0030*/  @!P0 EXIT ;  /* 0x000000000000894d */ /* 0x000fea0003800000 */
[----:B------:R-:W0:Y:S01]  /*0040*/  LDC.64 R8, c[0x0][0x388] ;  /* 0x0000e200ff087b82 */ /* 0x000e220000000a00 */
[----:B------:R-:W1:Y:S01]  /*0050*/  S2R R5, SR_TID.X ;  /* 0x0000000000057919 */ /* 0x000e620000002100 */
[----:B------:R-:W2:Y:S01]  /*0060*/  LDCU UR6, c[0x0][0x39c] ;  /* 0x00007380ff0677ac */ /* 0x000ea20008000800 */
[----:B------:R-:W3:Y:S05]  /*0070*/  LDCU.64 UR8, c[0x0][0x358] ;  /* 0x00006b00ff0877ac */ /* 0x000eea0008000a00 */
[----:B------:R-:W1:Y:S08]  /*0080*/  S2UR UR4, SR_CTAID.X ;  /* 0x00000000000479c3 */ /* 0x000e700000002500 */
[----:B------:R-:W1:Y:S01]  /*0090*/  LDC R2, c[0x0][0x360] ;  /* 0x0000d800ff027b82 */ /* 0x000e620000000800 */
[----:B------:R-:W4:Y:S01]  /*00a0*/  LDCU UR5, c[0x0][0x370] ;  /* 0x00006e00ff0577ac */ /* 0x000f220008000800 */
[----:B0-----:R-:W-:-:S02]  /*00b0*/  ISETP.GE.AND P0, PT, R8, 0x1, PT ;  /* 0x000000010800780c */ /* 0x001fc40003f06270 */
[----:B--2---:R-:W-:-:S05]  /*00c0*/  IADD3 R12, PT, PT, R9, UR6, RZ ;  /* 0x00000006090c7c10 */ /* 0x004fca000fffe0ff */
[----:B------:R-:W-:Y:S02]  /*00d0*/  IMAD R3, R12, R7, R9 ;  /* 0x000000070c037224 */ /* 0x000fe400078e0209 */
[C---:B-1----:R-:W-:Y:S02]  /*00e0*/  IMAD R0, R2.reuse, UR4, R5 ;  /* 0x0000000402007c24 */ /* 0x042fe4000f8e0205 */
[----:B----4-:R-:W-:Y:S02]  /*00f0*/  IMAD R2, R2, UR5, RZ ;  /* 0x0000000502027c24 */ /* 0x010fe4000f8e02ff */
[----:B---3--:R-:W-:Y:S05]  /*0100*/  @!P0 BRA `(.L_x_6) ;  /* 0x0000000400848947 */ /* 0x008fea0003800000 */
[----:B------:R-:W0:Y:S02]  /*0110*/  LDCU UR4, c[0x0][0x398] ;  /* 0x00007300ff0477ac */ /* 0x000e240008000800 */
[----:B0-----:R-:W-:-:S09]  /*0120*/  UISETP.GT.AND UP0, UPT, UR4, URZ, UPT ;  /* 0x000000ff0400728c */ /* 0x001fd2000bf04270 */
[----:B------:R-:W-:Y:S05]  /*0130*/  BRA.U UP0, `(.L_x_7) ;  /* 0x0000000100887547 */ /* 0x000fea000b800000 */
[----:B------:R-:W-:-:S05]  /*0140*/  UMOV UR4, URZ ;  /* 0x000000ff00047c82 */ /* 0x000fca0008000000 */
.L_x_12:
[----:B0-----:R-:W-:-:S05]  /*0150*/  UMOV UR5, URZ ;  /* 0x000000ff00057c82 */ /* 0x001fca0008000000 */
.L_x_11:
[----:B0-----:R-:W0:Y:S01]  /*0160*/  LDC R14, c[0x0][0x380] ;  /* 0x0000e000ff0e7b82 */ /* 0x001e220000000800 */
[----:B------:R-:W-:Y:S01]  /*0170*/  BSSY.RECONVERGENT B0, `(.L_x_8) ;  /* 0x0000014000007945 */ /* 0x000fe20003800200 */
[----:B0-----:R-:W-:-:S13]  /*0180*/  ISETP.GE.AND P0, PT, R0, R14, PT ;  /* 0x0000000e0000720c */ /* 0x001fda0003f06270 */
[----:B------:R-:W-:Y:S05]  /*0190*/  @P0 BRA `(.L_x_9) ;  /* 0x0000000000440947 */ /* 0x000fea0003800000 */
[----:B------:R-:W0:Y:S01]  /*01a0*/  LDC R16, c[0x0][0x38c] ;  /* 0x0000e300ff107b82 */ /* 0x000e220000000800 */
[----:B------:R-:W1:Y:S01]  /*01b0*/  LDCU UR6, c[0x0][0x384] ;  /* 0x00007080ff0677ac */ /* 0x000e620008000800 */
[----:B------:R-:W-:Y:S01]  /*01c0*/  IMAD R3, R14, UR5, RZ ;  /* 0x000000050e037c24 */ /* 0x000fe2000f8e02ff */
[----:B------:R-:W-:-:S05]  /*01d0*/  MOV R13, R0 ;  /* 0x00000000000d7202 */ /* 0x000fca0000000f00 */
[----:B------:R-:W2:Y:S08]  /*01e0*/  LDC.64 R6, c[0x0][0x390] ;  /* 0x0000e400ff067b82 */ /* 0x000eb00000000a00 */
[----:B------:R-:W3:Y:S01]  /*01f0*/  LDC.64 R4, c[0x0][0x3a8] ;  /* 0x0000ea00ff047b82 */ /* 0x000ee20000000a00 */
[--C-:B-1----:R-:W-:Y:S02]  /*0200*/  IMAD R18, R12, UR6, R3.reuse ;  /* 0x000000060c127c24 */ /* 0x102fe4000f8e0203 */
[----:B0-----:R-:W-:-:S07]  /*0210*/  IMAD R16, R16, UR4, R3 ;  /* 0x0000000410107c24 */ /* 0x001fce000f8e0203 */
.L_x_10:
[----:B0-----:R-:W-:-:S04]  /*0220*/  IMAD.IADD R11, R18, 0x1, R13 ;  /* 0x00000001120b7824 */ /* 0x001fc800078e020d */
[----:B---3--:R-:W-:-:S06]  /*0230*/  IMAD.WIDE R10, R11, 0x2, R4 ;  /* 0x000000020b0a7825 */ /* 0x008fcc00078e0204 */
[----:B------:R-:W3:Y:S01]  /*0240*/  LDG.E.U16 R11, desc[UR8][R10.64] ;  /* 0x000000080a0b7981 */ /* 0x000ee2000c1e1500 */
[-C--:B------:R-:W-:Y:S02]  /*0250*/  IADD3 R9, PT, PT, R16, R13.reuse, RZ ;  /* 0x0000000d10097210 */ /* 0x080fe40007ffe0ff */
[----:B------:R-:W-:-:S03]  /*0260*/  IADD3 R13, PT, PT, R2, R13, RZ ;  /* 0x0000000d020d7210 */ /* 0x000fc60007ffe0ff */
[----:B--2---:R-:W-:Y:S01]  /*0270*/  IMAD.WIDE R8, R9, 0x2, R6 ;  /* 0x0000000209087825 */ /* 0x004fe200078e0206 */
[----:B------:R-:W-:-:S04]  /*0280*/  ISETP.GE.AND P0, PT, R13, R14, PT ;  /* 0x0000000e0d00720c */ /* 0x000fc80003f06270 */
[----:B---3--:R0:W-:Y:S09]  /*0290*/  STG.E.U16 desc[UR8][R8.64], R11 ;  /* 0x0000000b08007986 */ /* 0x0081f2000c101508 */
[----:B------:R-:W-:Y:S05]  /*02a0*/  @!P0 BRA `(.L_x_10) ;  /* 0xfffffffc00dc8947 */ /* 0x000fea000383ffff */
.L_x_9:
[----:B------:R-:W-:Y:S05]  /*02b0*/  BSYNC.RECONVERGENT B0 ;  /* 0x0000000000007941 */ /* 0x000fea0003800200 */
.L_x_8:
[----:B------:R-:W1:Y:S01]  /*02c0*/  LDCU UR6, c[0x0][0x388] ;  /* 0x00007100ff0677ac */ /* 0x000e620008000800 */
[----:B------:R-:W-:-:S04]  /*02d0*/  UIADD3 UR5, UPT, UPT, UR5, 0x1, URZ ;  /* 0x0000000105057890 */ /* 0x000fc8000fffe0ff */
[----:B-1----:R-:W-:-:S09]  /*02e0*/  UISETP.NE.AND UP0, UPT, UR5, UR6, UPT ;  /* 0x000000060500728c */ /* 0x002fd2000bf05270 */
[----:B------:R-:W-:Y:S05]  /*02f0*/  BRA.U UP0, `(.L_x_11) ;  /* 0xfffffffd00987547 */ /* 0x000fea000b83ffff */
[----:B------:R-:W1:Y:S01]  /*0300*/  LDC R3, c[0x0][0x384] ;  /* 0x0000e100ff037b82 */ /* 0x000e620000000800 */
[----:B------:R-:W-:-:S06]  /*0310*/  UIADD3 UR6, UPT, UPT, UR4, 0x1, URZ ;  /* 0x0000000104067890 */ /* 0x000fcc000fffe0ff */
[----:B-1----:R-:W-:-:S13]  /*0320*/  ISETP.NE.AND P0, PT, R3, UR6, PT ;  /* 0x0000000603007c0c */ /* 0x002fda000bf05270 */
[----:B------:R-:W-:Y:S05]  /*0330*/  @!P0 EXIT ;  /* 0x000000000000894d */ /* 0x000fea0003800000 */
[----:B------:R-:W-:Y:S01]  /*0340*/  UMOV UR4, UR6 ;  /* 0x0000000600047c82 */ /* 0x000fe20008000000 */
[----:B------:R-:W-:Y:S05]  /*0350*/  BRA `(.L_x_12) ;  /* 0xfffffffc007c7947 */ /* 0x000fea000383ffff */
.L_x_7:
[----:B------:R-:W-:Y:S01]  /*0360*/  IMAD R4, R12, R7, R0 ;  /* 0x000000070c047224 */ /* 0x000fe200078e0200 */
[----:B------:R-:W-:-:S06]  /*0370*/  UMOV UR4, URZ ;  /* 0x000000ff00047c82 */ /* 0x000fcc0008000000 */
.L_x_21:
[----:B0-----:R-:W0:Y:S01]  /*0380*/  LDC R5, c[0x0][0x38c] ;  /* 0x0000e300ff057b82 */ /* 0x001e220000000800 */
[----:B------:R-:W-:Y:S01]  /*0390*/  UMOV UR5, URZ ;  /* 0x000000ff00057c82 */ /* 0x000fe20008000000 */
[----:B0-2---:R-:W-:-:S07]  /*03a0*/  IMAD R14, R5, UR4, R0 ;  /* 0x00000004050e7c24 */ /* 0x005fce000f8e0200 */
.L_x_16:
[----:B------:R-:W0:Y:S01]  /*03b0*/  LDC R19, c[0x0][0x380] ;  /* 0x0000e000ff137b82 */ /* 0x000e220000000800 */
[----:B------:R-:W-:Y:S01]  /*03c0*/  BSSY.RECONVERGENT B0, `(.L_x_13) ;  /* 0x0000011000007945 */ /* 0x000fe20003800200 */
[----:B0-----:R-:W-:-:S13]  /*03d0*/  ISETP.GE.AND P0, PT, R0, R19, PT ;  /* 0x000000130000720c */ /* 0x001fda0003f06270 */
[----:B--2---:R-:W-:Y:S05]  /*03e0*/  @P0 BRA `(.L_x_14) ;  /* 0x0000000000380947 */ /* 0x004fea0003800000 */
[----:B------:R-:W0:Y:S01]  /*03f0*/  LDC.64 R10, c[0x0][0x390] ;  /* 0x0000e400ff0a7b82 */ /* 0x000e220000000a00 */
[C---:B------:R-:W-:Y:S02]  /*0400*/  IMAD R5, R19.reuse, UR5, R4 ;  /* 0x0000000513057c24 */ /* 0x040fe4000f8e0204 */
[----:B------:R-:W-:Y:S02]  /*0410*/  IMAD R15, R19, UR5, R14 ;  /* 0x00000005130f7c24 */ /* 0x000fe4000f8e020e */
[----:B------:R-:W-:-:S03]  /*0420*/  IMAD.MOV.U32 R17, RZ, RZ, R0 ;  /* 0x000000ffff117224 */ /* 0x000fc600078e0000 */
[----:B------:R-:W1:Y:S04]  /*0430*/  LDC.64 R12, c[0x0][0x3a8] ;  /* 0x0000ea00ff0c7b82 */ /* 0x000e680000000a00 */
.L_x_15:
[----:B-12---:R-:W-:-:S06]  /*0440*/  IMAD.WIDE R8, R5, 0x2, R12 ;  /* 0x0000000205087825 */ /* 0x006fcc00078e020c */
[----:B------:R-:W2:Y:S01]  /*0450*/  LDG.E.U16 R9, desc[UR8][R8.64] ;  /* 0x0000000808097981 */ /* 0x000ea2000c1e1500 */
[----:B0-----:R-:W-:Y:S01]  /*0460*/  IMAD.WIDE R6, R15, 0x2, R10 ;  /* 0x000000020f067825 */ /* 0x001fe200078e020a */
[C---:B------:R-:W-:Y:S02]  /*0470*/  IADD3 R17, PT, PT, R2.reuse, R17, RZ ;  /* 0x0000001102117210 */ /* 0x040fe40007ffe0ff */
[C---:B------:R-:W-:Y:S01]  /*0480*/  IADD3 R5, PT, PT, R2.reuse, R5, RZ ;  /* 0x0000000502057210 */ /* 0x040fe20007ffe0ff */
[----:B------:R-:W-:Y:S01]  /*0490*/  IMAD.IADD R15, R2, 0x1, R15 ;  /* 0x00000001020f7824 */ /* 0x000fe200078e020f */
[----:B------:R-:W-:Y:S01]  /*04a0*/  ISETP.GE.AND P0, PT, R17, R19, PT ;  /* 0x000000131100720c */ /* 0x000fe20003f06270 */
[----:B--2---:R2:W-:-:S12]  /*04b0*/  STG.E.U16 desc[UR8][R6.64], R9 ;  /* 0x0000000906007986 */ /* 0x0045d8000c101508 */
[----:B------:R-:W-:Y:S05]  /*04c0*/  @!P0 BRA `(.L_x_15) ;  /* 0xfffffffc00dc8947 */ /* 0x000fea000383ffff */
.L_x_14:
[----:B------:R-:W-:Y:S05]  /*04d0*/  BSYNC.RECONVERGENT B0 ;  /* 0x0000000000007941 */ /* 0x000fea0003800200 */
.L_x_13:
[----:B------:R-:W0:Y:S01]  /*04e0*/  LDCU UR6, c[0x0][0x388] ;  /* 0x00007100ff0677ac */ /* 0x000e220008000800 */
[----:B------:R-:W-:-:S04]  /*04f0*/  UIADD3 UR5, UPT, UPT, UR5, 0x1, URZ ;  /* 0x0000000105057890 */ /* 0x000fc8000fffe0ff */
[----:B0-----:R-:W-:-:S09]  /*0500*/  UISETP.NE.AND UP0, UPT, UR5, UR6, UPT ;  /* 0x000000060500728c */ /* 0x001fd2000bf05270 */
[----:B------:R-:W-:Y:S05]  /*0510*/  BRA.U UP0, `(.L_x_16) ;  /* 0xfffffffd00a47547 */ /* 0x000fea000b83ffff */
[----:B------:R-:W-:-:S05]  /*0520*/  UMOV UR5, URZ ;  /* 0x000000ff00057c82 */ /* 0x000fca0008000000 */
.L_x_20:
[----:B0-----:R-:W0:Y:S01]  /*0530*/  LDC R15, c[0x0][0x380] ;  /* 0x0000e000ff0f7b82 */ /* 0x001e220000000800 */
[----:B------:R-:W-:Y:S01]  /*0540*/  BSSY.RECONVERGENT B0, `(.L_x_17) ;  /* 0x0000013000007945 */ /* 0x000fe20003800200 */
[----:B0-----:R-:W-:-:S13]  /*0550*/  ISETP.GE.AND P0, PT, R0, R15, PT ;  /* 0x0000000f0000720c */ /* 0x001fda0003f06270 */
[----:B------:R-:W-:Y:S05]  /*0560*/  @P0 BRA `(.L_x_18) ;  /* 0x0000000000400947 */ /* 0x000fea0003800000 */
[----:B------:R-:W0:Y:S01]  /*0570*/  LDC R11, c[0x0][0x39c] ;  /* 0x0000e700ff0b7b82 */ /* 0x000e220000000800 */
[----:B------:R-:W-:Y:S01]  /*0580*/  IMAD R10, R15, UR5, RZ ;  /* 0x000000050f0a7c24 */ /* 0x000fe2000f8e02ff */
[----:B------:R-:W-:-:S04]  /*0590*/  MOV R5, R0 ;  /* 0x0000000000057202 */ /* 0x000fc80000000f00 */
[----:B------:R-:W-:Y:S02]  /*05a0*/  IADD3 R16, PT, PT, R3, R10, RZ ;  /* 0x0000000a03107210 */ /* 0x000fe40007ffe0ff */
[----:B--2---:R-:W1:Y:S08]  /*05b0*/  LDC.64 R8, c[0x0][0x3a0] ;  /* 0x0000e800ff087b82 */ /* 0x004e700000000a00 */
[----:B------:R-:W2:Y:S01]  /*05c0*/  LDC.64 R6, c[0x0][0x3a8] ;  /* 0x0000ea00ff067b82 */ /* 0x000ea20000000a00 */
[----:B0-----:R-:W-:-:S07]  /*05d0*/  IMAD R14, R11, UR4, R10 ;  /* 0x000000040b0e7c24 */ /* 0x001fce000f8e020a */
.L_x_19:
[----:B0-----:R-:W-:-:S04]  /*05e0*/  IMAD.IADD R13, R16, 0x1, R5 ;  /* 0x00000001100d7824 */ /* 0x001fc800078e0205 */
[----:B--2---:R-:W-:-:S06]  /*05f0*/  IMAD.WIDE R12, R13, 0x2, R6 ;  /* 0x000000020d0c7825 */ /* 0x004fcc00078e0206 */
[----:B------:R-:W2:Y:S01]  /*0600*/  LDG.E.U16 R13, desc[UR8][R12.64] ;  /* 0x000000080c0d7981 */ /* 0x000ea2000c1e1500 */
[-C--:B------:R-:W-:Y:S02]  /*0610*/  IADD3 R11, PT, PT, R14, R5.reuse, RZ ;  /* 0x000000050e0b7210 */ /* 0x080fe40007ffe0ff */
[----:B------:R-:W-:-:S03]  /*0620*/  IADD3 R5, PT, PT, R2, R5, RZ ;  /* 0x0000000502057210 */ /* 0x000fc60007ffe0ff */
[----:B-1----:R-:W-:Y:S01]  /*0630*/  IMAD.WIDE R10, R11, 0x2, R8 ;  /* 0x000000020b0a7825 */ /* 0x002fe200078e0208 */
[----:B------:R-:W-:-:S04]  /*0640*/  ISETP.GE.AND P0, PT, R5, R15, PT ;  /* 0x0000000f0500720c */ /* 0x000fc80003f06270 */
[----:B--2---:R0:W-:Y:S09]  /*0650*/  STG.E.U16 desc[UR8][R10.64], R13 ;  /* 0x0000000d0a007986 */ /* 0x0041f2000c101508 */
[----:B------:R-:W-:Y:S05]  /*0660*/  @!P0 BRA `(.L_x_19) ;  /* 0xfffffffc00dc8947 */ /* 0x000fea000383ffff */
.L_x_18:
[----:B------:R-:W-:Y:S05]  /*0670*/  BSYNC.RECONVERGENT B0 ;  /* 0x0000000000007941 */ /* 0x000fea0003800200 */
.L_x_17:
        /* <DEDUP_REMOVED lines=10> */
.L_x_6:
[----:B------:R-:W0:Y:S02]  /*0720*/  LDC R4, c[0x0][0x398] ;  /* 0x0000e600ff047b82 */ /* 0x000e240000000800 */
[----:B0-----:R-:W-:-:S13]  /*0730*/  ISETP.GE.AND P0, PT, R4, 0x1, PT ;  /* 0x000000010400780c */ /* 0x001fda0003f06270 */
[----:B------:R-:W-:Y:S05]  /*0740*/  @!P0 EXIT ;  /* 0x000000000000894d */ /* 0x000fea0003800000 */
[----:B------:R-:W-:-:S05]  /*0750*/  UMOV UR4, URZ ;  /* 0x000000ff00047c82 */ /* 0x000fca0008000000 */
.L_x_26:
[----:B0-----:R-:W0:Y:S01]  /*0760*/  LDCU UR5, c[0x0][0x384] ;  /* 0x00007080ff0577ac */ /* 0x001e220008000800 */
[----:B------:R-:W-:Y:S01]  /*0770*/  UMOV UR6, UR4 ;  /* 0x0000000400067c82 */ /* 0x000fe20008000000 */
[----:B------:R-:W-:-:S04]  /*0780*/  UIADD3 UR4, UPT, UPT, UR4, 0x1, URZ ;  /* 0x0000000104047890 */ /* 0x000fc8000fffe0ff */
[----:B0-----:R-:W-:-:S03]  /*0790*/  UISETP.NE.AND UP1, UPT, UR4, UR5, UPT ;  /* 0x000000050400728c */ /* 0x001fc6000bf25270 */
[----:B------:R-:W-:-:S08]  /*07a0*/  UMOV UR5, URZ ;  /* 0x000000ff00057c82 */ /* 0x000fd00008000000 */
.L_x_25:
[----:B0-----:R-:W0:Y:S01]  /*07b0*/  LDC R15, c[0x0][0x380] ;  /* 0x0000e000ff0f7b82 */ /* 0x001e220000000800 */
[----:B------:R-:W-:Y:S01]  /*07c0*/  BSSY.RECONVERGENT B0, `(.L_x_22) ;  /* 0x0000013000007945 */ /* 0x000fe20003800200 */
[----:B0-----:R-:W-:-:S13]  /*07d0*/  ISETP.GE.AND P0, PT, R0, R15, PT ;  /* 0x0000000f0000720c */ /* 0x001fda0003f06270 */
[----:B------:R-:W-:Y:S05]  /*07e0*/  @P0 BRA `(.L_x_23) ;  /* 0x0000000000400947 */ /* 0x000fea0003800000 */
[----:B------:R-:W0:Y:S01]  /*07f0*/  LDC R9, c[0x0][0x39c] ;  /* 0x0000e700ff097b82 */ /* 0x000e220000000800 */
[----:B------:R-:W-:Y:S01]  /*0800*/  IMAD R8, R15, UR5, RZ ;  /* 0x000000050f087c24 */ /* 0x000fe2000f8e02ff */
[----:B------:R-:W-:-:S03]  /*0810*/  MOV R13, R0 ;  /* 0x00000000000d7202 */ /* 0x000fc60000000f00 */
[----:B------:R-:W-:-:S03]  /*0820*/  IMAD.IADD R14, R3, 0x1, R8 ;  /* 0x00000001030e7824 */ /* 0x000fc600078e0208 */
[----:B------:R-:W1:Y:S08]  /*0830*/  LDC.64 R4, c[0x0][0x3a0] ;  /* 0x0000e800ff047b82 */ /* 0x000e700000000a00 */
[----:B------:R-:W2:Y:S01]  /*0840*/  LDC.64 R6, c[0x0][0x3a8] ;  /* 0x0000ea00ff067b82 */ /* 0x000ea20000000a00 */
[----:B0-----:R-:W-:-:S07]  /*0850*/  IMAD R12, R9, UR6, R8 ;  /* 0x00000006090c7c24 */ /* 0x001fce000f8e0208 */
.L_x_24:
[----:B0-----:R-:W-:-:S05]  /*0860*/  IADD3 R11, PT, PT, R14, R13, RZ ;  /* 0x0000000d0e0b7210 */ /* 0x001fca0007ffe0ff */
        /* <DEDUP_REMOVED lines=8> */
.L_x_23:
[----:B------:R-:W-:Y:S05]  /*08f0*/  BSYNC.RECONVERGENT B0 ;  /* 0x0000000000007941 */ /* 0x000fea0003800200 */
.L_x_22:
[----:B------:R-:W1:Y:S01]  /*0900*/  LDCU UR7, c[0x0][0x398] ;  /* 0x00007300ff0777ac */ /* 0x000e620008000800 */
[----:B------:R-:W-:-:S04]  /*0910*/  UIADD3 UR5, UPT, UPT, UR5, 0x1, URZ ;  /* 0x0000000105057890 */ /* 0x000fc8000fffe0ff */
[----:B-1----:R-:W-:-:S09]  /*0920*/  UISETP.NE.AND UP0, UPT, UR5, UR7, UPT ;  /* 0x000000070500728c */ /* 0x002fd2000bf05270 */
[----:B------:R-:W-:Y:S05]  /*0930*/  BRA.U UP0, `(.L_x_25) ;  /* 0xfffffffd009c7547 */ /* 0x000fea000b83ffff */
[----:B------:R-:W-:Y:S05]  /*0940*/  BRA.U UP1, `(.L_x_26) ;  /* 0xfffffffd01847547 */ /* 0x000fea000b83ffff */
[----:B------:R-:W-:Y:S05]  /*0950*/  EXIT ;  /* 0x000000000000794d */ /* 0x000fea0003800000 */
.L_x_27:
        /* <DEDUP_REMOVED lines=10> */
.L_x_365:


//--------------------- .text.ConcatForwardNCHWhalf --------------------------
	.section	.text.ConcatForwardNCHWhalf,"ax",@progbits
	.align	128
        .global         ConcatForwardNCHWhalf
        .type           ConcatForwardNCHWhalf,@function
        .size           ConcatForwardNCHWhalf,(.L_x_366 - ConcatForwardNCHWhalf)
        .other          ConcatForwardNCHWhalf,@"STO_CUDA_ENTRY STV_DEFAULT"
ConcatForwardNCHWhalf:
.text.ConcatForwardNCHWhalf:
        /* <DEDUP_REMOVED lines=21> */
.L_x_34:
[----:B0-----:R-:W-:-:S05]  /*0150*/  UMOV UR5, URZ ;  /* 0x000000ff00057c82 */ /* 0x001fca0008000000 */
.L_x_33:
        /* <DEDUP_REMOVED lines=12> */
.L_x_32:
        /* <DEDUP_REMOVED lines=9> */
.L_x_31:
[----:B------:R-:W-:Y:S05]  /*02b0*/  BSYNC.RECONVERGENT B0 ;  /* 0x0000000000007941 */ /* 0x000fea0003800200 */
.L_x_30:
        /* <DEDUP_REMOVED lines=10> */
.L_x_29:
[----:B------:R-:W-:Y:S01]  /*0360*/  IMAD R4, R12, R7, R0 ;  /* 0x000000070c047224 */ /* 0x000fe200078e0200 */
[----:B------:R-:W-:-:S06]  /*0370*/  UMOV UR4, URZ ;  /* 0x000000ff00047c82 */ /* 0x000fcc0008000000 */
.L_x_43:
[----:B0-----:R-:W0:Y:S01]  /*0380*/  LDC R5, c[0x0][0x38c] ;  /* 0x0000e300ff057b82 */ /* 0x001e220000000800 */
[----:B------:R-:W-:Y:S01]  /*0390*/  UMOV UR5, URZ ;  /* 0x000000ff00057c82 */ /* 0x000fe20008000000 */
[----:B0-2---:R-:W-:-:S07]  /*03a0*/  IMAD R14, R5, UR4, R0 ;  /* 0x00000004050e7c24 */ /* 0x005fce000f8e0200 */
.L_x_38:
        /* <DEDUP_REMOVED lines=9> */
.L_x_37:
        /* <DEDUP_REMOVED lines=9> */
.L_x_36:
[----:B------:R-:W-:Y:S05]  /*04d0*/  BSYNC.RECONVERGENT B0 ;  /* 0x0000000000007941 */ /* 0x000fea0003800200 */
.L_x_35:
[----:B------:R-:W0:Y:S01]  /*04e0*/  LDCU UR6, c[0x0][0x388] ;  /* 0x00007100ff0677ac */ /* 0x000e220008000800 */
[----:B------:R-:W-:-:S04]  /*04f0*/  UIADD3 UR5, UPT, UPT, UR5, 0x1, URZ ;  /* 0x0000000105057890 */ /* 0x000fc8000fffe0ff */
[----:B0-----:R-:W-:-:S09]  /*0500*/  UISETP.NE.AND UP0, UPT, UR5, UR6, UPT ;  /* 0x000000060500728c */ /* 0x001fd2000bf05270 */
[----:B------:R-:W-:Y:S05]  /*0510*/  BRA.U UP0, `(.L_x_38) ;  /* 0xfffffffd00a47547 */ /* 0x000fea000b83ffff */
[----:B------:R-:W-:-:S05]  /*0520*/  UMOV UR5, URZ ;  /* 0x000000ff00057c82 */ /* 0x000fca0008000000 */
.L_x_42:
        /* <DEDUP_REMOVED lines=11> */
.L_x_41:
[----:B0-----:R-:W-:-:S04]  /*05e0*/  IMAD.IADD R13, R16, 0x1, R5 ;  /* 0x00000001100d7824 */ /* 0x001fc800078e0205 */
[----:B-1----:R-:W-:-:S06]  /*05f0*/  IMAD.WIDE R12, R13, 0x2, R8 ;  /* 0x000000020d0c7825 */ /* 0x002fcc00078e0208 */
[----:B------:R-:W3:Y:S01]  /*0600*/  LDG.E.U16 R13, desc[UR8][R12.64] ;  /* 0x000000080c0d7981 */ /* 0x000ee2000c1e1500 */
[-C--:B------:R-:W-:Y:S02]  /*0610*/  IADD3 R11, PT, PT, R14, R5.reuse, RZ ;  /* 0x000000050e0b7210 */ /* 0x080fe40007ffe0ff */
[----:B------:R-:W-:-:S03]  /*0620*/  IADD3 R5, PT, PT, R2, R5, RZ ;  /* 0x0000000502057210 */ /* 0x000fc60007ffe0ff */
[----:B--2---:R-:W-:Y:S01]  /*0630*/  IMAD.WIDE R10, R11, 0x2, R6 ;  /* 0x000000020b0a7825 */ /* 0x004fe200078e0206 */
[----:B------:R-:W-:-:S04]  /*0640*/  ISETP.GE.AND P0, PT, R5, R15, PT ;  /* 0x0000000f0500720c */ /* 0x000fc80003f06270 */
[----:B---3--:R0:W-:Y:S09]  /*0650*/  STG.E.U16 desc[UR8][R10.64], R13 ;  /* 0x0000000d0a007986 */ /* 0x0081f2000c101508 */
[----:B------:R-:W-:Y:S05]  /*0660*/  @!P0 BRA `(.L_x_41) ;  /* 0xfffffffc00dc8947 */ /* 0x000fea000383ffff */
.L_x_40:
[----:B------:R-:W-:Y:S05]  /*0670*/  BSYNC.RECONVERGENT B0 ;  /* 0x0000000000007941 */ /* 0x000fea0003800200 */
.L_x_39:
        /* <DEDUP_REMOVED lines=10> */
.L_x_28:
[----:B------:R-:W0:Y:S02]  /*0720*/  LDC R4, c[0x0][0x398] ;  /* 0x0000e600ff047b82 */ /* 0x000e240000000800 */
[----:B0-----:R-:W-:-:S13]  /*0730*/  ISETP.GE.AND P0, PT, R4, 0x1, PT ;  /* 0x000000010400780c */ /* 0x001fda0003f06270 */
[----:B------:R-:W-:Y:S05]  /*0740*/  @!P0 EXIT ;  /* 0x000000000000894d */ /* 0x000fea0003800000 */
[----:B------:R-:W-:-:S05]  /*0750*/  UMOV UR4, URZ ;  /* 0x000000ff00047c82 */ /* 0x000fca0008000000 */
.L_x_48:
[----:B0-----:R-:W0:Y:S01]  /*0760*/  LDCU UR5, c[0x0][0x384] ;  /* 0x00007080ff0577ac */ /* 0x001e220008000800 */
[----:B------:R-:W-:Y:S01]  /*0770*/  UMOV UR6, UR4 ;  /* 0x0000000400067c82 */ /* 0x000fe20008000000 */
[----:B------:R-:W-:-:S04]  /*0780*/  UIADD3 UR4, UPT, UPT, UR4, 0x1, URZ ;  /* 0x0000000104047890 */ /* 0x000fc8000fffe0ff */
[----:B0-----:R-:W-:-:S03]  /*0790*/  UISETP.NE.AND UP1, UPT, UR4, UR5, UPT ;  /* 0x000000050400728c */ /* 0x001fc6000bf25270 */
[----:B------:R-:W-:-:S08]  /*07a0*/  UMOV UR5, URZ ;  /* 0x000000ff00057c82 */ /* 0x000fd00008000000 */
.L_x_47:
        /* <DEDUP_REMOVED lines=11> */
.L_x_46:
[----:B0-----:R-:W-:-:S05]  /*0860*/  IADD3 R11, PT, PT, R14, R13, RZ ;  /* 0x0000000d0e0b7210 */ /* 0x001fca0007ffe0ff */
        /* <DEDUP_REMOVED lines=8> */
.L_x_45:
[----:B------:R-:W-:Y:S05]  /*08f0*/  BSYNC.RECONVERGENT B0 ;  /* 0x0000000000007941 */ /* 0x000fea0003800200 */
.L_x_44:
[----:B------:R-:W1:Y:S01]  /*0900*/  LDCU UR7, c[0x0][0x398] ;  /* 0x00007300ff0777ac */ /* 0x000e620008000800 */
[----:B------:R-:W-:-:S04]  /*0910*/  UIADD3 UR5, UPT, UPT, UR5, 0x1, URZ ;  /* 0x0000000105057890 */ /* 0x000fc8000fffe0ff */
[----:B-1----:R-:W-:-:S09]  /*0920*/  UISETP.NE.AND UP0, UPT, UR5, UR7, UPT ;  /* 0x000000070500728c */ /* 0x002fd2000bf05270 */
[----:B------:R-:W-:Y:S05]  /*0930*/  BRA.U UP0, `(.L_x_47) ;  /* 0xfffffffd009c7547 */ /* 0x000fea000b83ffff */
[----:B------:R-:W-:Y:S05]  /*0940*/  BRA.U UP1, `(.L_x_48) ;  /* 0xfffffffd01847547 */ /* 0x000fea000b83ffff */
[----:B------:R-:W-:Y:S05]  /*0950*/  EXIT ;  /* 0x000000000000794d */ /* 0x000fea0003800000 */
.L_x_49:
        /* <DEDUP_REMOVED lines=10> */
.L_x_366:


//--------------------- .text.ConcatBackwardNCHW  --------------------------
	.section	.text.ConcatBackwardNCHW,"ax",@progbits
	.align	128
        .global         ConcatBackwardNCHW
        .type           ConcatBackwardNCHW,@function
        .size           ConcatBackwardNCHW,(.L_x_367 - ConcatBackwardNCHW)
        .other          ConcatBackwardNCHW,@"STO_CUDA_ENTRY STV_DEFAULT"
ConcatBackwardNCHW:
.text.ConcatBackwardNCHW:
        /* <DEDUP_REMOVED lines=21> */
.L_x_56:
[----:B0-----:R-:W-:-:S05]  /*0150*/  UMOV UR5, URZ ;  /* 0x000000ff00057c82 */ /* 0x001fca0008000000 */
.L_x_55:
        /* <DEDUP_REMOVED lines=12> */
.L_x_54:
[----:B0-----:R-:W-:-:S04]  /*0220*/  IMAD.IADD R9, R16, 0x1, R13 ;  /* 0x0000000110097824 */ /* 0x001fc800078e020d */
[----:B--2---:R-:W-:-:S06]  /*0230*/  IMAD.WIDE R8, R9, 0x4, R6 ;  /* 0x0000000409087825 */ /* 0x004fcc00078e0206 */
[----:B------:R-:W2:Y:S01]  /*0240*/  LDG.E R9, desc[UR8][R8.64] ;  /* 0x0000000808097981 */ /* 0x000ea2000c1e1900 */
[-C--:B------:R-:W-:Y:S02]  /*0250*/  IADD3 R11, PT, PT, R18, R13.reuse, RZ ;  /* 0x0000000d120b7210 */ /* 0x080fe40007ffe0ff */
[----:B------:R-:W-:-:S03]  /*0260*/  IADD3 R13, PT, PT, R2, R13, RZ ;  /* 0x0000000d020d7210 */ /* 0x000fc60007ffe0ff */
[----:B---3--:R-:W-:Y:S01]  /*0270*/  IMAD.WIDE R10, R11, 0x4, R4 ;  /* 0x000000040b0a7825 */ /* 0x008fe200078e0204 */
[----:B------:R-:W-:-:S04]  /*0280*/  ISETP.GE.AND P0, PT, R13, R14, PT ;  /* 0x0000000e0d00720c */ /* 0x000fc80003f06270 */
[----:B--2---:R0:W-:Y:S09]  /*0290*/  STG.E desc[UR8][R10.64], R9 ;  /* 0x000000090a007986 */ /* 0x0041f2000c101908 */
[----:B------:R-:W-:Y:S05]  /*02a0*/  @!P0 BRA `(.L_x_54) ;  /* 0xfffffffc00dc8947 */ /* 0x000fea000383ffff */
.L_x_53:
[----:B------:R-:W-:Y:S05]  /*02b0*/  BSYNC.RECONVERGENT B0 ;  /* 0x0000000000007941 */ /* 0x000fea0003800200 */
.L_x_52:
        /* <DEDUP_REMOVED lines=10> */
.L_x_51:
[----:B------:R-:W-:Y:S01]  /*0360*/  IMAD R4, R12, R7, R0 ;  /* 0x000000070c047224 */ /* 0x000fe200078e0200 */
[----:B------:R-:W-:-:S06]  /*0370*/  UMOV UR4, URZ ;  /* 0x000000ff00047c82 */ /* 0x000fcc0008000000 */
.L_x_65:
[----:B0-----:R-:W0:Y:S01]  /*0380*/  LDC R5, c[0x0][0x38c] ;  /* 0x0000e300ff057b82 */ /* 0x001e220000000800 */
[----:B------:R-:W-:Y:S01]  /*0390*/  UMOV UR5, URZ ;  /* 0x000000ff00057c82 */ /* 0x000fe20008000000 */
[----:B0-2---:R-:W-:-:S07]  /*03a0*/  IMAD R14, R5, UR4, R0 ;  /* 0x00000004050e7c24 */ /* 0x005fce000f8e0200 */
.L_x_60:
        /* <DEDUP_REMOVED lines=9> */
.L_x_59:
[----:B0-2---:R-:W-:-:S06]  /*0440*/  IMAD.WIDE R6, R15, 0x4, R10 ;  /* 0x000000040f067825 */ /* 0x005fcc00078e020a */
[----:B------:R-:W2:Y:S01]  /*0450*/  LDG.E R7, desc[UR8][R6.64] ;  /* 0x0000000806077981 */ /* 0x000ea2000c1e1900 */
[----:B-1----:R-:W-:Y:S01]  /*0460*/  IMAD.WIDE R8, R5, 0x4, R12 ;  /* 0x0000000405087825 */ /* 0x002fe200078e020c */
[C---:B------:R-:W-:Y:S02]  /*0470*/  IADD3 R17, PT, PT, R2.reuse, R17, RZ ;  /* 0x0000001102117210 */ /* 0x040fe40007ffe0ff */
[C---:B------:R-:W-:Y:S01]  /*0480*/  IADD3 R5, PT, PT, R2.reuse, R5, RZ ;  /* 0x0000000502057210 */ /* 0x040fe20007ffe0ff */
[----:B------:R-:W-:Y:S01]  /*0490*/  IMAD.IADD R15, R2, 0x1, R15 ;  /* 0x00000001020f7824 */ /* 0x000fe200078e020f */
[----:B------:R-:W-:Y:S01]  /*04a0*/  ISETP.GE.AND P0, PT, R17, R19, PT ;  /* 0x000000131100720c */ /* 0x000fe20003f06270 */
[----:B--2---:R2:W-:-:S12]  /*04b0*/  STG.E desc[UR8][R8.64], R7 ;  /* 0x0000000708007986 */ /* 0x0045d8000c101908 */
[----:B------:R-:W-:Y:S05]  /*04c0*/  @!P0 BRA `(.L_x_59) ;  /* 0xfffffffc00dc8947 */ /* 0x000fea000383ffff */
.L_x_58:
[----:B------:R-:W-:Y:S05]  /*04d0*/  BSYNC.RECONVERGENT B0 ;  /* 0x0000000000007941 */ /* 0x000fea0003800200 */
.L_x_57:
[----:B------:R-:W0:Y:S01]  /*04e0*/  LDCU UR6, c[0x0][0x388] ;  /* 0x00007100ff0677ac */ /* 0x000e220008000800 */
[----:B------:R-:W-:-:S04]  /*04f0*/  UIADD3 UR5, UPT, UPT, UR5, 0x1, URZ ;  /* 0x0000000105057890 */ /* 0x000fc8000fffe0ff */
[----:B0-----:R-:W-:-:S09]  /*0500*/  UISETP.NE.AND UP0, UPT, UR5, UR6, UPT ;  /* 0x000000060500728c */ /* 0x001fd2000bf05270 */
[----:B------:R-:W-:Y:S05]  /*0510*/  BRA.U UP0, `(.L_x_60) ;  /* 0xfffffffd00a47547 */ /* 0x000fea000b83ffff */
[----:B------:R-:W-:-:S05]  /*0520*/  UMOV UR5, URZ ;  /* 0x000000ff00057c82 */ /* 0x000fca0008000000 */
.L_x_64:
        /* <DEDUP_REMOVED lines=11> */
.L_x_63:
[----:B0-----:R-:W-:-:S04]  /*05e0*/  IMAD.IADD R11, R14, 0x1, R5 ;  /* 0x000000010e0b7824 */ /* 0x001fc800078e0205 */
[----:B--2---:R-:W-:-:S06]  /*05f0*/  IMAD.WIDE R10, R11, 0x4, R6 ;  /* 0x000000040b0a7825 */ /* 0x004fcc00078e0206 */
[----:B------:R-:W2:Y:S01]  /*0600*/  LDG.E R11, desc[UR8][R10.64] ;  /* 0x000000080a0b7981 */ /* 0x000ea2000c1e1900 */
[-C--:B------:R-:W-:Y:S02]  /*0610*/  IADD3 R13, PT, PT, R16, R5.reuse, RZ ;  /* 0x00000005100d7210 */ /* 0x080fe40007ffe0ff */
[----:B------:R-:W-:-:S03]  /*0620*/  IADD3 R5, PT, PT, R2, R5, RZ ;  /* 0x0000000502057210 */ /* 0x000fc60007ffe0ff */
[----:B-1----:R-:W-:Y:S01]  /*0630*/  IMAD.WIDE R12, R13, 0x4, R8 ;  /* 0x000000040d0c7825 */ /* 0x002fe200078e0208 */
[----:B------:R-:W-:-:S04]  /*0640*/  ISETP.GE.AND P0, PT, R5, R15, PT ;  /* 0x0000000f0500720c */ /* 0x000fc80003f06270 */
[----:B--2---:R0:W-:Y:S09]  /*0650*/  STG.E desc[UR8][R12.64], R11 ;  /* 0x0000000b0c007986 */ /* 0x0041f2000c101908 */
[----:B------:R-:W-:Y:S05]  /*0660*/  @!P0 BRA `(.L_x_63) ;  /* 0xfffffffc00dc8947 */ /* 0x000fea000383ffff */
.L_x_62:
[----:B------:R-:W-:Y:S05]  /*0670*/  BSYNC.RECONVERGENT B0 ;  /* 0x0000000000007941 */ /* 0x000fea0003800200 */
.L_x_61:
        /* <DEDUP_REMOVED lines=10> */
.L_x_50:
[----:B------:R-:W0:Y:S02]  /*0720*/  LDC R4, c[0x0][0x398] ;  /* 0x0000e600ff047b82 */ /* 0x000e240000000800 */
[----:B0-----:R-:W-:-:S13]  /*0730*/  ISETP.GE.AND P0, PT, R4, 0x1, PT ;  /* 0x000000010400780c */ /* 0x001fda0003f06270 */
[----:B------:R-:W-:Y:S05]  /*0740*/  @!P0 EXIT ;  /* 0x000000000000894d */ /* 0x000fea0003800000 */
[----:B------:R-:W-:-:S05]  /*0750*/  UMOV UR4, URZ ;  /* 0x000000ff00047c82 */ /* 0x000fca0008000000 */
.L_x_70:
[----:B0-----:R-:W0:Y:S01]  /*0760*/  LDCU UR5, c[0x0][0x384] ;  /* 0x00007080ff0577ac */ /* 0x001e220008000800 */
[----:B------:R-:W-:Y:S01]  /*0770*/  UMOV UR6, UR4 ;  /* 0x0000000400067c82 */ /* 0x000fe20008000000 */
[----:B------:R-:W-:-:S04]  /*0780*/  UIADD3 UR4, UPT, UPT, UR4, 0x1, URZ ;  /* 0x0000000104047890 */ /* 0x000fc8000fffe0ff */
[----:B0-----:R-:W-:-:S03]  /*0790*/  UISETP.NE.AND UP1, UPT, UR4, UR5, UPT ;  /* 0x000000050400728c */ /* 0x001fc6000bf25270 */
[----:B------:R-:W-:-:S08]  /*07a0*/  UMOV UR5, URZ ;  /* 0x000000ff00057c82 */ /* 0x000fd00008000000 */
.L_x_69:
        /* <DEDUP_REMOVED lines=11> */
.L_x_68:
[----:B0-----:R-:W-:-:S05]  /*0860*/  IADD3 R9, PT, PT, R12, R13, RZ ;  /* 0x0000000d0c097210 */ /* 0x001fca0007ffe0ff */
        /* <DEDUP_REMOVED lines=8> */
.L_x_67:
[----:B------:R-:W-:Y:S05]  /*08f0*/  BSYNC.RECONVERGENT B0 ;  /* 0x0000000000007941 */ /* 0x000fea0003800200 */
.L_x_66:
[----:B------:R-:W1:Y:S01]  /*0900*/  LDCU UR7, c[0x0][0x398] ;  /* 0x00007300ff0777ac */ /* 0x000e620008000800 */
[----:B------:R-:W-:-:S04]  /*0910*/  UIADD3 UR5, UPT, UPT, UR5, 0x1, URZ ;  /* 0x0000000105057890 */ /* 0x000fc8000fffe0ff */
[----:B-1----:R-:W-:-:S09]  /*0920*/  UISETP.NE.AND UP0, UPT, UR5, UR7, UPT ;  /* 0x000000070500728c */ /* 0x002fd2000bf05270 */
[----:B------:R-:W-:Y:S05]  /*0930*/  BRA.U UP0, `(.L_x_69) ;  /* 0xfffffffd009c7547 */ /* 0x000fea000b83ffff */
[----:B------:R-:W-:Y:S05]  /*0940*/  BRA.U UP1, `(.L_x_70) ;  /* 0xfffffffd01847547 */ /* 0x000fea000b83ffff */
[----:B------:R-:W-:Y:S05]  /*0950*/  EXIT ;  /* 0x000000000000794d */ /* 0x000fea0003800000 */
.L_x_71:
        /* <DEDUP_REMOVED lines=10> */
.L_x_367:


//--------------------- .text.ConcatForwardNCHW   --------------------------
	.section	.text.ConcatForwardNCHW,"ax",@progbits
	.align	128
        .global         ConcatForwardNCHW
        .type           ConcatForwardNCHW,@function
        .size           ConcatForwardNCHW,(.L_x_368 - ConcatForwardNCHW)
        .other          ConcatForwardNCHW,@"STO_CUDA_ENTRY STV_DEFAULT"
ConcatForwardNCHW:
.text.ConcatForwardNCHW:
        /* <DEDUP_REMOVED lines=21> */
.L_x_78:
[----:B0-----:R-:W-:-:S05]  /*0150*/  UMOV UR5, URZ ;  /* 0x000000ff00057c82 */ /* 0x001fca0008000000 */
.L_x_77:
        /* <DEDUP_REMOVED lines=12> */
.L_x_76:
        /* <DEDUP_REMOVED lines=9> */
.L_x_75:
[----:B------:R-:W-:Y:S05]  /*02b0*/  BSYNC.RECONVERGENT B0 ;  /* 0x0000000000007941 */ /* 0x000fea0003800200 */
.L_x_74:
        /* <DEDUP_REMOVED lines=10> */
.L_x_73:
[----:B------:R-:W-:Y:S01]  /*0360*/  IMAD R4, R12, R7, R0 ;  /* 0x000000070c047224 */ /* 0x000fe200078e0200 */
[----:B------:R-:W-:-:S06]  /*0370*/  UMOV UR4, URZ ;  /* 0x000000ff00047c82 */ /* 0x000fcc0008000000 */
.L_x_87:
[----:B0-----:R-:W0:Y:S01]  /*0380*/  LDC R5, c[0x0][0x38c] ;  /* 0x0000e300ff057b82 */ /* 0x001e220000000800 */
[----:B------:R-:W-:Y:S01]  /*0390*/  UMOV UR5, URZ ;  /* 0x000000ff00057c82 */ /* 0x000fe20008000000 */
[----:B0-2---:R-:W-:-:S07]  /*03a0*/  IMAD R14, R5, UR4, R0 ;  /* 0x00000004050e7c24 */ /* 0x005fce000f8e0200 */
.L_x_82:
        /* <DEDUP_REMOVED lines=9> */
.L_x_81:
        /* <DEDUP_REMOVED lines=9> */
.L_x_80:
[----:B------:R-:W-:Y:S05]  /*04d0*/  BSYNC.RECONVERGENT B0 ;  /* 0x0000000000007941 */ /* 0x000fea0003800200 */
.L_x_79:
[----:B------:R-:W0:Y:S01]  /*04e0*/  LDCU UR6, c[0x0][0x388] ;  /* 0x00007100ff0677ac */ /* 0x000e220008000800 */
[----:B------:R-:W-:-:S04]  /*04f0*/  UIADD3 UR5, UPT, UPT, UR5, 0x1, URZ ;  /* 0x0000000105057890 */ /* 0x000fc8000fffe0ff */
[----:B0-----:R-:W-:-:S09]  /*0500*/  UISETP.NE.AND UP0, UPT, UR5, UR6, UPT ;  /* 0x000000060500728c */ /* 0x001fd2000bf05270 */
[----:B------:R-:W-:Y:S05]  /*0510*/  BRA.U UP0, `(.L_x_82) ;  /* 0xfffffffd00a47547 */ /* 0x000fea000b83ffff */
[----:B------:R-:W-:-:S05]  /*0520*/  UMOV UR5, URZ ;  /* 0x000000ff00057c82 */ /* 0x000fca0008000000 */
.L_x_86:
        /* <DEDUP_REMOVED lines=11> */
.L_x_85:
[----:B0-----:R-:W-:-:S04]  /*05e0*/  IMAD.IADD R11, R14, 0x1, R5 ;  /* 0x000000010e0b7824 */ /* 0x001fc800078e0205 */
[----:B-1----:R-:W-:-:S06]  /*05f0*/  IMAD.WIDE R10, R11, 0x4, R8 ;  /* 0x000000040b0a7825 */ /* 0x002fcc00078e0208 */
[----:B------:R-:W3:Y:S01]  /*0600*/  LDG.E R11, desc[UR8][R10.64] ;  /* 0x000000080a0b7981 */ /* 0x000ee2000c1e1900 */
[-C--:B------:R-:W-:Y:S02]  /*0610*/  IADD3 R13, PT, PT, R16, R5.reuse, RZ ;  /* 0x00000005100d7210 */ /* 0x080fe40007ffe0ff */
[----:B------:R-:W-:-:S03]  /*0620*/  IADD3 R5, PT, PT, R2, R5, RZ ;  /* 0x0000000502057210 */ /* 0x000fc60007ffe0ff */
[----:B--2---:R-:W-:Y:S01]  /*0630*/  IMAD.WIDE R12, R13, 0x4, R6 ;  /* 0x000000040d0c7825 */ /* 0x004fe200078e0206 */
[----:B------:R-:W-:-:S04]  /*0640*/  ISETP.GE.AND P0, PT, R5, R15, PT ;  /* 0x0000000f0500720c */ /* 0x000fc80003f06270 */
[----:B---3--:R0:W-:Y:S09]  /*0650*/  STG.E desc[UR8][R12.64], R11 ;  /* 0x0000000b0c007986 */ /* 0x0081f2000c101908 */
[----:B------:R-:W-:Y:S05]  /*0660*/  @!P0 BRA `(.L_x_85) ;  /* 0xfffffffc00dc8947 */ /* 0x000fea000383ffff */
.L_x_84:
[----:B------:R-:W-:Y:S05]  /*0670*/  BSYNC.RECONVERGENT B0 ;  /* 0x0000000000007941 */ /* 0x000fea0003800200 */
.L_x_83:
        /* <DEDUP_REMOVED lines=10> */
.L_x_72:
[----:B------:R-:W0:Y:S02]  /*0720*/  LDC R4, c[0x0][0x398] ;  /* 0x0000e600ff047b82 */ /* 0x000e240000000800 */
[----:B0-----:R-:W-:-:S13]  /*0730*/  ISETP.GE.AND P0, PT, R4, 0x1, PT ;  /* 0x000000010400780c */ /* 0x001fda0003f06270 */
[----:B------:R-:W-:Y:S05]  /*0740*/  @!P0 EXIT ;  /* 0x000000000000894d */ /* 0x000fea0003800000 */
[----:B------:R-:W-:-:S05]  /*0750*/  UMOV UR4, URZ ;  /* 0x000000ff00047c82 */ /* 0x000fca0008000000 */
.L_x_92:
[----:B0-----:R-:W0:Y:S01]  /*0760*/  LDCU UR5, c[0x0][0x384] ;  /* 0x00007080ff0577ac */ /* 0x001e220008000800 */
[----:B------:R-:W-:Y:S01]  /*0770*/  UMOV UR6, UR4 ;  /* 0x0000000400067c82 */ /* 0x000fe20008000000 */
[----:B------:R-:W-:-:S04]  /*0780*/  UIADD3 UR4, UPT, UPT, UR4, 0x1, URZ ;  /* 0x0000000104047890 */ /* 0x000fc8000fffe0ff */
[----:B0-----:R-:W-:-:S03]  /*0790*/  UISETP.NE.AND UP1, UPT, UR4, UR5, UPT ;  /* 0x000000050400728c */ /* 0x001fc6000bf25270 */
[----:B------:R-:W-:-:S08]  /*07a0*/  UMOV UR5, URZ ;  /* 0x000000ff00057c82 */ /* 0x000fd00008000000 */
.L_x_91:
        /* <DEDUP_REMOVED lines=11> */
.L_x_90:
[----:B0-----:R-:W-:-:S05]  /*0860*/  IADD3 R9, PT, PT, R12, R13, RZ ;  /* 0x0000000d0c097210 */ /* 0x001fca0007ffe0ff */
        /* <DEDUP_REMOVED lines=8> */
.L_x_89:
[----:B------:R-:W-:Y:S05]  /*08f0*/  BSYNC.RECONVERGENT B0 ;  /* 0x0000000000007941 */ /* 0x000fea0003800200 */
.L_x_88:
[----:B------:R-:W1:Y:S01]  /*0900*/  LDCU UR7, c[0x0][0x398] ;  /* 0x00007300ff0777ac */ /* 0x000e620008000800 */
[----:B------:R-:W-:-:S04]  /*0910*/  UIADD3 UR5, UPT, UPT, UR5, 0x1, URZ ;  /* 0x0000000105057890 */ /* 0x000fc8000fffe0ff */
[----:B-1----:R-:W-:-:S09]  /*0920*/  UISETP.NE.AND UP0, UPT, UR5, UR7, UPT ;  /* 0x000000070500728c */ /* 0x002fd2000bf05270 */
[----:B------:R-:W-:Y:S05]  /*0930*/  BRA.U UP0, `(.L_x_91) ;  /* 0xfffffffd009c7547 */ /* 0x000fea000b83ffff */
[----:B------:R-:W-:Y:S05]  /*0940*/  BRA.U UP1, `(.L_x_92) ;  /* 0xfffffffd01847547 */ /* 0x000fea000b83ffff */
[----:B------:R-:W-:Y:S05]  /*0950*/  EXIT ;  /* 0x000000000000794d */ /* 0x000fea0003800000 */
.L_x_93:
        /* <DEDUP_REMOVED lines=10> */
.L_x_368:


//--------------------- .text.ConcatBackwardNCHWEX --------------------------
	.section	.text.ConcatBackwardNCHWEX,"ax",@progbits
	.align	128
        .global         ConcatBackwardNCHWEX
        .type           ConcatBackwardNCHWEX,@function
        .size           ConcatBackwardNCHWEX,(.L_x_369 - ConcatBackwardNCHWEX)
        .other          ConcatBackwardNCHWEX,@"STO_CUDA_ENTRY STV_DEFAULT"
ConcatBackwardNCHWEX:
.text.ConcatBackwardNCHWEX:
[----:B------:R-:W-:Y:S08]  /*0000*/  LDC R1, c[0x0][0x37c] ;  /* 0x0000df00ff017b82 */ /* 0x000ff00000000800 */
[----:B------:R-:W0:Y:S02]  /*0010*/  LDC R0, c[0x0][0x388] ;  /* 0x0000e200ff007b82 */ /* 0x000e240000000800 */
[----:B0-----:R-:W-:-:S13]  /*0020*/  ISETP.GE.AND P0, PT, R0, 0x1, PT ;  /* 0x000000010000780c */ /* 0x001fda0003f06270 */
[----:B------:R-:W-:Y:S05]  /*0030*/  @!P0 EXIT ;  /* 0x000000000000894d */ /* 0x000fea0003800000 */
[----:B------:R-:W0:Y:S01]  /*0040*/  LDC R0, c[0x0][0x3a8] ;  /* 0x0000ea00ff007b82 */ /* 0x000e220000000800 */
[----:B------:R-:W1:Y:S01]  /*0050*/  S2R R3, SR_TID.X ;  /* 0x0000000000037919 */ /* 0x000e620000002100 */
[----:B------:R-:W2:Y:S06]  /*0060*/  S2R R10, SR_TID.Y ;  /* 0x00000000000a7919 */ /* 0x000eac0000002200 */
[----:B------:R-:W3:Y:S08]  /*0070*/  LDC R12, c[0x0][0x360] ;  /* 0x0000d800ff0c7b82 */ /* 0x000ef00000000800 */
[----:B------:R-:W4:Y:S01]  /*0080*/  LDC R11, c[0x0][0x364] ;  /* 0x0000d900ff0b7b82 */ /* 0x000f220000000800 */
[----:B0-----:R-:W-:-:S07]  /*0090*/  ISETP.GE.AND P0, PT, R0, 0x1, PT ;  /* 0x000000010000780c */ /* 0x001fce0003f06270 */
[----:B------:R-:W0:Y:S08]  /*00a0*/  S2UR UR4, SR_CTAID.X ;  /* 0x00000000000479c3 */ /* 0x000e300000002500 */
[----:B------:R-:W0:Y:S02]  /*00b0*/  S2UR UR5, SR_CTAID.Y ;  /* 0x00000000000579c3 */ /* 0x000e240000002600 */
[----:B01234-:R-:W-:Y:S05]  /*00c0*/  @!P0 EXIT ;  /* 0x000000000000894d */ /* 0x01ffea0003800000 */
[----:B------:R-:W0:Y:S01]  /*00d0*/  LDCU UR6, c[0x0][0x374] ;  /* 0x00006e80ff0677ac */ /* 0x000e220008000800 */
[C---:B------:R-:W-:Y:S02]  /*00e0*/  IMAD R0, R12.reuse, UR4, R3 ;  /* 0x000000040c007c24 */ /* 0x040fe4000f8e0203 */
[C---:B------:R-:W-:Y:S01]  /*00f0*/  IMAD R10, R11.reuse, UR5, R10 ;  /* 0x000000050b0a7c24 */ /* 0x040fe2000f8e020a */
[----:B------:R-:W1:Y:S01]  /*0100*/  LDCU UR7, c[0x0][0x370] ;  /* 0x00006e00ff0777ac */ /* 0x000e620008000800 */
[----:B------:R-:W2:Y:S01]  /*0110*/  LDCU.64 UR8, c[0x0][0x358] ;  /* 0x00006b00ff0877ac */ /* 0x000ea20008000a00 */
[----:B------:R-:W-:Y:S01]  /*0120*/  UMOV UR4, URZ ;  /* 0x000000ff00047c82 */ /* 0x000fe20008000000 */
[----:B0-----:R-:W-:Y:S02]  /*0130*/  IMAD R11, R11, UR6, RZ ;  /* 0x000000060b0b7c24 */ /* 0x001fe4000f8e02ff */
[----:B-1----:R-:W-:-:S07]  /*0140*/  IMAD R12, R12, UR7, RZ ;  /* 0x000000070c0c7c24 */ /* 0x002fce000f8e02ff */
.L_x_105:
[----:B------:R-:W-:Y:S01]  /*0150*/  HFMA2 R13, -RZ, RZ, 0, 0 ;  /* 0x00000000ff0d7431 */ /* 0x000fe200000001ff */
[----:B012---:R-:W-:-:S07]  /*0160*/  MOV R14, RZ ;  /* 0x000000ff000e7202 */ /* 0x007fce0000000f00 */
.L_x_104:
[----:B01----:R-:W0:Y:S01]  /*0170*/  LDC.64 R2, c[0x0][0x390] ;  /* 0x0000e400ff027b82 */ /* 0x003e220000000a00 */
[----:B------:R-:W1:Y:S07]  /*0180*/  LDCU UR5, c[0x0][0x3a8] ;  /* 0x00007500ff0577ac */ /* 0x000e6e0008000800 */
[----:B--2---:R-:W3:Y:S01]  /*0190*/  LDC.64 R4, c[0x0][0x3a0] ;  /* 0x0000e800ff047b82 */ /* 0x004ee20000000a00 */
[----:B0-----:R-:W-:-:S05]  /*01a0*/  IMAD.WIDE.U32 R2, R13, 0x4, R2 ;  /* 0x000000040d027825 */ /* 0x001fca00078e0002 */
[----:B--2---:R-:W2:Y:S01]  /*01b0*/  LDG.E R6, desc[UR8][R2.64] ;  /* 0x0000000802067981 */ /* 0x004ea2000c1e1900 */
[----:B---3--:R-:W-:-:S05]  /*01c0*/  IMAD.WIDE.U32 R4, R13, 0x4, R4 ;  /* 0x000000040d047825 */ /* 0x008fca00078e0004 */
[----:B------:R0:W5:Y:S01]  /*01d0*/  LDG.E R7, desc[UR8][R4.64] ;  /* 0x0000000804077981 */ /* 0x000162000c1e1900 */
[----:B------:R-:W-:-:S05]  /*01e0*/  VIADD R13, R13, 0x1 ;  /* 0x000000010d0d7836 */ /* 0x000fca0000000000 */
[----:B-1----:R-:W-:Y:S02]  /*01f0*/  ISETP.NE.AND P0, PT, R13, UR5, PT ;  /* 0x000000050d007c0c */ /* 0x002fe4000bf05270 */
[----:B--2---:R-:W-:-:S13]  /*0200*/  ISETP.GT.AND P1, PT, R6, RZ, PT ;  /* 0x000000ff0600720c */ /* 0x004fda0003f24270 */
[----:B0-----:R-:W-:Y:S05]  /*0210*/  @!P1 BRA `(.L_x_94) ;  /* 0x0000000000b49947 */ /* 0x001fea0003800000 */
[----:B------:R-:W0:Y:S01]  /*0220*/  LDC.64 R8, c[0x0][0x388] ;  /* 0x0000e200ff087b82 */ /* 0x000e220000000a00 */
[----:B------:R-:W-:Y:S01]  /*0230*/  HFMA2 R15, -RZ, RZ, 0, 0 ;  /* 0x00000000ff0f7431 */ /* 0x000fe200000001ff */
[----:B------:R-:W-:Y:S01]  /*0240*/  BSSY.RECONVERGENT B0, `(.L_x_95) ;  /* 0x0000029000007945 */ /* 0x000fe20003800200 */
[--C-:B-----5:R-:W-:Y:S02]  /*0250*/  IMAD R20, R7, UR4, R10.reuse ;  /* 0x0000000407147c24 */ /* 0x120fe4000f8e020a */
[----:B0-----:R-:W-:-:S04]  /*0260*/  IMAD R9, R8, R9, R10 ;  /* 0x0000000908097224 */ /* 0x001fc800078e020a */
[----:B------:R-:W-:-:S07]  /*0270*/  IMAD.IADD R26, R9, 0x1, R14 ;  /* 0x00000001091a7824 */ /* 0x000fce00078e020e */
.L_x_103:
[----:B0-----:R-:W0:Y:S01]  /*0280*/  LDCU UR5, c[0x0][0x380] ;  /* 0x00007000ff0577ac */ /* 0x001e220008000800 */
[----:B------:R-:W-:Y:S01]  /*0290*/  BSSY.RECONVERGENT B1, `(.L_x_96) ;  /* 0x0000020000017945 */ /* 0x000fe20003800200 */
[----:B0-----:R-:W-:-:S13]  /*02a0*/  ISETP.GE.AND P1, PT, R0, UR5, PT ;  /* 0x0000000500007c0c */ /* 0x001fda000bf26270 */
[----:B-1----:R-:W-:Y:S05]  /*02b0*/  @P1 BRA `(.L_x_97) ;  /* 0x0000000000741947 */ /* 0x002fea0003800000 */
[----:B------:R-:W-:Y:S01]  /*02c0*/  BSSY.RECONVERGENT B2, `(.L_x_98) ;  /* 0x000001b000027945 */ /* 0x000fe20003800200 */
[----:B------:R-:W-:-:S07]  /*02d0*/  MOV R23, R0 ;  /* 0x0000000000177202 */ /* 0x000fce0000000f00 */
.L_x_102:
[----:B0-----:R-:W0:Y:S01]  /*02e0*/  LDC R25, c[0x0][0x384] ;  /* 0x0000e100ff197b82 */ /* 0x001e220000000800 */
[----:B------:R-:W-:Y:S01]  /*02f0*/  BSSY.RECONVERGENT B3, `(.L_x_99) ;  /* 0x0000013000037945 */ /* 0x000fe20003800200 */
[----:B0-----:R-:W-:-:S13]  /*0300*/  ISETP.GE.AND P1, PT, R10, R25, PT ;  /* 0x000000190a00720c */ /* 0x001fda0003f26270 */
[----:B------:R-:W-:Y:S05]  /*0310*/  @P1 BRA `(.L_x_100) ;  /* 0x0000000000401947 */ /* 0x000fea0003800000 */
[----:B------:R-:W0:Y:S01]  /*0320*/  LDCU UR5, c[0x0][0x380] ;  /* 0x00007000ff0577ac */ /* 0x000e220008000800 */
[----:B------:R-:W1:Y:S01]  /*0330*/  LDC.64 R8, c[0x0][0x3b0] ;  /* 0x0000ec00ff087b82 */ /* 0x000e620000000a00 */
[----:B------:R-:W-:-:S07]  /*0340*/  MOV R24, R10 ;  /* 0x0000000a00187202 */ /* 0x000fce0000000f00 */
[----:B------:R-:W2:Y:S01]  /*0350*/  LDC.64 R6, c[0x0][0x398] ;  /* 0x0000e600ff067b82 */ /* 0x000ea20000000a00 */
[----:B0-----:R-:W-:-:S04]  /*0360*/  IMAD R21, R15, UR5, R23 ;  /* 0x000000050f157c24 */ /* 0x001fc8000f8e0217 */
[CC--:B------:R-:W-:Y:S02]  /*0370*/  IMAD R22, R21.reuse, R25.reuse, R20 ;  /* 0x0000001915167224 */ /* 0x0c0fe400078e0214 */
[----:B------:R-:W-:-:S07]  /*0380*/  IMAD R21, R21, R25, R26 ;  /* 0x0000001915157224 */ /* 0x000fce00078e021a */
.L_x_101:
[----:B01----:R-:W-:-:S06]  /*0390*/  IMAD.WIDE R18, R21, 0x4, R8 ;  /* 0x0000000415127825 */ /* 0x003fcc00078e0208 */
[----:B------:R-:W3:Y:S01]  /*03a0*/  LDG.E R19, desc[UR8][R18.64] ;  /* 0x0000000812137981 */ /* 0x000ee2000c1e1900 */
[----:B--2---:R-:W-:Y:S01]  /*03b0*/  IMAD.WIDE R16, R22, 0x4, R6 ;  /* 0x0000000416107825 */ /* 0x004fe200078e0206 */
[C---:B------:R-:W-:Y:S02]  /*03c0*/  IADD3 R22, PT, PT, R11.reuse, R22, RZ ;  /* 0x000000160b167210 */ /* 0x040fe40007ffe0ff */
[C---:B------:R-:W-:Y:S01]  /*03d0*/  IADD3 R21, PT, PT, R11.reuse, R21, RZ ;  /* 0x000000150b157210 */ /* 0x040fe20007ffe0ff */
[----:B------:R-:W-:-:S05]  /*03e0*/  IMAD.IADD R24, R11, 0x1, R24 ;  /* 0x000000010b187824 */ /* 0x000fca00078e0218 */
[----:B------:R-:W-:Y:S01]  /*03f0*/  ISETP.GE.AND P1, PT, R24, R25, PT ;  /* 0x000000191800720c */ /* 0x000fe20003f26270 */
[----:B---3--:R0:W-:-:S12]  /*0400*/  STG.E desc[UR8][R16.64], R19 ;  /* 0x0000001310007986 */ /* 0x0081d8000c101908 */
[----:B------:R-:W-:Y:S05]  /*0410*/  @!P1 BRA `(.L_x_101) ;  /* 0xfffffffc00dc9947 */ /* 0x000fea000383ffff */
.L_x_100:
[----:B------:R-:W-:Y:S05]  /*0420*/  BSYNC.RECONVERGENT B3 ;  /* 0x0000000000037941 */ /* 0x000fea0003800200 */
.L_x_99:
[----:B------:R-:W1:Y:S01]  /*0430*/  LDCU UR5, c[0x0][0x380] ;  /* 0x00007000ff0577ac */ /* 0x000e620008000800 */
[----:B------:R-:W-:-:S05]  /*0440*/  IMAD.IADD R23, R12, 0x1, R23 ;  /* 0x000000010c177824 */ /* 0x000fca00078e0217 */
[----:B-1----:R-:W-:-:S13]  /*0450*/  ISETP.GE.AND P1, PT, R23, UR5, PT ;  /* 0x0000000517007c0c */ /* 0x002fda000bf26270 */
[----:B------:R-:W-:Y:S05]  /*0460*/  @!P1 BRA `(.L_x_102) ;  /* 0xfffffffc009c9947 */ /* 0x000fea000383ffff */
[----:B------:R-:W-:Y:S05]  /*0470*/  BSYNC.RECONVERGENT B2 ;  /* 0x0000000000027941 */ /* 0x000fea0003800200 */
.L_x_98:
[----:B------:R1:W5:Y:S02]  /*0480*/  LDG.E R6, desc[UR8][R2.64] ;  /* 0x0000000802067981 */ /* 0x000364000c1e1900 */
.L_x_97:
[----:B------:R-:W-:Y:S05]  /*0490*/  BSYNC.RECONVERGENT B1 ;  /* 0x0000000000017941 */ /* 0x000fea0003800200 */
.L_x_96:
[----:B------:R-:W-:-:S04]  /*04a0*/  IADD3 R15, PT, PT, R15, 0x1, RZ ;  /* 0x000000010f0f7810 */ /* 0x000fc80007ffe0ff */
[----:B-----5:R-:W-:-:S13]  /*04b0*/  ISETP.GE.AND P1, PT, R15, R6, PT ;  /* 0x000000060f00720c */ /* 0x020fda0003f26270 */
[----:B------:R-:W-:Y:S05]  /*04c0*/  @!P1 BRA `(.L_x_103) ;  /* 0xfffffffc006c9947 */ /* 0x000fea000383ffff */
[----:B------:R-:W-:Y:S05]  /*04d0*/  BSYNC.RECONVERGENT B0 ;  /* 0x0000000000007941 */ /* 0x000fea0003800200 */
.L_x_95:
[----:B------:R2:W5:Y:S02]  /*04e0*/  LDG.E R7, desc[UR8][R4.64] ;  /* 0x0000000804077981 */ /* 0x000564000c1e1900 */
.L_x_94:
[----:B-----5:R-:W-:Y:S01]  /*04f0*/  IADD3 R14, PT, PT, R7, R14, RZ ;  /* 0x0000000e070e7210 */ /* 0x020fe20007ffe0ff */
[----:B------:R-:W-:Y:S06]  /*0500*/  @P0 BRA `(.L_x_104) ;  /* 0xfffffffc00180947 */ /* 0x000fec000383ffff */
[----:B------:R-:W3:Y:S01]  /*0510*/  LDCU UR5, c[0x0][0x388] ;  /* 0x00007100ff0577ac */ /* 0x000ee20008000800 */
[----:B------:R-:W-:-:S04]  /*0520*/  UIADD3 UR4, UPT, UPT, UR4, 0x1, URZ ;  /* 0x0000000104047890 */ /* 0x000fc8000fffe0ff */
[----:B---3--:R-:W-:-:S09]  /*0530*/  UISETP.NE.AND UP0, UPT, UR4, UR5, UPT ;  /* 0x000000050400728c */ /* 0x008fd2000bf05270 */
[----:B------:R-:W-:Y:S05]  /*0540*/  BRA.U UP0, `(.L_x_105) ;  /* 0xfffffffd00007547 */ /* 0x000fea000b83ffff */
[----:B------:R-:W-:Y:S05]  /*0550*/  EXIT ;  /* 0x000000000000794d */ /* 0x000fea0003800000 */
.L_x_106:
        /* <DEDUP_REMOVED lines=10> */
.L_x_369:


//--------------------- .text.ConcatForwardNCHWEX --------------------------
	.section	.text.ConcatForwardNCHWEX,"ax",@progbits
	.align	128
        .global         ConcatForwardNCHWEX
        .type           ConcatForwardNCHWEX,@function
        .size           ConcatForwardNCHWEX,(.L_x_370 - ConcatForwardNCHWEX)
        .other          ConcatForwardNCHWEX,@"STO_CUDA_ENTRY STV_DEFAULT"
ConcatForwardNCHWEX:
.text.ConcatForwardNCHWEX:
        /* <DEDUP_REMOVED lines=21> */
.L_x_118:
[----:B------:R-:W-:Y:S01]  /*0150*/  HFMA2 R13, -RZ, RZ, 0, 0 ;  /* 0x00000000ff0d7431 */ /* 0x000fe200000001ff */
[----:B012---:R-:W-:-:S07]  /*0160*/  MOV R14, RZ ;  /* 0x000000ff000e7202 */ /* 0x007fce0000000f00 */
.L_x_117:
        /* <DEDUP_REMOVED lines=17> */
.L_x_116:
[----:B0-----:R-:W0:Y:S01]  /*0280*/  LDCU UR5, c[0x0][0x380] ;  /* 0x00007000ff0577ac */ /* 0x001e220008000800 */
[----:B------:R-:W-:Y:S01]  /*0290*/  BSSY.RECONVERGENT B1, `(.L_x_109) ;  /* 0x0000020000017945 */ /* 0x000fe20003800200 */
[----:B0-----:R-:W-:-:S13]  /*02a0*/  ISETP.GE.AND P1, PT, R0, UR5, PT ;  /* 0x0000000500007c0c */ /* 0x001fda000bf26270 */
[----:B-1----:R-:W-:Y:S05]  /*02b0*/  @P1 BRA `(.L_x_110) ;  /* 0x0000000000741947 */ /* 0x002fea0003800000 */
[----:B------:R-:W-:Y:S01]  /*02c0*/  BSSY.RECONVERGENT B2, `(.L_x_111) ;  /* 0x000001b000027945 */ /* 0x000fe20003800200 */
[----:B------:R-:W-:-:S07]  /*02d0*/  MOV R23, R0 ;  /* 0x0000000000177202 */ /* 0x000fce0000000f00 */
.L_x_115:
        /* <DEDUP_REMOVED lines=11> */
.L_x_114:
        /* <DEDUP_REMOVED lines=9> */
.L_x_113:
[----:B------:R-:W-:Y:S05]  /*0420*/  BSYNC.RECONVERGENT B3 ;  /* 0x0000000000037941 */ /* 0x000fea0003800200 */
.L_x_112:
[----:B------:R-:W1:Y:S01]  /*0430*/  LDCU UR5, c[0x0][0x380] ;  /* 0x00007000ff0577ac */ /* 0x000e620008000800 */
[----:B------:R-:W-:-:S05]  /*0440*/  IMAD.IADD R23, R12, 0x1, R23 ;  /* 0x000000010c177824 */ /* 0x000fca00078e0217 */
[----:B-1----:R-:W-:-:S13]  /*0450*/  ISETP.GE.AND P1, PT, R23, UR5, PT ;  /* 0x0000000517007c0c */ /* 0x002fda000bf26270 */
[----:B------:R-:W-:Y:S05]  /*0460*/  @!P1 BRA `(.L_x_115) ;  /* 0xfffffffc009c9947 */ /* 0x000fea000383ffff */
[----:B------:R-:W-:Y:S05]  /*0470*/  BSYNC.RECONVERGENT B2 ;  /* 0x0000000000027941 */ /* 0x000fea0003800200 */
.L_x_111:
[----:B------:R1:W5:Y:S02]  /*0480*/  LDG.E R6, desc[UR8][R2.64] ;  /* 0x0000000802067981 */ /* 0x000364000c1e1900 */
.L_x_110:
[----:B------:R-:W-:Y:S05]  /*0490*/  BSYNC.RECONVERGENT B1 ;  /* 0x0000000000017941 */ /* 0x000fea0003800200 */
.L_x_109:
[----:B------:R-:W-:-:S04]  /*04a0*/  IADD3 R15, PT, PT, R15, 0x1, RZ ;  /* 0x000000010f0f7810 */ /* 0x000fc80007ffe0ff */
[----:B-----5:R-:W-:-:S13]  /*04b0*/  ISETP.GE.AND P1, PT, R15, R6, PT ;  /* 0x000000060f00720c */ /* 0x020fda0003f26270 */
[----:B------:R-:W-:Y:S05]  /*04c0*/  @!P1 BRA `(.L_x_116) ;  /* 0xfffffffc006c9947 */ /* 0x000fea000383ffff */
[----:B------:R-:W-:Y:S05]  /*04d0*/  BSYNC.RECONVERGENT B0 ;  /* 0x0000000000007941 */ /* 0x000fea0003800200 */
.L_x_108:
[----:B------:R2:W5:Y:S02]  /*04e0*/  LDG.E R7, desc[UR8][R4.64] ;  /* 0x0000000804077981 */ /* 0x000564000c1e1900 */
.L_x_107:
[----:B-----5:R-:W-:Y:S01]  /*04f0*/  IADD3 R14, PT, PT, R7, R14, RZ ;  /* 0x0000000e070e7210 */ /* 0x020fe20007ffe0ff */
[----:B------:R-:W-:Y:S06]  /*0500*/  @P0 BRA `(.L_x_117) ;  /* 0xfffffffc00180947 */ /* 0x000fec000383ffff */
[----:B------:R-:W3:Y:S01]  /*0510*/  LDCU UR5, c[0x0][0x388] ;  /* 0x00007100ff0577ac */ /* 0x000ee20008000800 */
[----:B------:R-:W-:-:S04]  /*0520*/  UIADD3 UR4, UPT, UPT, UR4, 0x1, URZ ;  /* 0x0000000104047890 */ /* 0x000fc8000fffe0ff */
[----:B---3--:R-:W-:-:S09]  /*0530*/  UISETP.NE.AND UP0, UPT, UR4, UR5, UPT ;  /* 0x000000050400728c */ /* 0x008fd2000bf05270 */
[----:B------:R-:W-:Y:S05]  /*0540*/  BRA.U UP0, `(.L_x_118) ;  /* 0xfffffffd00007547 */ /* 0x000fea000b83ffff */
[----:B------:R-:W-:Y:S05]  /*0550*/  EXIT ;  /* 0x000000000000794d */ /* 0x000fea0003800000 */
.L_x_119:
        /* <DEDUP_REMOVED lines=10> */
.L_x_370:


//--------------------- .text.ConcatBackwardNHWCEX --------------------------
	.section	.text.ConcatBackwardNHWCEX,"ax",@progbits
	.align	128
        .global         ConcatBackwardNHWCEX
        .type           ConcatBackwardNHWCEX,@function
        .size           ConcatBackwardNHWCEX,(.L_x_371 - ConcatBackwardNHWCEX)
        .other          ConcatBackwardNHWCEX,@"STO_CUDA_ENTRY STV_DEFAULT"
ConcatBackwardNHWCEX:
.text.ConcatBackwardNHWCEX:
        /* <DEDUP_REMOVED lines=21> */
.L_x_130:
[----:B------:R-:W-:-:S07]  /*0150*/  CS2R R12, SRZ ;  /* 0x00000000000c7805 */ /* 0x000fce000001ff00 */
.L_x_129:
[----:B------:R-:W0:Y:S01]  /*0160*/  LDCU UR5, c[0x0][0x380] ;  /* 0x00007000ff0577ac */ /* 0x000e220008000800 */
[----:B------:R-:W1:Y:S01]  /*0170*/  LDC.64 R4, c[0x0][0x3a0] ;  /* 0x0000e800ff047b82 */ /* 0x000e620000000a00 */
[----:B------:R-:W-:Y:S01]  /*0180*/  BSSY.RECONVERGENT B0, `(.L_x_120) ;  /* 0x0000032000007945 */ /* 0x000fe20003800200 */
[----:B------:R-:W3:Y:S06]  /*0190*/  LDCU UR6, c[0x0][0x3a8] ;  /* 0x00007500ff0677ac */ /* 0x000eec0008000800 */
[----:B------:R-:W4:Y:S01]  /*01a0*/  LDC.64 R2, c[0x0][0x390] ;  /* 0x0000e400ff027b82 */ /* 0x000f220000000a00 */
[----:B0-----:R-:W-:Y:S01]  /*01b0*/  ISETP.GE.AND P1, PT, R0, UR5, PT ;  /* 0x0000000500007c0c */ /* 0x001fe2000bf26270 */
[----:B-1----:R-:W-:-:S04]  /*01c0*/  IMAD.WIDE.U32 R4, R13, 0x4, R4 ;  /* 0x000000040d047825 */ /* 0x002fc800078e0004 */
[C---:B----4-:R-:W-:Y:S01]  /*01d0*/  IMAD.WIDE.U32 R2, R13.reuse, 0x4, R2 ;  /* 0x000000040d027825 */ /* 0x050fe200078e0002 */
[----:B------:R-:W-:-:S04]  /*01e0*/  IADD3 R13, PT, PT, R13, 0x1, RZ ;  /* 0x000000010d0d7810 */ /* 0x000fc80007ffe0ff */
[----:B---3--:R-:W-:-:S03]  /*01f0*/  ISETP.NE.AND P0, PT, R13, UR6, PT ;  /* 0x000000060d007c0c */ /* 0x008fc6000bf05270 */
[----:B------:R-:W-:Y:S10]  /*0200*/  @P1 BRA `(.L_x_121) ;  /* 0x0000000000a41947 */ /* 0x000ff40003800000 */
[----:B--2---:R-:W2:Y:S01]  /*0210*/  LDG.E R4, desc[UR8][R4.64] ;  /* 0x0000000804047981 */ /* 0x004ea2000c1e1900 */
[----:B------:R-:W0:Y:S01]  /*0220*/  LDC.64 R22, c[0x0][0x388] ;  /* 0x0000e200ff167b82 */ /* 0x000e220000000a00 */
[----:B------:R-:W-:Y:S01]  /*0230*/  MOV R18, R0 ;  /* 0x0000000000127202 */ /* 0x000fe20000000f00 */
[----:B0-----:R-:W-:Y:S02]  /*0240*/  IMAD R22, R22, R23, R12 ;  /* 0x0000001716167224 */ /* 0x001fe400078e020c */
[----:B--2---:R-:W-:-:S07]  /*0250*/  IMAD R23, R4, UR4, RZ ;  /* 0x0000000404177c24 */ /* 0x004fce000f8e02ff */
.L_x_128:
[----:B0-----:R-:W0:Y:S01]  /*0260*/  LDC R5, c[0x0][0x384] ;  /* 0x0000e100ff057b82 */ /* 0x001e220000000800 */
[----:B------:R-:W-:Y:S01]  /*0270*/  BSSY.RECONVERGENT B1, `(.L_x_122) ;  /* 0x000001e000017945 */ /* 0x000fe20003800200 */
[----:B0-----:R-:W-:-:S13]  /*0280*/  ISETP.GE.AND P1, PT, R10, R5, PT ;  /* 0x000000050a00720c */ /* 0x001fda0003f26270 */
[----:B------:R-:W-:Y:S05]  /*0290*/  @P1 BRA `(.L_x_123) ;  /* 0x00000000006c1947 */ /* 0x000fea0003800000 */
[----:B------:R0:W5:Y:S01]  /*02a0*/  LDG.E R20, desc[UR8][R2.64] ;  /* 0x0000000802147981 */ /* 0x000162000c1e1900 */
[CC--:B------:R-:W-:Y:S01]  /*02b0*/  IMAD R24, R18.reuse, R5.reuse, R23 ;  /* 0x0000000512187224 */ /* 0x0c0fe200078e0217 */
[----:B------:R-:W-:Y:S01]  /*02c0*/  MOV R21, R10 ;  /* 0x0000000a00157202 */ /* 0x000fe20000000f00 */
[----:B------:R-:W-:-:S07]  /*02d0*/  IMAD R25, R18, R5, R22 ;  /* 0x0000000512197224 */ /* 0x000fce00078e0216 */
.L_x_127:
[----:B-----5:R-:W-:Y:S01]  /*02e0*/  ISETP.GT.AND P1, PT, R20, RZ, PT ;  /* 0x000000ff1400720c */ /* 0x020fe20003f24270 */
[----:B------:R-:W-:-:S12]  /*02f0*/  BSSY.RECONVERGENT B2, `(.L_x_124) ;  /* 0x0000011000027945 */ /* 0x000fd80003800200 */
[----:B------:R-:W-:Y:S05]  /*0300*/  @!P1 BRA `(.L_x_125) ;  /* 0x00000000003c9947 */ /* 0x000fea0003800000 */
[----:B------:R-:W1:Y:S01]  /*0310*/  LDC.64 R4, c[0x0][0x398] ;  /* 0x0000e600ff047b82 */ /* 0x000e620000000a00 */
[CC--:B------:R-:W-:Y:S01]  /*0320*/  IMAD R19, R20.reuse, R21.reuse, R25 ;  /* 0x0000001514137224 */ /* 0x0c0fe200078e0219 */
[----:B------:R-:W-:Y:S01]  /*0330*/  UMOV UR5, URZ ;  /* 0x000000ff00057c82 */ /* 0x000fe20008000000 */
[----:B------:R-:W-:-:S05]  /*0340*/  IMAD R15, R20, R21, R24 ;  /* 0x00000015140f7224 */ /* 0x000fca00078e0218 */
[----:B------:R-:W2:Y:S02]  /*0350*/  LDC.64 R6, c[0x0][0x3b0] ;  /* 0x0000ec00ff067b82 */ /* 0x000ea40000000a00 */
.L_x_126:
[----:B--2---:R-:W-:-:S06]  /*0360*/  IMAD.WIDE R16, R19, 0x4, R6 ;  /* 0x0000000413107825 */ /* 0x004fcc00078e0206 */
[----:B------:R-:W2:Y:S01]  /*0370*/  LDG.E R17, desc[UR8][R16.64] ;  /* 0x0000000810117981 */ /* 0x000ea2000c1e1900 */
[----:B-1----:R-:W-:Y:S01]  /*0380*/  IMAD.WIDE R8, R15, 0x4, R4 ;  /* 0x000000040f087825 */ /* 0x002fe200078e0204 */
[----:B------:R-:W-:-:S04]  /*0390*/  UIADD3 UR5, UPT, UPT, UR5, 0x1, URZ ;  /* 0x0000000105057890 */ /* 0x000fc8000fffe0ff */
[----:B--2---:R3:W-:Y:S04]  /*03a0*/  STG.E desc[UR8][R8.64], R17 ;  /* 0x0000001108007986 */ /* 0x0047e8000c101908 */
[----:B------:R-:W2:Y:S01]  /*03b0*/  LDG.E R20, desc[UR8][R2.64] ;  /* 0x0000000802147981 */ /* 0x000ea2000c1e1900 */
[----:B------:R-:W-:Y:S01]  /*03c0*/  VIADD R15, R15, 0x1 ;  /* 0x000000010f0f7836 */ /* 0x000fe20000000000 */
[----:B------:R-:W-:Y:S02]  /*03d0*/  IADD3 R19, PT, PT, R19, 0x1, RZ ;  /* 0x0000000113137810 */ /* 0x000fe40007ffe0ff */
[----:B--2---:R-:W-:-:S13]  /*03e0*/  ISETP.LE.AND P1, PT, R20, UR5, PT ;  /* 0x0000000514007c0c */ /* 0x004fda000bf23270 */
[----:B---3--:R-:W-:Y:S05]  /*03f0*/  @!P1 BRA `(.L_x_126) ;  /* 0xfffffffc00d89947 */ /* 0x008fea000383ffff */
.L_x_125:
[----:B------:R-:W-:Y:S05]  /*0400*/  BSYNC.RECONVERGENT B2 ;  /* 0x0000000000027941 */ /* 0x000fea0003800200 */
.L_x_124:
[----:B------:R-:W1:Y:S01]  /*0410*/  LDCU UR5, c[0x0][0x384] ;  /* 0x00007080ff0577ac */ /* 0x000e620008000800 */
[----:B------:R-:W-:-:S05]  /*0420*/  IMAD.IADD R21, R14, 0x1, R21 ;  /* 0x000000010e157824 */ /* 0x000fca00078e0215 */
[----:B-1----:R-:W-:-:S13]  /*0430*/  ISETP.GE.AND P1, PT, R21, UR5, PT ;  /* 0x0000000515007c0c */ /* 0x002fda000bf26270 */
[----:B------:R-:W-:Y:S05]  /*0440*/  @!P1 BRA `(.L_x_127) ;  /* 0xfffffffc00a49947 */ /* 0x000fea000383ffff */
.L_x_123:
[----:B------:R-:W-:Y:S05]  /*0450*/  BSYNC.RECONVERGENT B1 ;  /* 0x0000000000017941 */ /* 0x000fea0003800200 */
.L_x_122:
[----:B------:R-:W1:Y:S01]  /*0460*/  LDCU UR5, c[0x0][0x380] ;  /* 0x00007000ff0577ac */ /* 0x000e620008000800 */
[----:B------:R-:W-:-:S04]  /*0470*/  IADD3 R18, PT, PT, R11, R18, RZ ;  /* 0x000000120b127210 */ /* 0x000fc80007ffe0ff */
[----:B-1----:R-:W-:-:S13]  /*0480*/  ISETP.GE.AND P1, PT, R18, UR5, PT ;  /* 0x0000000512007c0c */ /* 0x002fda000bf26270 */
[----:B------:R-:W-:Y:S05]  /*0490*/  @!P1 BRA `(.L_x_128) ;  /* 0xfffffffc00709947 */ /* 0x000fea000383ffff */
.L_x_121:
[----:B--2---:R-:W-:Y:S05]  /*04a0*/  BSYNC.RECONVERGENT B0 ;  /* 0x0000000000007941 */ /* 0x004fea0003800200 */
.L_x_120:
[----:B0-----:R-:W2:Y:S02]  /*04b0*/  LDG.E R3, desc[UR8][R2.64] ;  /* 0x0000000802037981 */ /* 0x001ea4000c1e1900 */
[----:B--2---:R-:W-:Y:S01]  /*04c0*/  IADD3 R12, PT, PT, R3, R12, RZ ;  /* 0x0000000c030c7210 */ /* 0x004fe20007ffe0ff */
[----:B------:R-:W-:Y:S06]  /*04d0*/  @P0 BRA `(.L_x_129) ;  /* 0xfffffffc00200947 */ /* 0x000fec000383ffff */
[----:B------:R-:W0:Y:S01]  /*04e0*/  LDCU UR5, c[0x0][0x388] ;  /* 0x00007100ff0577ac */ /* 0x000e220008000800 */
[----:B------:R-:W-:-:S04]  /*04f0*/  UIADD3 UR4, UPT, UPT, UR4, 0x1, URZ ;  /* 0x0000000104047890 */ /* 0x000fc8000fffe0ff */
[----:B0-----:R-:W-:-:S09]  /*0500*/  UISETP.NE.AND UP0, UPT, UR4, UR5, UPT ;  /* 0x000000050400728c */ /* 0x001fd2000bf05270 */
[----:B------:R-:W-:Y:S05]  /*0510*/  BRA.U UP0, `(.L_x_130) ;  /* 0xfffffffd000c7547 */ /* 0x000fea000b83ffff */
[----:B------:R-:W-:Y:S05]  /*0520*/  EXIT ;  /* 0x000000000000794d */ /* 0x000fea0003800000 */
.L_x_131:
        /* <DEDUP_REMOVED lines=13> */
.L_x_371:


//--------------------- .text.ConcatForwardNHWCEX --------------------------
	.section	.text.ConcatForwardNHWCEX,"ax",@progbits
	.align	128
        .global         ConcatForwardNHWCEX
        .type           ConcatForwardNHWCEX,@function
        .size           ConcatForwardNHWCEX,(.L_x_372 - ConcatForwardNHWCEX)
        .other          ConcatForwardNHWCEX,@"STO_CUDA_ENTRY STV_DEFAULT"
ConcatForwardNHWCEX:
.text.ConcatForwardNHWCEX:
        /* <DEDUP_REMOVED lines=21> */
.L_x_142:
[----:B------:R-:W-:-:S07]  /*0150*/  CS2R R12, SRZ ;  /* 0x00000000000c7805 */ /* 0x000fce000001ff00 */
.L_x_141:
        /* <DEDUP_REMOVED lines=16> */
.L_x_140:
        /* <DEDUP_REMOVED lines=8> */
.L_x_139:
        /* <DEDUP_REMOVED lines=8> */
.L_x_138:
        /* <DEDUP_REMOVED lines=10> */
.L_x_137:
[----:B------:R-:W-:Y:S05]  /*0400*/  BSYNC.RECONVERGENT B2 ;  /* 0x0000000000027941 */ /* 0x000fea0003800200 */
.L_x_136:
[----:B------:R-:W1:Y:S01]  /*0410*/  LDCU UR5, c[0x0][0x384] ;  /* 0x00007080ff0577ac */ /* 0x000e620008000800 */
[----:B------:R-:W-:-:S05]  /*0420*/  IMAD.IADD R21, R14, 0x1, R21 ;  /* 0x000000010e157824 */ /* 0x000fca00078e0215 */
[----:B-1----:R-:W-:-:S13]  /*0430*/  ISETP.GE.AND P1, PT, R21, UR5, PT ;  /* 0x0000000515007c0c */ /* 0x002fda000bf26270 */
[----:B------:R-:W-:Y:S05]  /*0440*/  @!P1 BRA `(.L_x_139) ;  /* 0xfffffffc00a49947 */ /* 0x000fea000383ffff */
.L_x_135:
[----:B------:R-:W-:Y:S05]  /*0450*/  BSYNC.RECONVERGENT B1 ;  /* 0x0000000000017941 */ /* 0x000fea0003800200 */
.L_x_134:
[----:B------:R-:W1:Y:S01]  /*0460*/  LDCU UR5, c[0x0][0x380] ;  /* 0x00007000ff0577ac */ /* 0x000e620008000800 */
[----:B------:R-:W-:-:S04]  /*0470*/  IADD3 R18, PT, PT, R11, R18, RZ ;  /* 0x000000120b127210 */ /* 0x000fc80007ffe0ff */
[----:B-1----:R-:W-:-:S13]  /*0480*/  ISETP.GE.AND P1, PT, R18, UR5, PT ;  /* 0x0000000512007c0c */ /* 0x002fda000bf26270 */
[----:B------:R-:W-:Y:S05]  /*0490*/  @!P1 BRA `(.L_x_140) ;  /* 0xfffffffc00709947 */ /* 0x000fea000383ffff */
.L_x_133:
[----:B--2---:R-:W-:Y:S05]  /*04a0*/  BSYNC.RECONVERGENT B0 ;  /* 0x0000000000007941 */ /* 0x004fea0003800200 */
.L_x_132:
        /* <DEDUP_REMOVED lines=8> */
.L_x_143:
        /* <DEDUP_REMOVED lines=13> */
.L_x_372:


//--------------------- .text.MSELossbyBatches    --------------------------
	.section	.text.MSELossbyBatches,"ax",@progbits
	.align	128
        .global         MSELossbyBatches
        .type           MSELossbyBatches,@function
        .size           MSELossbyBatches,(.L_x_373 - MSELossbyBatches)
        .other          MSELossbyBatches,@"STO_CUDA_ENTRY STV_DEFAULT"
MSELossbyBatches:
.text.MSELossbyBatches:
[----:B------:R-:W-:Y:S01]  /*0000*/  LDC R1, c[0x0][0x37c] ;  /* 0x0000df00ff017b82 */ /* 0x000fe20000000800 */
[----:B------:R-:W0:Y:S07]  /*0010*/  S2R R0, SR_TID.X ;  /* 0x0000000000007919 */ /* 0x000e2e0000002100 */
[----:B------:R-:W0:Y:S01]  /*0020*/  S2UR UR4, SR_CTAID.X ;  /* 0x00000000000479c3 */ /* 0x000e220000002500 */
[----:B------:R-:W1:Y:S07]  /*0030*/  LDCU UR5, c[0x0][0x380] ;  /* 0x00007000ff0577ac */ /* 0x000e6e0008000800 */
[----:B------:R-:W0:Y:S02]  /*0040*/  LDC R19, c[0x0][0x360] ;  /* 0x0000d800ff137b82 */ /* 0x000e240000000800 */
[----:B0-----:R-:W-:-:S05]  /*0050*/  IMAD R0, R19, UR4, R0 ;  /* 0x0000000413007c24 */ /* 0x001fca000f8e0200 */
[----:B-1----:R-:W-:-:S13]  /*0060*/  ISETP.GE.AND P0, PT, R0, UR5, PT ;  /* 0x0000000500007c0c */ /* 0x002fda000bf06270 */
[----:B------:R-:W-:Y:S05]  /*0070*/  @P0 EXIT ;  /* 0x000000000000094d */ /* 0x000fea0003800000 */
[----:B------:R-:W0:Y:S01]  /*0080*/  S2R R16, SR_TID.Y ;  /* 0x0000000000107919 */ /* 0x000e220000002200 */
[----:B------:R-:W0:Y:S01]  /*0090*/  S2UR UR4, SR_CTAID.Y ;  /* 0x00000000000479c3 */ /* 0x000e220000002600 */
[----:B------:R-:W1:Y:S07]  /*00a0*/  LDCU.64 UR8, c[0x0][0x358] ;  /* 0x00006b00ff0877ac */ /* 0x000e6e0008000a00 */
[----:B------:R-:W0:Y:S01]  /*00b0*/  LDC R17, c[0x0][0x364] ;  /* 0x0000d900ff117b82 */ /* 0x000e220000000800 */
[----:B------:R-:W2:Y:S01]  /*00c0*/  LDCU UR5, c[0x0][0x374] ;  /* 0x00006e80ff0577ac */ /* 0x000ea20008000800 */
[----:B------:R-:W3:Y:S02]  /*00d0*/  LDCU UR6, c[0x0][0x370] ;  /* 0x00006e00ff0677ac */ /* 0x000ee40008000800 */
[----:B---3--:R-:W-:-:S02]  /*00e0*/  IMAD R19, R19, UR6, RZ ;  /* 0x0000000613137c24 */ /* 0x008fc4000f8e02ff */
[C---:B0-----:R-:W-:Y:S02]  /*00f0*/  IMAD R16, R17.reuse, UR4, R16 ;  /* 0x0000000411107c24 */ /* 0x041fe4000f8e0210 */
[----:B-12---:R-:W-:-:S07]  /*0100*/  IMAD R17, R17, UR5, RZ ;  /* 0x0000000511117c24 */ /* 0x006fce000f8e02ff */
.L_x_147:
[----:B0-----:R-:W0:Y:S01]  /*0110*/  LDC R25, c[0x0][0x384] ;  /* 0x0000e100ff197b82 */ /* 0x001e220000000800 */
[----:B------:R-:W-:Y:S01]  /*0120*/  BSSY.RECONVERGENT B0, `(.L_x_144) ;  /* 0x0000016000007945 */ /* 0x000fe20003800200 */
[----:B0-----:R-:W-:-:S13]  /*0130*/  ISETP.GE.AND P0, PT, R16, R25, PT ;  /* 0x000000191000720c */ /* 0x001fda0003f06270 */
[----:B------:R-:W-:Y:S05]  /*0140*/  @P0 BRA `(.L_x_145) ;  /* 0x00000000004c0947 */ /* 0x000fea0003800000 */
[----:B------:R-:W0:Y:S01]  /*0150*/  LDC.64 R8, c[0x0][0x3a0] ;  /* 0x0000e800ff087b82 */ /* 0x000e220000000a00 */
[----:B------:R-:W-:-:S07]  /*0160*/  MOV R18, R16 ;  /* 0x0000001000127202 */ /* 0x000fce0000000f00 */
[----:B------:R-:W1:Y:S08]  /*0170*/  LDC.64 R2, c[0x0][0x388] ;  /* 0x0000e200ff027b82 */ /* 0x000e700000000a00 */
[----:B------:R-:W2:Y:S08]  /*0180*/  LDC.64 R4, c[0x0][0x390] ;  /* 0x0000e400ff047b82 */ /* 0x000eb00000000a00 */
[----:B------:R-:W3:Y:S01]  /*0190*/  LDC.64 R6, c[0x0][0x398] ;  /* 0x0000e600ff067b82 */ /* 0x000ee20000000a00 */
[----:B0-----:R-:W-:-:S07]  /*01a0*/  IMAD.WIDE R8, R0, 0x4, R8 ;  /* 0x0000000400087825 */ /* 0x001fce00078e0208 */
.L_x_146:
[----:B0-----:R-:W-:-:S04]  /*01b0*/  IMAD R15, R0, R25, R18 ;  /* 0x00000019000f7224 */ /* 0x001fc800078e0212 */
[----:B---3--:R-:W-:-:S04]  /*01c0*/  IMAD.WIDE R10, R15, 0x4, R6 ;  /* 0x000000040f0a7825 */ /* 0x008fc800078e0206 */
[----:B--2---:R-:W-:Y:S02]  /*01d0*/  IMAD.WIDE R12, R15, 0x4, R4 ;  /* 0x000000040f0c7825 */ /* 0x004fe400078e0204 */
[----:B------:R-:W2:Y:S04]  /*01e0*/  LDG.E R10, desc[UR8][R10.64] ;  /* 0x000000080a0a7981 */ /* 0x000ea8000c1e1900 */
[----:B------:R-:W2:Y:S01]  /*01f0*/  LDG.E R13, desc[UR8][R12.64] ;  /* 0x000000080c0d7981 */ /* 0x000ea2000c1e1900 */
[----:B------:R-:W-:Y:S01]  /*0200*/  IADD3 R18, PT, PT, R17, R18, RZ ;  /* 0x0000001211127210 */ /* 0x000fe20007ffe0ff */
[----:B-1----:R-:W-:-:S03]  /*0210*/  IMAD.WIDE R14, R15, 0x4, R2 ;  /* 0x000000040f0e7825 */ /* 0x002fc600078e0202 */
[----:B------:R-:W-:Y:S01]  /*0220*/  ISETP.GE.AND P0, PT, R18, R25, PT ;  /* 0x000000191200720c */ /* 0x000fe20003f06270 */
[----:B--2---:R-:W-:-:S04]  /*0230*/  FADD R21, R10, -R13 ;  /* 0x8000000d0a157221 */ /* 0x004fc80000000000 */
[----:B------:R-:W-:Y:S01]  /*0240*/  FMUL.D2 R23, R21, R21 ;  /* 0x0000001515177220 */ /* 0x000fe20000300000 */
[----:B------:R0:W-:Y:S04]  /*0250*/  STG.E desc[UR8][R14.64], R21 ;  /* 0x000000150e007986 */ /* 0x0001e8000c101908 */
[----:B------:R0:W-:Y:S03]  /*0260*/  REDG.E.ADD.F32.FTZ.RN.STRONG.GPU desc[UR8][R8.64], R23 ;  /* 0x00000017080079a6 */ /* 0x0001e6000c12f308 */
[----:B------:R-:W-:Y:S05]  /*0270*/  @!P0 BRA `(.L_x_146) ;  /* 0xfffffffc00cc8947 */ /* 0x000fea000383ffff */
.L_x_145:
[----:B------:R-:W-:Y:S05]  /*0280*/  BSYNC.RECONVERGENT B0 ;  /* 0x0000000000007941 */ /* 0x000fea0003800200 */
.L_x_144:
[----:B------:R-:W1:Y:S01]  /*0290*/  LDCU UR4, c[0x0][0x380] ;  /* 0x00007000ff0477ac */ /* 0x000e620008000800 */
[----:B------:R-:W-:-:S04]  /*02a0*/  IADD3 R0, PT, PT, R19, R0, RZ ;  /* 0x0000000013007210 */ /* 0x000fc80007ffe0ff */
[----:B-1----:R-:W-:-:S13]  /*02b0*/  ISETP.GE.AND P0, PT, R0, UR4, PT ;  /* 0x0000000400007c0c */ /* 0x002fda000bf06270 */
[----:B------:R-:W-:Y:S05]  /*02c0*/  @!P0 BRA `(.L_x_147) ;  /* 0xfffffffc00908947 */ /* 0x000fea000383ffff */
[----:B------:R-:W-:Y:S05]  /*02d0*/  EXIT ;  /* 0x000000000000794d */ /* 0x000fea0003800000 */
.L_x_148:
        /* <DEDUP_REMOVED lines=10> */
.L_x_373:


//--------------------- .text.MSELoss             --------------------------
	.section	.text.MSELoss,"ax",@progbits
	.align	128
        .global         MSELoss
        .type           MSELoss,@function
        .size           MSELoss,(.L_x_374 - MSELoss)
        .other          MSELoss,@"STO_CUDA_ENTRY STV_DEFAULT"
MSELoss:
.text.MSELoss:
[----:B------:R-:W-:Y:S01]  /*0000*/  LDC R1, c[0x0][0x37c] ;  /* 0x0000df00ff017b82 */ /* 0x000fe20000000800 */
[----:B------:R-:W0:Y:S07]  /*0010*/  S2R R0, SR_TID.X ;  /* 0x0000000000007919 */ /* 0x000e2e0000002100 */
[----:B------:R-:W0:Y:S01]  /*0020*/  S2UR UR6, SR_CTAID.X ;  /* 0x00000000000679c3 */ /* 0x000e220000002500 */
[----:B------:R-:W1:Y:S01]  /*0030*/  LDCU UR7, c[0x0][0x380] ;  /* 0x00007000ff0777ac */ /* 0x000e620008000800 */
[----:B------:R-:W2:Y:S06]  /*0040*/  LDCU.64 UR4, c[0x0][0x358] ;  /* 0x00006b00ff0477ac */ /* 0x000eac0008000a00 */
[----:B------:R-:W0:Y:S08]  /*0050*/  LDC R17, c[0x0][0x360] ;  /* 0x0000d800ff117b82 */ /* 0x000e300000000800 */
[----:B------:R-:W2:Y:S01]  /*0060*/  LDC.64 R2, c[0x0][0x3a0] ;  /* 0x0000e800ff027b82 */ /* 0x000ea20000000a00 */
[----:B0-----:R-:W-:-:S05]  /*0070*/  IMAD R0, R17, UR6, R0 ;  /* 0x0000000611007c24 */ /* 0x001fca000f8e0200 */
[----:B-1----:R-:W-:Y:S01]  /*0080*/  ISETP.GE.AND P0, PT, R0, UR7, PT ;  /* 0x0000000700007c0c */ /* 0x002fe2000bf06270 */
[----:B--2---:R0:W-:-:S12]  /*0090*/  STG.E desc[UR4][R2.64], RZ ;  /* 0x000000ff02007986 */ /* 0x0041d8000c101904 */
[----:B0-----:R-:W-:Y:S05]  /*00a0*/  @P0 EXIT ;  /* 0x000000000000094d */ /* 0x001fea0003800000 */
[----:B------:R-:W0:Y:S01]  /*00b0*/  LDC.64 R4, c[0x0][0x388] ;  /* 0x0000e200ff047b82 */ /* 0x000e220000000a00 */
[----:B------:R-:W1:Y:S07]  /*00c0*/  LDCU UR6, c[0x0][0x370] ;  /* 0x00006e00ff0677ac */ /* 0x000e6e0008000800 */
[----:B------:R-:W2:Y:S08]  /*00d0*/  LDC.64 R6, c[0x0][0x390] ;  /* 0x0000e400ff067b82 */ /* 0x000eb00000000a00 */
[----:B------:R-:W3:Y:S01]  /*00e0*/  LDC.64 R8, c[0x0][0x398] ;  /* 0x0000e600ff087b82 */ /* 0x000ee20000000a00 */
[----:B-1----:R-:W-:-:S07]  /*00f0*/  IMAD R17, R17, UR6, RZ ;  /* 0x0000000611117c24 */ /* 0x002fce000f8e02ff */
.L_x_149:
[----:B---3--:R-:W-:-:S04]  /*0100*/  IMAD.WIDE R10, R0, 0x4, R8 ;  /* 0x00000004000a7825 */ /* 0x008fc800078e0208 */
[C---:B--2---:R-:W-:Y:S02]  /*0110*/  IMAD.WIDE R12, R0.reuse, 0x4, R6 ;  /* 0x00000004000c7825 */ /* 0x044fe400078e0206 */
[----:B------:R-:W2:Y:S04]  /*0120*/  LDG.E R10, desc[UR4][R10.64] ;  /* 0x000000040a0a7981 */ /* 0x000ea8000c1e1900 */
[----:B------:R-:W2:Y:S01]  /*0130*/  LDG.E R13, desc[UR4][R12.64] ;  /* 0x000000040c0d7981 */ /* 0x000ea2000c1e1900 */
[----:B01----:R-:W-:Y:S01]  /*0140*/  IMAD.WIDE R14, R0, 0x4, R4 ;  /* 0x00000004000e7825 */ /* 0x003fe200078e0204 */
[----:B------:R-:W-:-:S04]  /*0150*/  IADD3 R0, PT, PT, R17, R0, RZ ;  /* 0x0000000011007210 */ /* 0x000fc80007ffe0ff */
[----:B------:R-:W-:Y:S01]  /*0160*/  ISETP.GE.AND P0, PT, R0, UR7, PT ;  /* 0x0000000700007c0c */ /* 0x000fe2000bf06270 */
[----:B--2---:R-:W-:-:S04]  /*0170*/  FADD R19, R10, -R13 ;  /* 0x8000000d0a137221 */ /* 0x004fc80000000000 */
[----:B------:R-:W-:Y:S01]  /*0180*/  FMUL.D2 R21, R19, R19 ;  /* 0x0000001313157220 */ /* 0x000fe20000300000 */
[----:B------:R1:W-:Y:S04]  /*0190*/  STG.E desc[UR4][R14.64], R19 ;  /* 0x000000130e007986 */ /* 0x0003e8000c101904 */
[----:B------:R1:W-:Y:S03]  /*01a0*/  REDG.E.ADD.F32.FTZ.RN.STRONG.GPU desc[UR4][R2.64], R21 ;  /* 0x00000015020079a6 */ /* 0x0003e6000c12f304 */
[----:B------:R-:W-:Y:S05]  /*01b0*/  @!P0 BRA `(.L_x_149) ;  /* 0xfffffffc00d08947 */ /* 0x000fea000383ffff */
[----:B------:R-:W-:Y:S05]  /*01c0*/  EXIT ;  /* 0x000000000000794d */ /* 0x000fea0003800000 */
.L_x_150:
        /* <DEDUP_REMOVED lines=11> */
.L_x_374:


//--------------------- .text.LeakyBackward       --------------------------
	.section	.text.LeakyBackward,"ax",@progbits
	.align	128
        .global         LeakyBackward
        .type           LeakyBackward,@function
        .size           LeakyBackward,(.L_x_375 - LeakyBackward)
        .other          LeakyBackward,@"STO_CUDA_ENTRY STV_DEFAULT"
LeakyBackward:
.text.LeakyBackward:
        /* <DEDUP_REMOVED lines=8> */
[----:B------:R-:W0:Y:S01]  /*0080*/  LDC.64 R8, c[0x0][0x388] ;  /* 0x0000e200ff087b82 */ /* 0x000e220000000a00 */
[----:B------:R-:W1:Y:S01]  /*0090*/  LDCU UR4, c[0x0][0x370] ;  /* 0x00006e00ff0477ac */ /* 0x000e620008000800 */
[----:B------:R-:W2:Y:S06]  /*00a0*/  LDCU.64 UR6, c[0x0][0x358] ;  /* 0x00006b00ff0677ac */ /* 0x000eac0008000a00 */
[----:B------:R-:W3:Y:S01]  /*00b0*/  LDC.64 R12, c[0x0][0x390] ;  /* 0x0000e400ff0c7b82 */ /* 0x000ee20000000a00 */
[----:B------:R-:W4:Y:S07]  /*00c0*/  LDCU UR5, c[0x0][0x380] ;  /* 0x00007000ff0577ac */ /* 0x000f2e0008000800 */
[----:B------:R-:W0:Y:S01]  /*00d0*/  LDC.64 R10, c[0x0][0x398] ;  /* 0x0000e600ff0a7b82 */ /* 0x000e220000000a00 */
[----:B-1----:R-:W-:-:S07]  /*00e0*/  IMAD R15, R15, UR4, RZ ;  /* 0x000000040f0f7c24 */ /* 0x002fce000f8e02ff */
.L_x_151:
[----:B0-----:R-:W-:-:S06]  /*00f0*/  IMAD.WIDE R2, R0, 0x4, R8 ;  /* 0x0000000400027825 */ /* 0x001fcc00078e0208 */
[----:B--2---:R-:W2:Y:S01]  /*0100*/  LDG.E R2, desc[UR6][R2.64] ;  /* 0x0000000602027981 */ /* 0x004ea2000c1e1900 */
[----:B------:R-:W-:-:S05]  /*0110*/  IMAD.WIDE R4, R0, 0x4, R10 ;  /* 0x0000000400047825 */ /* 0x000fca00078e020a */
[----:B-1----:R-:W5:Y:S01]  /*0120*/  LDG.E R17, desc[UR6][R4.64] ;  /* 0x0000000604117981 */ /* 0x002f62000c1e1900 */
[----:B---3--:R-:W-:Y:S01]  /*0130*/  IMAD.WIDE R6, R0, 0x4, R12 ;  /* 0x0000000400067825 */ /* 0x008fe200078e020c */
[----:B------:R-:W-:Y:S02]  /*0140*/  IADD3 R0, PT, PT, R15, R0, RZ ;  /* 0x000000000f007210 */ /* 0x000fe40007ffe0ff */
[----:B--2---:R-:W-:-:S13]  /*0150*/  FSETP.GT.AND P0, PT, R2, RZ, PT ;  /* 0x000000ff0200720b */ /* 0x004fda0003f04000 */
[----:B------:R-:W5:Y:S02]  /*0160*/  @!P0 LDC R14, c[0x0][0x3a0] ;  /* 0x0000e800ff0e8b82 */ /* 0x000f640000000800 */
[----:B-----5:R-:W-:Y:S01]  /*0170*/  @!P0 FMUL R17, R17, R14 ;  /* 0x0000000e11118220 */ /* 0x020fe20000400000 */
[----:B----4-:R-:W-:-:S04]  /*0180*/  ISETP.GE.AND P0, PT, R0, UR5, PT ;  /* 0x0000000500007c0c */ /* 0x010fc8000bf06270 */
[----:B------:R1:W-:Y:S09]  /*0190*/  STG.E desc[UR6][R6.64], R17 ;  /* 0x0000001106007986 */ /* 0x0003f2000c101906 */
[----:B------:R-:W-:Y:S05]  /*01a0*/  @!P0 BRA `(.L_x_151) ;  /* 0xfffffffc00d08947 */ /* 0x000fea000383ffff */
[----:B------:R-:W-:Y:S05]  /*01b0*/  EXIT ;  /* 0x000000000000794d */ /* 0x000fea0003800000 */
.L_x_152:
        /* <DEDUP_REMOVED lines=12> */
.L_x_375:


//--------------------- .text.LeakyForward        --------------------------
	.section	.text.LeakyForward,"ax",@progbits
	.align	128
        .global         LeakyForward
        .type           LeakyForward,@function
        .size           LeakyForward,(.L_x_376 - LeakyForward)
        .other          LeakyForward,@"STO_CUDA_ENTRY STV_DEFAULT"
LeakyForward:
.text.LeakyForward:
        /* <DEDUP_REMOVED lines=12> */
[----:B------:R-:W4:Y:S01]  /*00c0*/  LDCU UR8, c[0x0][0x398] ;  /* 0x00007300ff0877ac */ /* 0x000f220008000800 */
[----:B-1----:R-:W-:-:S07]  /*00d0*/  IMAD R11, R11, UR4, RZ ;  /* 0x000000040b0b7c24 */ /* 0x002fce000f8e02ff */
.L_x_153:
[----:B0-----:R-:W-:-:S05]  /*00e0*/  IMAD.WIDE R2, R0, 0x4, R6 ;  /* 0x0000000400027825 */ /* 0x001fca00078e0206 */
[----:B-12---:R-:W2:Y:S01]  /*00f0*/  LDG.E R13, desc[UR6][R2.64] ;  /* 0x00000006020d7981 */ /* 0x006ea2000c1e1900 */
[----:B---3--:R-:W-:Y:S01]  /*0100*/  IMAD.WIDE R4, R0, 0x4, R8 ;  /* 0x0000000400047825 */ /* 0x008fe200078e0208 */
[----:B------:R-:W-:Y:S02]  /*0110*/  IADD3 R0, PT, PT, R11, R0, RZ ;  /* 0x000000000b007210 */ /* 0x000fe40007ffe0ff */
[----:B--2---:R-:W-:-:S13]  /*0120*/  FSETP.GT.AND P0, PT, R13, RZ, PT ;  /* 0x000000ff0d00720b */ /* 0x004fda0003f04000 */
[----:B----4-:R-:W-:Y:S01]  /*0130*/  @!P0 FMUL R13, R13, UR8 ;  /* 0x000000080d0d8c20 */ /* 0x010fe20008400000 */
[----:B------:R-:W-:-:S04]  /*0140*/  ISETP.GE.AND P0, PT, R0, UR5, PT ;  /* 0x0000000500007c0c */ /* 0x000fc8000bf06270 */
[----:B------:R1:W-:Y:S09]  /*0150*/  STG.E desc[UR6][R4.64], R13 ;  /* 0x0000000d04007986 */ /* 0x0003f2000c101906 */
[----:B------:R-:W-:Y:S05]  /*0160*/  @!P0 BRA `(.L_x_153) ;  /* 0xfffffffc00dc8947 */ /* 0x000fea000383ffff */
[----:B------:R-:W-:Y:S05]  /*0170*/  EXIT ;  /* 0x000000000000794d */ /* 0x000fea0003800000 */
.L_x_154:
        /* <DEDUP_REMOVED lines=16> */
.L_x_376:


//--------------------- .text.LeakyBackwardAlpha  --------------------------
	.section	.text.LeakyBackwardAlpha,"ax",@progbits
	.align	128
        .global         LeakyBackwardAlpha
        .type           LeakyBackwardAlpha,@function
        .size           LeakyBackwardAlpha,(.L_x_377 - LeakyBackwardAlpha)
        .other          LeakyBackwardAlpha,@"STO_CUDA_ENTRY STV_DEFAULT"
LeakyBackwardAlpha:
.text.LeakyBackwardAlpha:
        /* <DEDUP_REMOVED lines=13> */
[----:B------:R-:W0:Y:S06]  /*00d0*/  LDCU UR5, c[0x0][0x3a4] ;  /* 0x00007480ff0577ac */ /* 0x000e2c0008000800 */
[----:B------:R-:W0:Y:S01]  /*00e0*/  LDC.64 R6, c[0x0][0x398] ;  /* 0x0000e600ff067b82 */ /* 0x000e220000000a00 */
[----:B-1----:R-:W-:-:S07]  /*00f0*/  IMAD R15, R15, UR4, RZ ;  /* 0x000000040f0f7c24 */ /* 0x002fce000f8e02ff */
.L_x_155:
[----:B0-----:R-:W-:-:S06]  /*0100*/  IMAD.WIDE R8, R0, 0x4, R2 ;  /* 0x0000000400087825 */ /* 0x001fcc00078e0202 */
[----:B--2---:R-:W2:Y:S01]  /*0110*/  LDG.E R8, desc[UR6][R8.64] ;  /* 0x0000000608087981 */ /* 0x004ea2000c1e1900 */
[----:B------:R-:W-:-:S05]  /*0120*/  IMAD.WIDE R10, R0, 0x4, R6 ;  /* 0x00000004000a7825 */ /* 0x000fca00078e0206 */
[----:B------:R-:W5:Y:S01]  /*0130*/  LDG.E R14, desc[UR6][R10.64] ;  /* 0x000000060a0e7981 */ /* 0x000f62000c1e1900 */
[----:B------:R-:W-:Y:S05]  /*0140*/  WARPSYNC.ALL ;  /* 0x0000000000007948 */ /* 0x000fea0003800000 */
[----:B--2---:R-:W-:-:S13]  /*0150*/  FSETP.GT.AND P0, PT, R8, RZ, PT ;  /* 0x000000ff0800720b */ /* 0x004fda0003f04000 */
[----:B-1----:R-:W5:Y:S02]  /*0160*/  @!P0 LDC R13, c[0x0][0x3a0] ;  /* 0x0000e800ff0d8b82 */ /* 0x002f640000000800 */
[----:B-----5:R-:W-:Y:S01]  /*0170*/  @!P0 FMUL R14, R14, R13 ;  /* 0x0000000d0e0e8220 */ /* 0x020fe20000400000 */
[----:B---3--:R-:W-:Y:S01]  /*0180*/  IMAD.WIDE R12, R0, 0x4, R4 ;  /* 0x00000004000c7825 */ /* 0x008fe200078e0204 */
[----:B------:R-:W-:-:S03]  /*0190*/  IADD3 R0, PT, PT, R15, R0, RZ ;  /* 0x000000000f007210 */ /* 0x000fc60007ffe0ff */
[----:B------:R-:W-:Y:S01]  /*01a0*/  FMUL R17, R14, UR5 ;  /* 0x000000050e117c20 */ /* 0x000fe20008400000 */
[----:B----4-:R-:W-:-:S04]  /*01b0*/  ISETP.GE.AND P0, PT, R0, UR8, PT ;  /* 0x0000000800007c0c */ /* 0x010fc8000bf06270 */
[----:B------:R1:W-:Y:S01]  /*01c0*/  STG.E desc[UR6][R12.64], R17 ;  /* 0x000000110c007986 */ /* 0x0003e2000c101906 */
[----:B------:R-:W-:Y:S08]  /*01d0*/  BAR.SYNC.DEFER_BLOCKING 0x0 ;  /* 0x0000000000007b1d */ /* 0x000ff00000010000 */
[----:B------:R-:W-:Y:S05]  /*01e0*/  @!P0 BRA `(.L_x_155) ;  /* 0xfffffffc00c48947 */ /* 0x000fea000383ffff */
[----:B------:R-:W-:Y:S05]  /*01f0*/  EXIT ;  /* 0x000000000000794d */ /* 0x000fea0003800000 */
.L_x_156:
        /* <DEDUP_REMOVED lines=16> */
.L_x_377:


//--------------------- .text.LeakyForwardAlpha   --------------------------
	.section	.text.LeakyForwardAlpha,"ax",@progbits
	.align	128
        .global         LeakyForwardAlpha
        .type           LeakyForwardAlpha,@function
        .size           LeakyForwardAlpha,(.L_x_378 - LeakyForwardAlpha)
        .other          LeakyForwardAlpha,@"STO_CUDA_ENTRY STV_DEFAULT"
LeakyForwardAlpha:
.text.LeakyForwardAlpha:
        /* <DEDUP_REMOVED lines=12> */
[----:B------:R-:W4:Y:S01]  /*00c0*/  LDCU.64 UR8, c[0x0][0x398] ;  /* 0x00007300ff0877ac */ /* 0x000f220008000a00 */
[----:B-1----:R-:W-:-:S07]  /*00d0*/  IMAD R11, R11, UR4, RZ ;  /* 0x000000040b0b7c24 */ /* 0x002fce000f8e02ff */
.L_x_157:
[----:B0-----:R-:W-:-:S06]  /*00e0*/  IMAD.WIDE R2, R0, 0x4, R6 ;  /* 0x0000000400027825 */ /* 0x001fcc00078e0206 */
[----:B--2---:R-:W4:Y:S01]  /*00f0*/  LDG.E R2, desc[UR6][R2.64] ;  /* 0x0000000602027981 */ /* 0x004f22000c1e1900 */
[----:B------:R-:W-:Y:S05]  /*0100*/  WARPSYNC.ALL ;  /* 0x0000000000007948 */ /* 0x000fea0003800000 */
[C---:B-1--4-:R-:W-:Y:S01]  /*0110*/  FMUL R4, R2.reuse, UR8 ;  /* 0x0000000802047c20 */ /* 0x052fe20008400000 */
[----:B------:R-:W-:-:S04]  /*0120*/  FSETP.GT.AND P0, PT, R2, RZ, PT ;  /* 0x000000ff0200720b */ /* 0x000fc80003f04000 */
[----:B------:R-:W-:Y:S01]  /*0130*/  FSEL R10, R4, UR9, !P0 ;  /* 0x00000009040a7c08 */ /* 0x000fe2000c000000 */
[----:B---3--:R-:W-:Y:S01]  /*0140*/  IMAD.WIDE R4, R0, 0x4, R8 ;  /* 0x0000000400047825 */ /* 0x008fe200078e0208 */
[----:B------:R-:W-:Y:S02]  /*0150*/  IADD3 R0, PT, PT, R11, R0, RZ ;  /* 0x000000000b007210 */ /* 0x000fe40007ffe0ff */
[----:B------:R-:W-:Y:S02]  /*0160*/  FSEL R13, R2, UR9, P0 ;  /* 0x00000009020d7c08 */ /* 0x000fe40008000000 */
[----:B------:R-:W-:-:S03]  /*0170*/  ISETP.GE.AND P0, PT, R0, UR5, PT ;  /* 0x0000000500007c0c */ /* 0x000fc6000bf06270 */
[----:B------:R-:W-:-:S05]  /*0180*/  FMUL R13, R10, R13 ;  /* 0x0000000d0a0d7220 */ /* 0x000fca0000400000 */
[----:B------:R1:W-:Y:S01]  /*0190*/  STG.E desc[UR6][R4.64], R13 ;  /* 0x0000000d04007986 */ /* 0x0003e2000c101906 */
[----:B------:R-:W-:Y:S06]  /*01a0*/  BAR.SYNC.DEFER_BLOCKING 0x0 ;  /* 0x0000000000007b1d */ /* 0x000fec0000010000 */
[----:B------:R-:W-:Y:S05]  /*01b0*/  @!P0 BRA `(.L_x_157) ;  /* 0xfffffffc00c88947 */ /* 0x000fea000383ffff */
[----:B------:R-:W-:Y:S05]  /*01c0*/  EXIT ;  /* 0x000000000000794d */ /* 0x000fea0003800000 */
.L_x_158:
        /* <DEDUP_REMOVED lines=11> */
.L_x_378:


//--------------------- .text.LeakyBackwardAlphaBeta --------------------------
	.section	.text.LeakyBackwardAlphaBeta,"ax",@progbits
	.align	128
        .global         LeakyBackwardAlphaBeta
        .type           LeakyBackwardAlphaBeta,@function
        .size           LeakyBackwardAlphaBeta,(.L_x_379 - LeakyBackwardAlphaBeta)
        .other          LeakyBackwardAlphaBeta,@"STO_CUDA_ENTRY STV_DEFAULT"
LeakyBackwardAlphaBeta:
.text.LeakyBackwardAlphaBeta:
        /* <DEDUP_REMOVED lines=15> */
[----:B------:R-:W0:Y:S01]  /*00f0*/  LDCU UR8, c[0x0][0x3a8] ;  /* 0x00007500ff0877ac */ /* 0x000e220008000800 */
[----:B-1----:R-:W-:-:S07]  /*0100*/  IMAD R15, R15, UR4, RZ ;  /* 0x000000040f0f7c24 */ /* 0x002fce000f8e02ff */
.L_x_159:
[----:B---3--:R-:W-:-:S06]  /*0110*/  IMAD.WIDE R8, R0, 0x4, R4 ;  /* 0x0000000400087825 */ /* 0x008fcc00078e0204 */
[----:B--2---:R-:W2:Y:S01]  /*0120*/  LDG.E R8, desc[UR6][R8.64] ;  /* 0x0000000608087981 */ /* 0x004ea2000c1e1900 */
[----:B0-----:R-:W-:-:S05]  /*0130*/  IMAD.WIDE R10, R0, 0x4, R6 ;  /* 0x00000004000a7825 */ /* 0x001fca00078e0206 */
[----:B------:R-:W3:Y:S01]  /*0140*/  LDG.E R14, desc[UR6][R10.64] ;  /* 0x000000060a0e7981 */ /* 0x000ee2000c1e1900 */
[----:B-1----:R-:W-:-:S05]  /*0150*/  IMAD.WIDE R12, R0, 0x4, R2 ;  /* 0x00000004000c7825 */ /* 0x002fca00078e0202 */
[----:B------:R-:W5:Y:S01]  /*0160*/  LDG.E R19, desc[UR6][R12.64] ;  /* 0x000000060c137981 */ /* 0x000f62000c1e1900 */
[----:B------:R-:W-:Y:S01]  /*0170*/  IADD3 R0, PT, PT, R15, R0, RZ ;  /* 0x000000000f007210 */ /* 0x000fe20007ffe0ff */
[----:B------:R-:W-:Y:S05]  /*0180*/  WARPSYNC.ALL ;  /* 0x0000000000007948 */ /* 0x000fea0003800000 */
[----:B--2---:R-:W-:-:S13]  /*0190*/  FSETP.GT.AND P0, PT, R8, RZ, PT ;  /* 0x000000ff0800720b */ /* 0x004fda0003f04000 */
[----:B------:R-:W3:Y:S02]  /*01a0*/  @!P0 LDC R17, c[0x0][0x3a0] ;  /* 0x0000e800ff118b82 */ /* 0x000ee40000000800 */
[----:B---3--:R-:W-:Y:S01]  /*01b0*/  @!P0 FMUL R14, R14, R17 ;  /* 0x000000110e0e8220 */ /* 0x008fe20000400000 */
[----:B----4-:R-:W-:-:S03]  /*01c0*/  ISETP.GE.AND P0, PT, R0, UR9, PT ;  /* 0x0000000900007c0c */ /* 0x010fc6000bf06270 */
[----:B------:R-:W-:-:S04]  /*01d0*/  FMUL R14, R14, UR5 ;  /* 0x000000050e0e7c20 */ /* 0x000fc80008400000 */
[----:B-----5:R-:W-:-:S05]  /*01e0*/  FFMA R17, R19, UR8, R14 ;  /* 0x0000000813117c23 */ /* 0x020fca000800000e */
[----:B------:R1:W-:Y:S01]  /*01f0*/  STG.E desc[UR6][R12.64], R17 ;  /* 0x000000110c007986 */ /* 0x0003e2000c101906 */
[----:B------:R-:W-:Y:S06]  /*0200*/  BAR.SYNC.DEFER_BLOCKING 0x0 ;  /* 0x0000000000007b1d */ /* 0x000fec0000010000 */
[----:B------:R-:W-:Y:S05]  /*0210*/  @!P0 BRA `(.L_x_159) ;  /* 0xfffffffc00bc8947 */ /* 0x000fea000383ffff */
[----:B------:R-:W-:Y:S05]  /*0220*/  EXIT ;  /* 0x000000000000794d */ /* 0x000fea0003800000 */
.L_x_160:
        /* <DEDUP_REMOVED lines=13> */
.L_x_379:


//--------------------- .text.LeakyForwardAlphaBeta --------------------------
	.section	.text.LeakyForwardAlphaBeta,"ax",@progbits
	.align	128
        .global         LeakyForwardAlphaBeta
        .type           LeakyForwardAlphaBeta,@function
        .size           LeakyForwardAlphaBeta,(.L_x_380 - LeakyForwardAlphaBeta)
        .other          LeakyForwardAlphaBeta,@"STO_CUDA_ENTRY STV_DEFAULT"
LeakyForwardAlphaBeta:
.text.LeakyForwardAlphaBeta:
        /* <DEDUP_REMOVED lines=13> */
[----:B------:R-:W0:Y:S01]  /*00d0*/  LDCU.64 UR8, c[0x0][0x398] ;  /* 0x00007300ff0877ac */ /* 0x000e220008000a00 */
[----:B-1----:R-:W-:-:S07]  /*00e0*/  IMAD R11, R11, UR4, RZ ;  /* 0x000000040b0b7c24 */ /* 0x002fce000f8e02ff */
.L_x_161:
[----:B---3--:R-:W-:-:S05]  /*00f0*/  IMAD.WIDE R4, R0, 0x4, R8 ;  /* 0x0000000400047825 */ /* 0x008fca00078e0208 */
[----:B--2---:R-:W2:Y:S01]  /*0100*/  LDG.E R12, desc[UR6][R4.64] ;  /* 0x00000006040c7981 */ /* 0x004ea2000c1e1900 */
[----:B01----:R-:W-:-:S05]  /*0110*/  IMAD.WIDE R2, R0, 0x4, R6 ;  /* 0x0000000400027825 */ /* 0x003fca00078e0206 */
[----:B------:R-:W4:Y:S01]  /*0120*/  LDG.E R10, desc[UR6][R2.64] ;  /* 0x00000006020a7981 */ /* 0x000f22000c1e1900 */
[----:B------:R-:W-:Y:S01]  /*0130*/  IADD3 R0, PT, PT, R11, R0, RZ ;  /* 0x000000000b007210 */ /* 0x000fe20007ffe0ff */
[----:B------:R-:W-:Y:S05]  /*0140*/  WARPSYNC.ALL ;  /* 0x0000000000007948 */ /* 0x000fea0003800000 */
[----:B--2---:R-:W-:-:S13]  /*0150*/  FSETP.GT.AND P0, PT, R12, RZ, PT ;  /* 0x000000ff0c00720b */ /* 0x004fda0003f04000 */
[----:B------:R-:W-:Y:S01]  /*0160*/  @!P0 FMUL R12, R12, UR8 ;  /* 0x000000080c0c8c20 */ /* 0x000fe20008400000 */
[----:B------:R-:W-:-:S03]  /*0170*/  ISETP.GE.AND P0, PT, R0, UR5, PT ;  /* 0x0000000500007c0c */ /* 0x000fc6000bf06270 */
[----:B------:R-:W-:-:S04]  /*0180*/  FMUL R13, R12, UR9 ;  /* 0x000000090c0d7c20 */ /* 0x000fc80008400000 */
[----:B----4-:R-:W-:-:S05]  /*0190*/  FFMA R13, R10, UR10, R13 ;  /* 0x0000000a0a0d7c23 */ /* 0x010fca000800000d */
[----:B------:R1:W-:Y:S01]  /*01a0*/  STG.E desc[UR6][R2.64], R13 ;  /* 0x0000000d02007986 */ /* 0x0003e2000c101906 */
[----:B------:R-:W-:Y:S06]  /*01b0*/  BAR.SYNC.DEFER_BLOCKING 0x0 ;  /* 0x0000000000007b1d */ /* 0x000fec0000010000 */
[----:B------:R-:W-:Y:S05]  /*01c0*/  @!P0 BRA `(.L_x_161) ;  /* 0xfffffffc00c88947 */ /* 0x000fea000383ffff */
[----:B------:R-:W-:Y:S05]  /*01d0*/  EXIT ;  /* 0x000000000000794d */ /* 0x000fea0003800000 */
.L_x_162:
        /* <DEDUP_REMOVED lines=10> */
.L_x_380:


//--------------------- .text.PreluBackward       --------------------------
	.section	.text.PreluBackward,"ax",@progbits
	.align	128
        .global         PreluBackward
        .type           PreluBackward,@function
        .size           PreluBackward,(.L_x_381 - PreluBackward)
        .other          PreluBackward,@"STO_CUDA_ENTRY STV_DEFAULT"
PreluBackward:
.text.PreluBackward:
[----:B------:R-:W-:Y:S08]  /*0000*/  LDC R1, c[0x0][0x37c] ;  /* 0x0000df00ff017b82 */ /* 0x000ff00000000800 */
[----:B------:R-:W0:Y:S02]  /*0010*/  LDC R0, c[0x0][0x384] ;  /* 0x0000e100ff007b82 */ /* 0x000e240000000800 */
[----:B0-----:R-:W-:-:S13]  /*0020*/  ISETP.GE.AND P0, PT, R0, 0x1, PT ;  /* 0x000000010000780c */ /* 0x001fda0003f06270 */
[----:B------:R-:W-:Y:S05]  /*0030*/  @!P0 EXIT ;  /* 0x000000000000894d */ /* 0x000fea0003800000 */
[----:B------:R-:W0:Y:S01]  /*0040*/  S2R R3, SR_TID.X ;  /* 0x0000000000037919 */ /* 0x000e220000002100 */
[----:B------:R-:W0:Y:S01]  /*0050*/  S2UR UR4, SR_CTAID.X ;  /* 0x00000000000479c3 */ /* 0x000e220000002500 */
[----:B------:R-:W1:Y:S07]  /*0060*/  LDCU.64 UR6, c[0x0][0x358] ;  /* 0x00006b00ff0677ac */ /* 0x000e6e0008000a00 */
[----:B------:R-:W0:Y:S01]  /*0070*/  LDC R8, c[0x0][0x360] ;  /* 0x0000d800ff087b82 */ /* 0x000e220000000800 */
[----:B------:R-:W2:Y:S01]  /*0080*/  LDCU UR5, c[0x0][0x370] ;  /* 0x00006e00ff0577ac */ /* 0x000ea20008000800 */
[C---:B0-----:R-:W-:Y:S01]  /*0090*/  IMAD R0, R8.reuse, UR4, R3 ;  /* 0x0000000408007c24 */ /* 0x041fe2000f8e0203 */
[----:B------:R-:W-:Y:S01]  /*00a0*/  UMOV UR4, URZ ;  /* 0x000000ff00047c82 */ /* 0x000fe20008000000 */
[----:B-12---:R-:W-:-:S07]  /*00b0*/  IMAD R8, R8, UR5, RZ ;  /* 0x0000000508087c24 */ /* 0x006fce000f8e02ff */
.L_x_166:
[----:B------:R-:W0:Y:S01]  /*00c0*/  LDCU UR5, c[0x0][0x380] ;  /* 0x00007000ff0577ac */ /* 0x000e220008000800 */
[----:B------:R-:W-:Y:S01]  /*00d0*/  BSSY.RECONVERGENT B0, `(.L_x_163) ;  /* 0x0000021000007945 */ /* 0x000fe20003800200 */
[----:B0-----:R-:W-:-:S13]  /*00e0*/  ISETP.GE.AND P0, PT, R0, UR5, PT ;  /* 0x0000000500007c0c */ /* 0x001fda000bf06270 */
[----:B------:R-:W-:Y:S05]  /*00f0*/  @P0 BRA `(.L_x_164) ;  /* 0x0000000000780947 */ /* 0x000fea0003800000 */
[----:B------:R-:W-:-:S07]  /*0100*/  MOV R10, R0 ;  /* 0x00000000000a7202 */ /* 0x000fce0000000f00 */
.L_x_165:
[----:B------:R-:W0:Y:S08]  /*0110*/  LDC R9, c[0x0][0x380] ;  /* 0x0000e000ff097b82 */ /* 0x000e300000000800 */
[----:B------:R-:W1:Y:S08]  /*0120*/  LDC.64 R2, c[0x0][0x390] ;  /* 0x0000e400ff027b82 */ /* 0x000e700000000a00 */
[----:B------:R-:W2:Y:S01]  /*0130*/  LDC.64 R6, c[0x0][0x398] ;  /* 0x0000e600ff067b82 */ /* 0x000ea20000000a00 */
[----:B0-----:R-:W-:-:S07]  /*0140*/  IMAD R17, R9, UR4, R10 ;  /* 0x0000000409117c24 */ /* 0x001fce000f8e020a */
[----:B------:R-:W0:Y:S01]  /*0150*/  LDC.64 R14, c[0x0][0x3a0] ;  /* 0x0000e800ff0e7b82 */ /* 0x000e220000000a00 */
[----:B-1----:R-:W-:-:S05]  /*0160*/  IMAD.WIDE R2, R17, 0x4, R2 ;  /* 0x0000000411027825 */ /* 0x002fca00078e0202 */
[----:B------:R-:W3:Y:S01]  /*0170*/  LDG.E R4, desc[UR6][R2.64] ;  /* 0x0000000602047981 */ /* 0x000ee2000c1e1900 */
[----:B--2---:R-:W-:Y:S01]  /*0180*/  IMAD.WIDE R12, R17, 0x4, R6 ;  /* 0x00000004110c7825 */ /* 0x004fe200078e0206 */
[----:B---3--:R-:W-:Y:S02]  /*0190*/  FSETP.GT.AND P0, PT, R4, RZ, PT ;  /* 0x000000ff0400720b */ /* 0x008fe40003f04000 */
[----:B------:R-:W1:Y:S11]  /*01a0*/  LDC.64 R4, c[0x0][0x388] ;  /* 0x0000e200ff047b82 */ /* 0x000e760000000a00 */
[----:B------:R-:W2:Y:S01]  /*01b0*/  @P0 LDG.E R11, desc[UR6][R12.64] ;  /* 0x000000060c0b0981 */ /* 0x000ea2000c1e1900 */
[----:B0-----:R-:W-:-:S04]  /*01c0*/  @!P0 IMAD.WIDE R14, R10, 0x4, R14 ;  /* 0x000000040a0e8825 */ /* 0x001fc800078e020e */
[----:B-1----:R-:W-:Y:S02]  /*01d0*/  IMAD.WIDE R4, R17, 0x4, R4 ;  /* 0x0000000411047825 */ /* 0x002fe400078e0204 */
[----:B------:R-:W0:Y:S03]  /*01e0*/  LDC.64 R16, c[0x0][0x3a8] ;  /* 0x0000ea00ff107b82 */ /* 0x000e260000000a00 */
[----:B--2---:R1:W-:Y:S04]  /*01f0*/  @P0 STG.E desc[UR6][R4.64], R11 ;  /* 0x0000000b04000986 */ /* 0x0043e8000c101906 */
[----:B------:R-:W2:Y:S04]  /*0200*/  @!P0 LDG.E R19, desc[UR6][R12.64] ;  /* 0x000000060c138981 */ /* 0x000ea8000c1e1900 */
[----:B------:R-:W2:Y:S01]  /*0210*/  @!P0 LDG.E R14, desc[UR6][R14.64] ;  /* 0x000000060e0e8981 */ /* 0x000ea2000c1e1900 */
[----:B------:R-:W-:-:S04]  /*0220*/  @!P0 IMAD.WIDE R6, R10, 0x4, R6 ;  /* 0x000000040a068825 */ /* 0x000fc800078e0206 */
[----:B0-----:R-:W-:-:S04]  /*0230*/  @!P0 IMAD.WIDE R16, R10, 0x4, R16 ;  /* 0x000000040a108825 */ /* 0x001fc800078e0210 */
[----:B--2---:R-:W-:-:S05]  /*0240*/  @!P0 FMUL R19, R14, R19 ;  /* 0x000000130e138220 */ /* 0x004fca0000400000 */
[----:B------:R1:W-:Y:S04]  /*0250*/  @!P0 STG.E desc[UR6][R4.64], R19 ;  /* 0x0000001304008986 */ /* 0x0003e8000c101906 */
[----:B------:R-:W2:Y:S04]  /*0260*/  @!P0 LDG.E R6, desc[UR6][R6.64] ;  /* 0x0000000606068981 */ /* 0x000ea8000c1e1900 */
[----:B------:R-:W2:Y:S04]  /*0270*/  @!P0 LDG.E R3, desc[UR6][R2.64] ;  /* 0x0000000602038981 */ /* 0x000ea8000c1e1900 */
[----:B------:R-:W2:Y:S01]  /*0280*/  @!P0 LDG.E R21, desc[UR6][R16.64] ;  /* 0x0000000610158981 */ /* 0x000ea2000c1e1900 */
[----:B------:R-:W-:Y:S01]  /*0290*/  IADD3 R10, PT, PT, R8, R10, RZ ;  /* 0x0000000a080a7210 */ /* 0x000fe20007ffe0ff */
[----:B--2---:R-:W-:-:S05]  /*02a0*/  @!P0 FFMA R21, R6, R3, R21 ;  /* 0x0000000306158223 */ /* 0x004fca0000000015 */
[----:B------:R1:W-:Y:S01]  /*02b0*/  @!P0 STG.E desc[UR6][R16.64], R21 ;  /* 0x0000001510008986 */ /* 0x0003e2000c101906 */
[----:B------:R-:W-:-:S13]  /*02c0*/  ISETP.GE.AND P0, PT, R10, R9, PT ;  /* 0x000000090a00720c */ /* 0x000fda0003f06270 */
[----:B-1----:R-:W-:Y:S05]  /*02d0*/  @!P0 BRA `(.L_x_165) ;  /* 0xfffffffc008c8947 */ /* 0x002fea000383ffff */
.L_x_164:
[----:B------:R-:W-:Y:S05]  /*02e0*/  BSYNC.RECONVERGENT B0 ;  /* 0x0000000000007941 */ /* 0x000fea0003800200 */
.L_x_163:
[----:B------:R-:W0:Y:S01]  /*02f0*/  LDCU UR5, c[0x0][0x384] ;  /* 0x00007080ff0577ac */ /* 0x000e220008000800 */
[----:B------:R-:W-:-:S04]  /*0300*/  UIADD3 UR4, UPT, UPT, UR4, 0x1, URZ ;  /* 0x0000000104047890 */ /* 0x000fc8000fffe0ff */
[----:B0-----:R-:W-:-:S09]  /*0310*/  UISETP.NE.AND UP0, UPT, UR4, UR5, UPT ;  /* 0x000000050400728c */ /* 0x001fd2000bf05270 */
[----:B------:R-:W-:Y:S05]  /*0320*/  BRA.U UP0, `(.L_x_166) ;  /* 0xfffffffd00647547 */ /* 0x000fea000b83ffff */
[----:B------:R-:W-:Y:S05]  /*0330*/  EXIT ;  /* 0x000000000000794d */ /* 0x000fea0003800000 */
.L_x_167:
        /* <DEDUP_REMOVED lines=12> */
.L_x_381:


//--------------------- .text.PreluForward        --------------------------
	.section	.text.PreluForward,"ax",@progbits
	.align	128
        .global         PreluForward
        .type           PreluForward,@function
        .size           PreluForward,(.L_x_382 - PreluForward)
        .other          PreluForward,@"STO_CUDA_ENTRY STV_DEFAULT"
PreluForward:
.text.PreluForward:
        /* <DEDUP_REMOVED lines=12> */
.L_x_171:
[----:B------:R-:W0:Y:S01]  /*00c0*/  LDCU UR5, c[0x0][0x380] ;  /* 0x00007000ff0577ac */ /* 0x000e220008000800 */
[----:B------:R-:W-:Y:S01]  /*00d0*/  BSSY.RECONVERGENT B0, `(.L_x_168) ;  /* 0x0000014000007945 */ /* 0x000fe20003800200 */
[----:B0-----:R-:W-:-:S13]  /*00e0*/  ISETP.GE.AND P0, PT, R0, UR5, PT ;  /* 0x0000000500007c0c */ /* 0x001fda000bf06270 */
[----:B---3--:R-:W-:Y:S05]  /*00f0*/  @P0 BRA `(.L_x_169) ;  /* 0x0000000000440947 */ /* 0x008fea0003800000 */
[----:B------:R-:W0:Y:S01]  /*0100*/  LDC R14, c[0x0][0x380] ;  /* 0x0000e000ff0e7b82 */ /* 0x000e220000000800 */
[----:B------:R-:W-:-:S07]  /*0110*/  MOV R13, R0 ;  /* 0x00000000000d7202 */ /* 0x000fce0000000f00 */
[----:B------:R-:W1:Y:S08]  /*0120*/  LDC.64 R8, c[0x0][0x388] ;  /* 0x0000e200ff087b82 */ /* 0x000e700000000a00 */
[----:B------:R-:W2:Y:S02]  /*0130*/  LDC.64 R10, c[0x0][0x390] ;  /* 0x0000e400ff0a7b82 */ /* 0x000ea40000000a00 */
.L_x_170:
[----:B0--3--:R-:W-:-:S04]  /*0140*/  IMAD R7, R14, UR4, R13 ;  /* 0x000000040e077c24 */ /* 0x009fc8000f8e020d */
[----:B-1----:R-:W-:-:S05]  /*0150*/  IMAD.WIDE R2, R7, 0x4, R8 ;  /* 0x0000000407027825 */ /* 0x002fca00078e0208 */
[----:B------:R-:W3:Y:S02]  /*0160*/  LDG.E R15, desc[UR6][R2.64] ;  /* 0x00000006020f7981 */ /* 0x000ee4000c1e1900 */
[----:B---3--:R-:W-:-:S13]  /*0170*/  FSETP.GT.AND P0, PT, R15, RZ, PT ;  /* 0x000000ff0f00720b */ /* 0x008fda0003f04000 */
[----:B------:R-:W0:Y:S02]  /*0180*/  @!P0 LDC.64 R4, c[0x0][0x398] ;  /* 0x0000e600ff048b82 */ /* 0x000e240000000a00 */
[----:B0-----:R-:W-:-:S06]  /*0190*/  @!P0 IMAD.WIDE R4, R13, 0x4, R4 ;  /* 0x000000040d048825 */ /* 0x001fcc00078e0204 */
[----:B------:R-:W3:Y:S01]  /*01a0*/  @!P0 LDG.E R4, desc[UR6][R4.64] ;  /* 0x0000000604048981 */ /* 0x000ee2000c1e1900 */
[----:B--2---:R-:W-:Y:S01]  /*01b0*/  IMAD.WIDE R6, R7, 0x4, R10 ;  /* 0x0000000407067825 */ /* 0x004fe200078e020a */
[----:B------:R-:W-:-:S03]  /*01c0*/  IADD3 R13, PT, PT, R12, R13, RZ ;  /* 0x0000000d0c0d7210 */ /* 0x000fc60007ffe0ff */
[----:B---3--:R-:W-:Y:S01]  /*01d0*/  @!P0 FMUL R15, R15, R4 ;  /* 0x000000040f0f8220 */ /* 0x008fe20000400000 */
[----:B------:R-:W-:-:S04]  /*01e0*/  ISETP.GE.AND P0, PT, R13, R14, PT ;  /* 0x0000000e0d00720c */ /* 0x000fc80003f06270 */
[----:B------:R3:W-:Y:S09]  /*01f0*/  STG.E desc[UR6][R6.64], R15 ;  /* 0x0000000f06007986 */ /* 0x0007f2000c101906 */
[----:B------:R-:W-:Y:S05]  /*0200*/  @!P0 BRA `(.L_x_170) ;  /* 0xfffffffc00cc8947 */ /* 0x000fea000383ffff */
.L_x_169:
[----:B------:R-:W-:Y:S05]  /*0210*/  BSYNC.RECONVERGENT B0 ;  /* 0x0000000000007941 */ /* 0x000fea0003800200 */
.L_x_168:
[----:B------:R-:W0:Y:S01]  /*0220*/  LDCU UR5, c[0x0][0x384] ;  /* 0x00007080ff0577ac */ /* 0x000e220008000800 */
[----:B------:R-:W-:-:S04]  /*0230*/  UIADD3 UR4, UPT, UPT, UR4, 0x1, URZ ;  /* 0x0000000104047890 */ /* 0x000fc8000fffe0ff */
[----:B0-----:R-:W-:-:S09]  /*0240*/  UISETP.NE.AND UP0, UPT, UR4, UR5, UPT ;  /* 0x000000050400728c */ /* 0x001fd2000bf05270 */
[----:B------:R-:W-:Y:S05]  /*0250*/  BRA.U UP0, `(.L_x_171) ;  /* 0xfffffffd00987547 */ /* 0x000fea000b83ffff */
[----:B------:R-:W-:Y:S05]  /*0260*/  EXIT ;  /* 0x000000000000794d */ /* 0x000fea0003800000 */
.L_x_172:
        /* <DEDUP_REMOVED lines=9> */
.L_x_382:


//--------------------- .text.ThreshBackward      --------------------------
	.section	.text.ThreshBackward,"ax",@progbits
	.align	128
        .global         ThreshBackward
        .type           ThreshBackward,@function
        .size           ThreshBackward,(.L_x_383 - ThreshBackward)
        .other          ThreshBackward,@"STO_CUDA_ENTRY STV_DEFAULT"
ThreshBackward:
.text.ThreshBackward:
        /* <DEDUP_REMOVED lines=12> */
.L_x_176:
[----:B0-----:R-:W0:Y:S01]  /*00c0*/  LDC.64 R4, c[0x0][0x380] ;  /* 0x0000e000ff047b82 */ /* 0x001e220000000a00 */
[----:B------:R-:W1:Y:S01]  /*00d0*/  LDCU UR5, c[0x0][0x380] ;  /* 0x00007000ff0577ac */ /* 0x000e620008000800 */
[----:B------:R-:W-:Y:S01]  /*00e0*/  BSSY.RECONVERGENT B0, `(.L_x_173) ;  /* 0x0000037000007945 */ /* 0x000fe20003800200 */
[----:B0-----:R-:W-:Y:S01]  /*00f0*/  ISETP.GE.AND P1, PT, R3, R4, PT ;  /* 0x000000040300720c */ /* 0x001fe20003f26270 */
[----:B------:R-:W-:Y:S01]  /*0100*/  IMAD R2, R4, UR4, RZ ;  /* 0x0000000404027c24 */ /* 0x000fe2000f8e02ff */
[----:B------:R-:W-:-:S06]  /*0110*/  UIADD3 UR4, UPT, UPT, UR4, 0x1, URZ ;  /* 0x0000000104047890 */ /* 0x000fcc000fffe0ff */
[----:B------:R-:W-:-:S05]  /*0120*/  ISETP.NE.AND P0, PT, R5, UR4, PT ;  /* 0x0000000405007c0c */ /* 0x000fca000bf05270 */
[----:B-1----:R-:W-:Y:S08]  /*0130*/  @P1 BRA `(.L_x_174) ;  /* 0x0000000000c41947 */ /* 0x002ff00003800000 */
[----:B------:R-:W-:-:S07]  /*0140*/  MOV R5, R3 ;  /* 0x0000000300057202 */ /* 0x000fce0000000f00 */
.L_x_175:
[----:B0-----:R-:W0:Y:S01]  /*0150*/  LDC.64 R12, c[0x0][0x3b0] ;  /* 0x0000ec00ff0c7b82 */ /* 0x001e220000000a00 */
[----:B------:R-:W-:-:S07]  /*0160*/  IADD3 R4, PT, PT, R2, R5, RZ ;  /* 0x0000000502047210 */ /* 0x000fce0007ffe0ff */
[----:B------:R-:W1:Y:S08]  /*0170*/  LDC.64 R6, c[0x0][0x388] ;  /* 0x0000e200ff067b82 */ /* 0x000e700000000a00 */
[----:B------:R-:W2:Y:S01]  /*0180*/  LDC.64 R8, c[0x0][0x398] ;  /* 0x0000e600ff087b82 */ /* 0x000ea20000000a00 */
[----:B0-----:R-:W-:-:S07]  /*0190*/  IMAD.WIDE R12, R5, 0x4, R12 ;  /* 0x00000004050c7825 */ /* 0x001fce00078e020c */
[----:B------:R-:W0:Y:S01]  /*01a0*/  LDC.64 R16, c[0x0][0x3c0] ;  /* 0x0000f000ff107b82 */ /* 0x000e220000000a00 */
[----:B------:R-:W3:Y:S01]  /*01b0*/  LDG.E R13, desc[UR6][R12.64] ;  /* 0x000000060c0d7981 */ /* 0x000ee2000c1e1900 */
[----:B-1----:R-:W-:-:S06]  /*01c0*/  IMAD.WIDE R6, R4, 0x4, R6 ;  /* 0x0000000404067825 */ /* 0x002fcc00078e0206 */
[----:B------:R-:W1:Y:S01]  /*01d0*/  LDC.64 R14, c[0x0][0x390] ;  /* 0x0000e400ff0e7b82 */ /* 0x000e620000000a00 */
[----:B------:R-:W3:Y:S01]  /*01e0*/  LDG.E R10, desc[UR6][R6.64] ;  /* 0x00000006060a7981 */ /* 0x000ee2000c1e1900 */
[----:B--2---:R-:W-:-:S06]  /*01f0*/  IMAD.WIDE R8, R5, 0x4, R8 ;  /* 0x0000000405087825 */ /* 0x004fcc00078e0208 */
[----:B------:R-:W2:Y:S01]  /*0200*/  LDC.64 R18, c[0x0][0x3c8] ;  /* 0x0000f200ff127b82 */ /* 0x000ea20000000a00 */
[----:B---3--:R-:W-:Y:S01]  /*0210*/  FSETP.GT.AND P1, PT, R10, R13, PT ;  /* 0x0000000d0a00720b */ /* 0x008fe20003f24000 */
[----:B------:R-:W-:-:S12]  /*0220*/  IMAD.WIDE R10, R2, 0x4, R8 ;  /* 0x00000004020a7825 */ /* 0x000fd800078e0208 */
[----:B0-----:R-:W-:Y:S01]  /*0230*/  @P1 IMAD.WIDE R16, R5, 0x4, R16 ;  /* 0x0000000405101825 */ /* 0x001fe200078e0210 */
[----:B------:R-:W3:Y:S05]  /*0240*/  @P1 LDG.E R21, desc[UR6][R10.64] ;  /* 0x000000060a151981 */ /* 0x000eea000c1e1900 */
[----:B------:R-:W3:Y:S01]  /*0250*/  @P1 LDG.E R16, desc[UR6][R16.64] ;  /* 0x0000000610101981 */ /* 0x000ee2000c1e1900 */
[----:B-1----:R-:W-:-:S04]  /*0260*/  IMAD.WIDE R12, R4, 0x4, R14 ;  /* 0x00000004040c7825 */ /* 0x002fc800078e020e */
[C---:B--2---:R-:W-:Y:S02]  /*0270*/  @P1 IMAD.WIDE R14, R5.reuse, 0x4, R18 ;  /* 0x00000004050e1825 */ /* 0x044fe400078e0212 */
[----:B------:R-:W0:Y:S02]  /*0280*/  LDC.64 R18, c[0x0][0x3a0] ;  /* 0x0000e800ff127b82 */ /* 0x000e240000000a00 */
[----:B---3--:R-:W-:Y:S01]  /*0290*/  @P1 FMUL R21, R16, R21 ;  /* 0x0000001510151220 */ /* 0x008fe20000400000 */
[----:B0-----:R-:W-:-:S05]  /*02a0*/  @!P1 IMAD.WIDE R18, R5, 0x4, R18 ;  /* 0x0000000405129825 */ /* 0x001fca00078e0212 */
[----:B------:R-:W0:Y:S01]  /*02b0*/  LDC.64 R16, c[0x0][0x3a8] ;  /* 0x0000ea00ff107b82 */ /* 0x000e220000000a00 */
[----:B------:R1:W-:Y:S04]  /*02c0*/  @P1 STG.E desc[UR6][R12.64], R21 ;  /* 0x000000150c001986 */ /* 0x0003e8000c101906 */
[----:B------:R-:W2:Y:S04]  /*02d0*/  @P1 LDG.E R4, desc[UR6][R8.64] ;  /* 0x0000000608041981 */ /* 0x000ea8000c1e1900 */
[----:B------:R-:W2:Y:S04]  /*02e0*/  @P1 LDG.E R23, desc[UR6][R6.64] ;  /* 0x0000000606171981 */ /* 0x000ea8000c1e1900 */
[----:B------:R-:W2:Y:S01]  /*02f0*/  @P1 LDG.E R25, desc[UR6][R14.64] ;  /* 0x000000060e191981 */ /* 0x000ea2000c1e1900 */
[----:B-1----:R-:W1:Y:S01]  /*0300*/  LDC.64 R20, c[0x0][0x3b8] ;  /* 0x0000ee00ff147b82 */ /* 0x002e620000000a00 */
[----:B--2---:R-:W-:-:S05]  /*0310*/  @P1 FFMA R23, R4, R23, R25 ;  /* 0x0000001704171223 */ /* 0x004fca0000000019 */
[----:B------:R2:W-:Y:S04]  /*0320*/  @P1 STG.E desc[UR6][R14.64], R23 ;  /* 0x000000170e001986 */ /* 0x0005e8000c101906 */
[----:B------:R-:W3:Y:S04]  /*0330*/  @!P1 LDG.E R11, desc[UR6][R10.64] ;  /* 0x000000060a0b9981 */ /* 0x000ee8000c1e1900 */
[----:B------:R-:W3:Y:S01]  /*0340*/  @!P1 LDG.E R18, desc[UR6][R18.64] ;  /* 0x0000000612129981 */ /* 0x000ee2000c1e1900 */
[----:B0-----:R-:W-:-:S04]  /*0350*/  @!P1 IMAD.WIDE R16, R5, 0x4, R16 ;  /* 0x0000000405109825 */ /* 0x001fc800078e0210 */
[----:B---3--:R-:W-:-:S05]  /*0360*/  @!P1 FMUL R25, R18, R11 ;  /* 0x0000000b12199220 */ /* 0x008fca0000400000 */
[----:B------:R0:W-:Y:S04]  /*0370*/  @!P1 STG.E desc[UR6][R12.64], R25 ;  /* 0x000000190c009986 */ /* 0x0001e8000c101906 */
[----:B------:R-:W3:Y:S04]  /*0380*/  @!P1 LDG.E R7, desc[UR6][R6.64] ;  /* 0x0000000606079981 */ /* 0x000ee8000c1e1900 */
[----:B------:R-:W3:Y:S04]  /*0390*/  @!P1 LDG.E R4, desc[UR6][R8.64] ;  /* 0x0000000608049981 */ /* 0x000ee8000c1e1900 */
[----:B------:R-:W3:Y:S01]  /*03a0*/  @!P1 LDG.E R27, desc[UR6][R16.64] ;  /* 0x00000006101b9981 */ /* 0x000ee2000c1e1900 */
[----:B-1----:R-:W-:-:S04]  /*03b0*/  IMAD.WIDE R10, R5, 0x4, R20 ;  /* 0x00000004050a7825 */ /* 0x002fc800078e0214 */
[----:B---3--:R-:W-:-:S05]  /*03c0*/  @!P1 FFMA R27, R4, R7, R27 ;  /* 0x00000007041b9223 */ /* 0x008fca000000001b */
[----:B------:R0:W-:Y:S04]  /*03d0*/  @!P1 STG.E desc[UR6][R16.64], R27 ;  /* 0x0000001b10009986 */ /* 0x0001e8000c101906 */
[----:B------:R-:W3:Y:S04]  /*03e0*/  LDG.E R4, desc[UR6][R8.64] ;  /* 0x0000000608047981 */ /* 0x000ee8000c1e1900 */
[----:B--2---:R-:W3:Y:S01]  /*03f0*/  LDG.E R15, desc[UR6][R10.64] ;  /* 0x000000060a0f7981 */ /* 0x004ee2000c1e1900 */
[----:B------:R-:W-:-:S04]  /*0400*/  IADD3 R5, PT, PT, R0, R5, RZ ;  /* 0x0000000500057210 */ /* 0x000fc80007ffe0ff */
[----:B------:R-:W-:Y:S01]  /*0410*/  ISETP.GE.AND P1, PT, R5, UR5, PT ;  /* 0x0000000505007c0c */ /* 0x000fe2000bf26270 */
[----:B---3--:R-:W-:-:S05]  /*0420*/  FADD R15, R4, R15 ;  /* 0x0000000f040f7221 */ /* 0x008fca0000000000 */
[----:B------:R0:W-:Y:S07]  /*0430*/  STG.E desc[UR6][R10.64], R15 ;  /* 0x0000000f0a007986 */ /* 0x0001ee000c101906 */
[----:B------:R-:W-:Y:S05]  /*0440*/  @!P1 BRA `(.L_x_175) ;  /* 0xfffffffc00409947 */ /* 0x000fea000383ffff */
.L_x_174:
[----:B------:R-:W-:Y:S05]  /*0450*/  BSYNC.RECONVERGENT B0 ;  /* 0x0000000000007941 */ /* 0x000fea0003800200 */
.L_x_173:
[----:B------:R-:W-:Y:S05]  /*0460*/  @P0 BRA `(.L_x_176) ;  /* 0xfffffffc00140947 */ /* 0x000fea000383ffff */
[----:B------:R-:W-:Y:S05]  /*0470*/  EXIT ;  /* 0x000000000000794d */ /* 0x000fea0003800000 */
.L_x_177:
        /* <DEDUP_REMOVED lines=16> */
.L_x_383:


//--------------------- .text.ThreshForward       --------------------------
	.section	.text.ThreshForward,"ax",@progbits
	.align	128
        .global         ThreshForward
        .type           ThreshForward,@function
        .size           ThreshForward,(.L_x_384 - ThreshForward)
        .other          ThreshForward,@"STO_CUDA_ENTRY STV_DEFAULT"
ThreshForward:
.text.ThreshForward:
        /* <DEDUP_REMOVED lines=12> */
.L_x_181:
[----:B------:R-:W0:Y:S01]  /*00c0*/  LDCU UR5, c[0x0][0x380] ;  /* 0x00007000ff0577ac */ /* 0x000e220008000800 */
[----:B------:R-:W-:Y:S01]  /*00d0*/  BSSY.RECONVERGENT B0, `(.L_x_178) ;  /* 0x000001c000007945 */ /* 0x000fe20003800200 */
[----:B0-----:R-:W-:-:S13]  /*00e0*/  ISETP.GE.AND P0, PT, R0, UR5, PT ;  /* 0x0000000500007c0c */ /* 0x001fda000bf06270 */
[----:B------:R-:W-:Y:S05]  /*00f0*/  @P0 BRA `(.L_x_179) ;  /* 0x0000000000640947 */ /* 0x000fea0003800000 */
[----:B------:R-:W0:Y:S01]  /*0100*/  LDC R9, c[0x0][0x380] ;  /* 0x0000e000ff097b82 */ /* 0x000e220000000800 */
[----:B------:R-:W-:-:S07]  /*0110*/  MOV R10, R0 ;  /* 0x00000000000a7202 */ /* 0x000fce0000000f00 */
[----:B------:R-:W1:Y:S08]  /*0120*/  LDC.64 R2, c[0x0][0x388] ;  /* 0x0000e200ff027b82 */ /* 0x000e700000000a00 */
[----:B------:R-:W2:Y:S08]  /*0130*/  LDC.64 R4, c[0x0][0x3a0] ;  /* 0x0000e800ff047b82 */ /* 0x000eb00000000a00 */
[----:B------:R-:W3:Y:S02]  /*0140*/  LDC.64 R6, c[0x0][0x390] ;  /* 0x0000e400ff067b82 */ /* 0x000ee40000000a00 */
.L_x_180:
[----:B0-----:R-:W-:Y:S02]  /*0150*/  IMAD R21, R9, UR4, R10 ;  /* 0x0000000409157c24 */ /* 0x001fe4000f8e020a */
[----:B--2---:R-:W-:-:S04]  /*0160*/  IMAD.WIDE R14, R10, 0x4, R4 ;  /* 0x000000040a0e7825 */ /* 0x004fc800078e0204 */
[----:B-1----:R-:W-:Y:S02]  /*0170*/  IMAD.WIDE R12, R21, 0x4, R2 ;  /* 0x00000004150c7825 */ /* 0x002fe400078e0202 */
[----:B------:R-:W2:Y:S04]  /*0180*/  LDG.E R14, desc[UR6][R14.64] ;  /* 0x000000060e0e7981 */ /* 0x000ea8000c1e1900 */
[----:B------:R-:W2:Y:S02]  /*0190*/  LDG.E R11, desc[UR6][R12.64] ;  /* 0x000000060c0b7981 */ /* 0x000ea4000c1e1900 */
[----:B--2---:R-:W-:-:S13]  /*01a0*/  FSETP.GT.AND P0, PT, R11, R14, PT ;  /* 0x0000000e0b00720b */ /* 0x004fda0003f04000 */
[----:B------:R-:W0:Y:S08]  /*01b0*/  @P0 LDC.64 R16, c[0x0][0x3a8] ;  /* 0x0000ea00ff100b82 */ /* 0x000e300000000a00 */
[----:B------:R-:W1:Y:S01]  /*01c0*/  @!P0 LDC.64 R18, c[0x0][0x398] ;  /* 0x0000e600ff128b82 */ /* 0x000e620000000a00 */
[----:B0-----:R-:W-:-:S05]  /*01d0*/  @P0 IMAD.WIDE R16, R10, 0x4, R16 ;  /* 0x000000040a100825 */ /* 0x001fca00078e0210 */
[----:B------:R-:W2:Y:S01]  /*01e0*/  @P0 LDG.E R20, desc[UR6][R16.64] ;  /* 0x0000000610140981 */ /* 0x000ea2000c1e1900 */
[----:B-1----:R-:W-:-:S06]  /*01f0*/  @!P0 IMAD.WIDE R18, R10, 0x4, R18 ;  /* 0x000000040a128825 */ /* 0x002fcc00078e0212 */
[----:B------:R-:W4:Y:S01]  /*0200*/  @!P0 LDG.E R18, desc[UR6][R18.64] ;  /* 0x0000000612128981 */ /* 0x000f22000c1e1900 */
[----:B---3--:R-:W-:Y:S01]  /*0210*/  IMAD.WIDE R12, R21, 0x4, R6 ;  /* 0x00000004150c7825 */ /* 0x008fe200078e0206 */
[----:B------:R-:W-:Y:S02]  /*0220*/  IADD3 R10, PT, PT, R8, R10, RZ ;  /* 0x0000000a080a7210 */ /* 0x000fe40007ffe0ff */
[----:B------:R-:W-:Y:S02]  /*0230*/  @!P0 MOV R20, R11 ;  /* 0x0000000b00148202 */ /* 0x000fe40000000f00 */
[----:B----4-:R-:W-:-:S05]  /*0240*/  @!P0 MOV R11, R18 ;  /* 0x00000012000b8202 */ /* 0x010fca0000000f00 */
[----:B--2---:R-:W-:-:S05]  /*0250*/  FMUL R11, R20, R11 ;  /* 0x0000000b140b7220 */ /* 0x004fca0000400000 */
[----:B------:R4:W-:Y:S01]  /*0260*/  STG.E desc[UR6][R12.64], R11 ;  /* 0x0000000b0c007986 */ /* 0x0009e2000c101906 */
[----:B------:R-:W-:-:S13]  /*0270*/  ISETP.GE.AND P0, PT, R10, R9, PT ;  /* 0x000000090a00720c */ /* 0x000fda0003f06270 */
[----:B----4-:R-:W-:Y:S05]  /*0280*/  @!P0 BRA `(.L_x_180) ;  /* 0xfffffffc00b08947 */ /* 0x010fea000383ffff */
.L_x_179:
[----:B------:R-:W-:Y:S05]  /*0290*/  BSYNC.RECONVERGENT B0 ;  /* 0x0000000000007941 */ /* 0x000fea0003800200 */
.L_x_178:
[----:B------:R-:W0:Y:S01]  /*02a0*/  LDCU UR5, c[0x0][0x384] ;  /* 0x00007080ff0577ac */ /* 0x000e220008000800 */
[----:B------:R-:W-:-:S04]  /*02b0*/  UIADD3 UR4, UPT, UPT, UR4, 0x1, URZ ;  /* 0x0000000104047890 */ /* 0x000fc8000fffe0ff */
[----:B0-----:R-:W-:-:S09]  /*02c0*/  UISETP.NE.AND UP0, UPT, UR4, UR5, UPT ;  /* 0x000000050400728c */ /* 0x001fd2000bf05270 */
[----:B------:R-:W-:Y:S05]  /*02d0*/  BRA.U UP0, `(.L_x_181) ;  /* 0xfffffffd00787547 */ /* 0x000fea000b83ffff */
[----:B------:R-:W-:Y:S05]  /*02e0*/  EXIT ;  /* 0x000000000000794d */ /* 0x000fea0003800000 */
.L_x_182:
        /* <DEDUP_REMOVED lines=9> */
.L_x_384:


//--------------------- .text.L1L2                --------------------------
	.section	.text.L1L2,"ax",@progbits
	.align	128
        .global         L1L2
        .type           L1L2,@function
        .size           L1L2,(.L_x_357 - L1L2)
        .other          L1L2,@"STO_CUDA_ENTRY STV_DEFAULT"
L1L2:
.text.L1L2:
        /* <DEDUP_REMOVED lines=16> */
.L_x_185:
[----:B0-----:R-:W-:-:S05]  /*0100*/  IMAD.WIDE R14, R13, 0x4, R10 ;  /* 0x000000040d0e7825 */ /* 0x001fca00078e020a */
[----:B--2---:R-:W2:Y:S01]  /*0110*/  LDG.E R0, desc[UR6][R14.64] ;  /* 0x000000060e007981 */ /* 0x004ea2000c1e1900 */
[----:B------:R-:W0:Y:S01]  /*0120*/  LDC.64 R16, c[0x0][0x398] ;  /* 0x0000e600ff107b82 */ /* 0x000e220000000a00 */
[----:B------:R-:W-:Y:S07]  /*0130*/  YIELD ;  /* 0x0000000000007946 */ /* 0x000fee0003800000 */
[----:B-1----:R-:W1:Y:S01]  /*0140*/  LDC.64 R18, c[0x0][0x3a0] ;  /* 0x0000e800ff127b82 */ /* 0x002e620000000a00 */
[----:B--2---:R-:W-:-:S05]  /*0150*/  FMUL R3, |R0|, R7 ;  /* 0x0000000700037220 */ /* 0x004fca0000400200 */
[----:B0-----:R0:W-:Y:S04]  /*0160*/  REDG.E.ADD.F32.FTZ.RN.STRONG.GPU desc[UR6][R16.64], R3 ;  /* 0x00000003100079a6 */ /* 0x0011e8000c12f306 */
[----:B------:R-:W2:Y:S01]  /*0170*/  LDG.E R0, desc[UR6][R14.64] ;  /* 0x000000060e007981 */ /* 0x000ea2000c1e1900 */
[----:B---3--:R-:W-:-:S04]  /*0180*/  IMAD.WIDE R4, R13, 0x4, R8 ;  /* 0x000000040d047825 */ /* 0x008fc800078e0208 */
[----:B--2---:R-:W-:-:S04]  /*0190*/  FMUL R0, R0, R0 ;  /* 0x0000000000007220 */ /* 0x004fc80000400000 */
[----:B------:R-:W-:-:S05]  /*01a0*/  FMUL.D2 R21, R0, UR5 ;  /* 0x0000000500157c20 */ /* 0x000fca0008300000 */
[----:B-1----:R1:W-:Y:S04]  /*01b0*/  REDG.E.ADD.F32.FTZ.RN.STRONG.GPU desc[UR6][R18.64], R21 ;  /* 0x00000015120079a6 */ /* 0x0023e8000c12f306 */
[----:B------:R-:W2:Y:S04]  /*01c0*/  LDG.E R0, desc[UR6][R14.64] ;  /* 0x000000060e007981 */ /* 0x000ea8000c1e1900 */
[----:B------:R-:W3:Y:S01]  /*01d0*/  LDG.E R23, desc[UR6][R4.64] ;  /* 0x0000000604177981 */ /* 0x000ee2000c1e1900 */
[----:B------:R-:W5:Y:S01]  /*01e0*/  MUFU.RCP R25, R6 ;  /* 0x0000000600197308 */ /* 0x000f620000001000 */
[----:B------:R-:W-:Y:S01]  /*01f0*/  IMAD.IADD R13, R2, 0x1, R13 ;  /* 0x00000001020d7824 */ /* 0x000fe200078e020d */
[----:B------:R-:W-:Y:S04]  /*0200*/  BSSY.RECONVERGENT B0, `(.L_x_183) ;  /* 0x0000010000007945 */ /* 0x000fe80003800200 */
[----:B----4-:R-:W-:Y:S01]  /*0210*/  ISETP.GE.AND P2, PT, R13, UR8, PT ;  /* 0x000000080d007c0c */ /* 0x010fe2000bf46270 */
[----:B-----5:R-:W-:-:S04]  /*0220*/  FFMA R12, R25, -R6, 1 ;  /* 0x3f800000190c7423 */ /* 0x020fc80000000806 */
[----:B------:R-:W-:Y:S01]  /*0230*/  FFMA R25, R25, R12, R25 ;  /* 0x0000000c19197223 */ /* 0x000fe20000000019 */
[----:B--2---:R-:W-:-:S04]  /*0240*/  FSETP.GT.AND P0, PT, R0, RZ, PT ;  /* 0x000000ff0000720b */ /* 0x004fc80003f04000 */
[----:B0-----:R-:W-:Y:S01]  /*0250*/  FSEL R3, R7, -R7, P0 ;  /* 0x8000000707037208 */ /* 0x001fe20000000000 */
[----:B---3--:R-:W-:-:S04]  /*0260*/  FFMA R0, R0, UR5, R23 ;  /* 0x0000000500007c23 */ /* 0x008fc80008000017 */
[----:B------:R-:W-:-:S04]  /*0270*/  FADD R0, R3, R0 ;  /* 0x0000000003007221 */ /* 0x000fc80000000000 */
[----:B------:R-:W0:Y:S01]  /*0280*/  FCHK P0, R0, R6 ;  /* 0x0000000600007302 */ /* 0x000e220000000000 */
[----:B------:R-:W-:-:S04]  /*0290*/  FFMA R3, R0, R25, RZ ;  /* 0x0000001900037223 */ /* 0x000fc800000000ff */
[----:B------:R-:W-:-:S04]  /*02a0*/  FFMA R12, R3, -R6, R0 ;  /* 0x80000006030c7223 */ /* 0x000fc80000000000 */
[----:B------:R-:W-:Y:S01]  /*02b0*/  FFMA R3, R25, R12, R3 ;  /* 0x0000000c19037223 */ /* 0x000fe20000000003 */
[----:B01----:R-:W-:Y:S06]  /*02c0*/  @!P0 BRA `(.L_x_184) ;  /* 0x00000000000c8947 */ /* 0x003fec0003800000 */
[----:B------:R-:W-:-:S07]  /*02d0*/  MOV R12, 0x2f0 ;  /* 0x000002f0000c7802 */ /* 0x000fce0000000f00 */
[----:B------:R-:W-:Y:S05]  /*02e0*/  CALL.REL.NOINC `($__internal_0_$__cuda_sm3x_div_rn_noftz_f32_slowpath) ;  /* 0x0000000000147944 */ /* 0x000fea0003c00000 */
[----:B------:R-:W-:-:S07]  /*02f0*/  IMAD.MOV.U32 R3, RZ, RZ, R0 ;  /* 0x000000ffff037224 */ /* 0x000fce00078e0000 */
.L_x_184:
[----:B------:R-:W-:Y:S05]  /*0300*/  BSYNC.RECONVERGENT B0 ;  /* 0x0000000000007941 */ /* 0x000fea0003800200 */
.L_x_183:
[----:B------:R1:W-:Y:S01]  /*0310*/  STG.E desc[UR6][R4.64], R3 ;  /* 0x0000000304007986 */ /* 0x0003e2000c101906 */
[----:B------:R-:W-:Y:S05]  /*0320*/  @!P2 BRA `(.L_x_185) ;  /* 0xfffffffc0074a947 */ /* 0x000fea000383ffff */
[----:B------:R-:W-:Y:S05]  /*0330*/  EXIT ;  /* 0x000000000000794d */ /* 0x000fea0003800000 */
        .weak           $__internal_0_$__cuda_sm3x_div_rn_noftz_f32_slowpath
        .type           $__internal_0_$__cuda_sm3x_div_rn_noftz_f32_slowpath,@function
        .size           $__internal_0_$__cuda_sm3x_div_rn_noftz_f32_slowpath,(.L_x_357 - $__internal_0_$__cuda_sm3x_div_rn_noftz_f32_slowpath)
$__internal_0_$__cuda_sm3x_div_rn_noftz_f32_slowpath:
[----:B------:R-:W0:Y:S01]  /*0340*/  LDC R3, c[0x0][0x3a8] ;  /* 0x0000ea00ff037b82 */ /* 0x000e220000000800 */
[--C-:B------:R-:W-:Y:S01]  /*0350*/  SHF.R.U32.HI R15, RZ, 0x17, R0.reuse ;  /* 0x00000017ff0f7819 */ /* 0x100fe20000011600 */
[----:B------:R-:W1:Y:S01]  /*0360*/  LDCU UR4, c[0x0][0x3a8] ;  /* 0x00007500ff0477ac */ /* 0x000e620008000800 */
[----:B------:R-:W-:Y:S01]  /*0370*/  BSSY.RECONVERGENT B1, `(.L_x_186) ;  /* 0x0000064000017945 */ /* 0x000fe20003800200 */
[----:B------:R-:W-:Y:S01]  /*0380*/  IMAD.MOV.U32 R16, RZ, RZ, R0 ;  /* 0x000000ffff107224 */ /* 0x000fe200078e0000 */
[----:B------:R-:W-:-:S05]  /*0390*/  LOP3.LUT R20, R15, 0xff, RZ, 0xc0, !PT ;  /* 0x000000ff0f147812 */ /* 0x000fca00078ec0ff */
[----:B------:R-:W-:Y:S02]  /*03a0*/  VIADD R19, R20, 0xffffffff ;  /* 0xffffffff14137836 */ /* 0x000fe40000000000 */
[----:B-1----:R-:W-:Y:S01]  /*03b0*/  IMAD.U32 R17, RZ, RZ, UR4 ;  /* 0x00000004ff117e24 */ /* 0x002fe2000f8e00ff */
[----:B0-----:R-:W-:-:S04]  /*03c0*/  SHF.R.U32.HI R14, RZ, 0x17, R3 ;  /* 0x00000017ff0e7819 */ /* 0x001fc80000011603 */
[----:B------:R-:W-:-:S05]  /*03d0*/  LOP3.LUT R14, R14, 0xff, RZ, 0xc0, !PT ;  /* 0x000000ff0e0e7812 */ /* 0x000fca00078ec0ff */
[----:B------:R-:W-:-:S05]  /*03e0*/  VIADD R18, R14, 0xffffffff ;  /* 0xffffffff0e127836 */ /* 0x000fca0000000000 */
[----:B------:R-:W-:-:S04]  /*03f0*/  ISETP.GT.U32.AND P0, PT, R18, 0xfd, PT ;  /* 0x000000fd1200780c */ /* 0x000fc80003f04070 */
[----:B------:R-:W-:-:S13]  /*0400*/  ISETP.GT.U32.OR P0, PT, R19, 0xfd, P0 ;  /* 0x000000fd1300780c */ /* 0x000fda0000704470 */
[----:B------:R-:W-:Y:S01]  /*0410*/  @!P0 IMAD.MOV.U32 R15, RZ, RZ, RZ ;  /* 0x000000ffff0f8224 */ /* 0x000fe200078e00ff */
[----:B------:R-:W-:Y:S06]  /*0420*/  @!P0 BRA `(.L_x_187) ;  /* 0x00000000005c8947 */ /* 0x000fec0003800000 */
[----:B------:R-:W-:Y:S02]  /*0430*/  FSETP.GTU.FTZ.AND P1, PT, |R3|, +INF , PT ;  /* 0x7f8000000300780b */ /* 0x000fe40003f3c200 */
[----:B------:R-:W-:-:S04]  /*0440*/  FSETP.GTU.FTZ.AND P0, PT, |R0|, +INF , PT ;  /* 0x7f8000000000780b */ /* 0x000fc80003f1c200 */
[----:B------:R-:W-:-:S13]  /*0450*/  PLOP3.LUT P0, PT, P0, P1, PT, 0xf8, 0x8f ;  /* 0x00000000008f781c */ /* 0x000fda0000703f70 */
[----:B------:R-:W-:Y:S05]  /*0460*/  @P0 BRA `(.L_x_188) ;  /* 0x00000004004c0947 */ /* 0x000fea0003800000 */
[----:B------:R-:W-:-:S13]  /*0470*/  LOP3.LUT P0, RZ, R17, 0x7fffffff, R16, 0xc8, !PT ;  /* 0x7fffffff11ff7812 */ /* 0x000fda000780c810 */
[----:B------:R-:W-:Y:S05]  /*0480*/  @!P0 BRA `(.L_x_189) ;  /* 0x00000004003c8947 */ /* 0x000fea0003800000 */
[C---:B------:R-:W-:Y:S02]  /*0490*/  FSETP.NEU.FTZ.AND P3, PT, |R0|.reuse, +INF , PT ;  /* 0x7f8000000000780b */ /* 0x040fe40003f7d200 */
[----:B------:R-:W-:Y:S02]  /*04a0*/  FSETP.NEU.FTZ.AND P1, PT, |R3|, +INF , PT ;  /* 0x7f8000000300780b */ /* 0x000fe40003f3d200 */
[----:B------:R-:W-:-:S11]  /*04b0*/  FSETP.NEU.FTZ.AND P0, PT, |R0|, +INF , PT ;  /* 0x7f8000000000780b */ /* 0x000fd60003f1d200 */
[----:B------:R-:W-:Y:S05]  /*04c0*/  @!P1 BRA !P3, `(.L_x_189) ;  /* 0x00000004002c9947 */ /* 0x000fea0005800000 */
[----:B------:R-:W-:-:S04]  /*04d0*/  LOP3.LUT P3, RZ, R16, 0x7fffffff, RZ, 0xc0, !PT ;  /* 0x7fffffff10ff7812 */ /* 0x000fc8000786c0ff */
[----:B------:R-:W-:-:S13]  /*04e0*/  PLOP3.LUT P1, PT, P1, P3, PT, 0x2f, 0xf2 ;  /* 0x0000000000f2781c */ /* 0x000fda0000f26577 */
[----:B------:R-:W-:Y:S05]  /*04f0*/  @P1 BRA `(.L_x_190) ;  /* 0x0000000400181947 */ /* 0x000fea0003800000 */
[----:B------:R-:W-:-:S04]  /*0500*/  LOP3.LUT P1, RZ, R17, 0x7fffffff, RZ, 0xc0, !PT ;  /* 0x7fffffff11ff7812 */ /* 0x000fc8000782c0ff */
[----:B------:R-:W-:-:S13]  /*0510*/  PLOP3.LUT P0, PT, P0, P1, PT, 0x2f, 0xf2 ;  /* 0x0000000000f2781c */ /* 0x000fda0000702577 */
[----:B------:R-:W-:Y:S05]  /*0520*/  @P0 BRA `(.L_x_191) ;  /* 0x0000000400000947 */ /* 0x000fea0003800000 */
[----:B------:R-:W-:Y:S02]  /*0530*/  ISETP.GE.AND P0, PT, R19, RZ, PT ;  /* 0x000000ff1300720c */ /* 0x000fe40003f06270 */
[----:B------:R-:W-:-:S11]  /*0540*/  ISETP.GE.AND P1, PT, R18, RZ, PT ;  /* 0x000000ff1200720c */ /* 0x000fd60003f26270 */
[----:B------:R-:W-:Y:S02]  /*0550*/  @P0 IMAD.MOV.U32 R15, RZ, RZ, RZ ;  /* 0x000000ffff0f0224 */ /* 0x000fe400078e00ff */
[----:B------:R-:W-:Y:S01]  /*0560*/  @!P0 FFMA R16, R0, 1.84467440737095516160e+19, RZ ;  /* 0x5f80000000108823 */ /* 0x000fe200000000ff */
[----:B------:R-:W-:Y:S02]  /*0570*/  @!P0 IMAD.MOV.U32 R15, RZ, RZ, -0x40 ;  /* 0xffffffc0ff0f8424 */ /* 0x000fe400078e00ff */
[----:B------:R-:W-:Y:S02]  /*0580*/  @!P1 FFMA R17, R3, 1.84467440737095516160e+19, RZ ;  /* 0x5f80000003119823 */ /* 0x000fe400000000ff */
[----:B------:R-:W-:-:S07]  /*0590*/  @!P1 VIADD R15, R15, 0x40 ;  /* 0x000000400f0f9836 */ /* 0x000fce0000000000 */
.L_x_187:
[----:B------:R-:W-:Y:S01]  /*05a0*/  LEA R0, R14, 0xc0800000, 0x17 ;  /* 0xc08000000e007811 */ /* 0x000fe200078eb8ff */
[----:B------:R-:W-:Y:S04]  /*05b0*/  BSSY.RECONVERGENT B2, `(.L_x_192) ;  /* 0x0000036000027945 */ /* 0x000fe80003800200 */
[----:B------:R-:W-:Y:S02]  /*05c0*/  IMAD.IADD R18, R17, 0x1, -R0 ;  /* 0x0000000111127824 */ /* 0x000fe400078e0a00 */
[----:B------:R-:W-:Y:S02]  /*05d0*/  VIADD R17, R20, 0xffffff81 ;  /* 0xffffff8114117836 */ /* 0x000fe40000000000 */
[----:B------:R-:W0:Y:S01]  /*05e0*/  MUFU.RCP R3, R18 ;  /* 0x0000001200037308 */ /* 0x000e220000001000 */
[----:B------:R-:W-:Y:S01]  /*05f0*/  FADD.FTZ R19, -R18, -RZ ;  /* 0x800000ff12137221 */ /* 0x000fe20000010100 */
[----:B------:R-:W-:-:S03]  /*0600*/  IMAD R0, R17, -0x800000, R16 ;  /* 0xff80000011007824 */ /* 0x000fc600078e0210 */
[----:B0-----:R-:W-:-:S04]  /*0610*/  FFMA R20, R3, R19, 1 ;  /* 0x3f80000003147423 */ /* 0x001fc80000000013 */
[----:B------:R-:W-:-:S04]  /*0620*/  FFMA R3, R3, R20, R3 ;  /* 0x0000001403037223 */ /* 0x000fc80000000003 */
[----:B------:R-:W-:-:S04]  /*0630*/  FFMA R16, R0, R3, RZ ;  /* 0x0000000300107223 */ /* 0x000fc800000000ff */
[----:B------:R-:W-:-:S04]  /*0640*/  FFMA R20, R19, R16, R0 ;  /* 0x0000001013147223 */ /* 0x000fc80000000000 */
[----:B------:R-:W-:Y:S01]  /*0650*/  FFMA R20, R3, R20, R16 ;  /* 0x0000001403147223 */ /* 0x000fe20000000010 */
[----:B------:R-:W-:-:S03]  /*0660*/  IADD3 R16, PT, PT, R17, 0x7f, -R14 ;  /* 0x0000007f11107810 */ /* 0x000fc60007ffe80e */
[----:B------:R-:W-:Y:S02]  /*0670*/  FFMA R19, R19, R20, R0 ;  /* 0x0000001413137223 */ /* 0x000fe40000000000 */
[----:B------:R-:W-:Y:S02]  /*0680*/  IMAD.IADD R15, R16, 0x1, R15 ;  /* 0x00000001100f7824 */ /* 0x000fe400078e020f */
[----:B------:R-:W-:-:S05]  /*0690*/  FFMA R0, R3, R19, R20 ;  /* 0x0000001303007223 */ /* 0x000fca0000000014 */
[----:B------:R-:W-:-:S04]  /*06a0*/  SHF.R.U32.HI R14, RZ, 0x17, R0 ;  /* 0x00000017ff0e7819 */ /* 0x000fc80000011600 */
[----:B------:R-:W-:-:S05]  /*06b0*/  LOP3.LUT R14, R14, 0xff, RZ, 0xc0, !PT ;  /* 0x000000ff0e0e7812 */ /* 0x000fca00078ec0ff */
[----:B------:R-:W-:-:S04]  /*06c0*/  IMAD.IADD R17, R14, 0x1, R15 ;  /* 0x000000010e117824 */ /* 0x000fc800078e020f */
[----:B------:R-:W-:-:S05]  /*06d0*/  VIADD R14, R17, 0xffffffff ;  /* 0xffffffff110e7836 */ /* 0x000fca0000000000 */
[----:B------:R-:W-:-:S13]  /*06e0*/  ISETP.GE.U32.AND P0, PT, R14, 0xfe, PT ;  /* 0x000000fe0e00780c */ /* 0x000fda0003f06070 */
[----:B------:R-:W-:Y:S05]  /*06f0*/  @!P0 BRA `(.L_x_193) ;  /* 0x0000000000808947 */ /* 0x000fea0003800000 */
[----:B------:R-:W-:-:S13]  /*0700*/  ISETP.GT.AND P0, PT, R17, 0xfe, PT ;  /* 0x000000fe1100780c */ /* 0x000fda0003f04270 */
[----:B------:R-:W-:Y:S05]  /*0710*/  @P0 BRA `(.L_x_194) ;  /* 0x00000000006c0947 */ /* 0x000fea0003800000 */
[----:B------:R-:W-:-:S13]  /*0720*/  ISETP.GE.AND P0, PT, R17, 0x1, PT ;  /* 0x000000011100780c */ /* 0x000fda0003f06270 */
[----:B------:R-:W-:Y:S05]  /*0730*/  @P0 BRA `(.L_x_195) ;  /* 0x0000000000740947 */ /* 0x000fea0003800000 */
[----:B------:R-:W-:Y:S02]  /*0740*/  ISETP.GE.AND P0, PT, R17, -0x18, PT ;  /* 0xffffffe81100780c */ /* 0x000fe40003f06270 */
[----:B------:R-:W-:-:S11]  /*0750*/  LOP3.LUT R0, R0, 0x80000000, RZ, 0xc0, !PT ;  /* 0x8000000000007812 */ /* 0x000fd600078ec0ff */
[----:B------:R-:W-:Y:S05]  /*0760*/  @!P0 BRA `(.L_x_195) ;  /* 0x0000000000688947 */ /* 0x000fea0003800000 */
[-CC-:B------:R-:W-:Y:S01]  /*0770*/  FFMA.RZ R14, R3, R19.reuse, R20.reuse ;  /* 0x00000013030e7223 */ /* 0x180fe2000000c014 */
[C---:B------:R-:W-:Y:S01]  /*0780*/  VIADD R16, R17.reuse, 0x20 ;  /* 0x0000002011107836 */ /* 0x040fe20000000000 */
[C---:B------:R-:W-:Y:S02]  /*0790*/  ISETP.NE.AND P3, PT, R17.reuse, RZ, PT ;  /* 0x000000ff1100720c */ /* 0x040fe40003f65270 */
[----:B------:R-:W-:Y:S01]  /*07a0*/  ISETP.NE.AND P1, PT, R17, RZ, PT ;  /* 0x000000ff1100720c */ /* 0x000fe20003f25270 */
[----:B------:R-:W-:Y:S01]  /*07b0*/  IMAD.MOV R17, RZ, RZ, -R17 ;  /* 0x000000ffff117224 */ /* 0x000fe200078e0a11 */
[----:B------:R-:W-:Y:S01]  /*07c0*/  LOP3.LUT R15, R14, 0x7fffff, RZ, 0xc0, !PT ;  /* 0x007fffff0e0f7812 */ /* 0x000fe200078ec0ff */
[CCC-:B------:R-:W-:Y:S01]  /*07d0*/  FFMA.RP R14, R3.reuse, R19.reuse, R20.reuse ;  /* 0x00000013030e7223 */ /* 0x1c0fe20000008014 */
[----:B------:R-:W-:Y:S02]  /*07e0*/  FFMA.RM R3, R3, R19, R20 ;  /* 0x0000001303037223 */ /* 0x000fe40000004014 */
[----:B------:R-:W-:-:S03]  /*07f0*/  LOP3.LUT R15, R15, 0x800000, RZ, 0xfc, !PT ;  /* 0x008000000f0f7812 */ /* 0x000fc600078efcff */
[----:B------:R-:W-:Y:S02]  /*0800*/  FSETP.NEU.FTZ.AND P0, PT, R14, R3, PT ;  /* 0x000000030e00720b */ /* 0x000fe40003f1d000 */
[----:B------:R-:W-:Y:S02]  /*0810*/  SHF.L.U32 R16, R15, R16, RZ ;  /* 0x000000100f107219 */ /* 0x000fe400000006ff */
[----:B------:R-:W-:Y:S02]  /*0820*/  SEL R14, R17, RZ, P3 ;  /* 0x000000ff110e7207 */ /* 0x000fe40001800000 */
[----:B------:R-:W-:Y:S02]  /*0830*/  ISETP.NE.AND P1, PT, R16, RZ, P1 ;  /* 0x000000ff1000720c */ /* 0x000fe40000f25270 */
[----:B------:R-:W-:Y:S02]  /*0840*/  SHF.R.U32.HI R14, RZ, R14, R15 ;  /* 0x0000000eff0e7219 */ /* 0x000fe4000001160f */
[----:B------:R-:W-:-:S02]  /*0850*/  PLOP3.LUT P0, PT, P0, P1, PT, 0xf8, 0x8f ;  /* 0x00000000008f781c */ /* 0x000fc40000703f70 */
[----:B------:R-:W-:Y:S02]  /*0860*/  SHF.R.U32.HI R16, RZ, 0x1, R14 ;  /* 0x00000001ff107819 */ /* 0x000fe4000001160e */
[----:B------:R-:W-:-:S04]  /*0870*/  SEL R3, RZ, 0x1, !P0 ;  /* 0x00000001ff037807 */ /* 0x000fc80004000000 */
[----:B------:R-:W-:-:S04]  /*0880*/  LOP3.LUT R3, R3, 0x1, R16, 0xf8, !PT ;  /* 0x0000000103037812 */ /* 0x000fc800078ef810 */
[----:B------:R-:W-:-:S05]  /*0890*/  LOP3.LUT R3, R3, R14, RZ, 0xc0, !PT ;  /* 0x0000000e03037212 */ /* 0x000fca00078ec0ff */
[----:B------:R-:W-:-:S05]  /*08a0*/  IMAD.IADD R3, R16, 0x1, R3 ;  /* 0x0000000110037824 */ /* 0x000fca00078e0203 */
[----:B------:R-:W-:Y:S01]  /*08b0*/  LOP3.LUT R0, R3, R0, RZ, 0xfc, !PT ;  /* 0x0000000003007212 */ /* 0x000fe200078efcff */
[----:B------:R-:W-:Y:S06]  /*08c0*/  BRA `(.L_x_195) ;  /* 0x0000000000107947 */ /* 0x000fec0003800000 */
.L_x_194:
[----:B------:R-:W-:-:S04]  /*08d0*/  LOP3.LUT R0, R0, 0x80000000, RZ, 0xc0, !PT ;  /* 0x8000000000007812 */ /* 0x000fc800078ec0ff */
[----:B------:R-:W-:Y:S01]  /*08e0*/  LOP3.LUT R0, R0, 0x7f800000, RZ, 0xfc, !PT ;  /* 0x7f80000000007812 */ /* 0x000fe200078efcff */
[----:B------:R-:W-:Y:S06]  /*08f0*/  BRA `(.L_x_195) ;  /* 0x0000000000047947 */ /* 0x000fec0003800000 */
.L_x_193:
[----:B------:R-:W-:-:S07]  /*0900*/  IMAD R0, R15, 0x800000, R0 ;  /* 0x008000000f007824 */ /* 0x000fce00078e0200 */
.L_x_195:
[----:B------:R-:W-:Y:S05]  /*0910*/  BSYNC.RECONVERGENT B2 ;  /* 0x0000000000027941 */ /* 0x000fea0003800200 */
.L_x_192:
[----:B------:R-:W-:Y:S05]  /*0920*/  BRA `(.L_x_196) ;  /* 0x0000000000207947 */ /* 0x000fea0003800000 */
.L_x_191:
[----:B------:R-:W-:-:S04]  /*0930*/  LOP3.LUT R0, R17, 0x80000000, R16, 0x48, !PT ;  /* 0x8000000011007812 */ /* 0x000fc800078e4810 */
[----:B------:R-:W-:Y:S01]  /*0940*/  LOP3.LUT R0, R0, 0x7f800000, RZ, 0xfc, !PT ;  /* 0x7f80000000007812 */ /* 0x000fe200078efcff */
[----:B------:R-:W-:Y:S06]  /*0950*/  BRA `(.L_x_196) ;  /* 0x0000000000147947 */ /* 0x000fec0003800000 */
.L_x_190:
[----:B------:R-:W-:Y:S01]  /*0960*/  LOP3.LUT R0, R17, 0x80000000, R16, 0x48, !PT ;  /* 0x8000000011007812 */ /* 0x000fe200078e4810 */
[----:B------:R-:W-:Y:S06]  /*0970*/  BRA `(.L_x_196) ;  /* 0x00000000000c7947 */ /* 0x000fec0003800000 */
.L_x_189:
[----:B------:R-:W0:Y:S01]  /*0980*/  MUFU.RSQ R0, -QNAN ;  /* 0xffc0000000007908 */ /* 0x000e220000001400 */
[----:B------:R-:W-:Y:S05]  /*0990*/  BRA `(.L_x_196) ;  /* 0x0000000000047947 */ /* 0x000fea0003800000 */
.L_x_188:
[----:B------:R-:W-:-:S07]  /*09a0*/  FADD.FTZ R0, R0, R3 ;  /* 0x0000000300007221 */ /* 0x000fce0000010000 */
.L_x_196:
[----:B------:R-:W-:Y:S05]  /*09b0*/  BSYNC.RECONVERGENT B1 ;  /* 0x0000000000017941 */ /* 0x000fea0003800200 */
.L_x_186:
[----:B------:R-:W-:Y:S02]  /*09c0*/  IMAD.MOV.U32 R14, RZ, RZ, R12 ;  /* 0x000000ffff0e7224 */ /* 0x000fe400078e000c */
[----:B------:R-:W-:-:S04]  /*09d0*/  IMAD.MOV.U32 R15, RZ, RZ, 0x0 ;  /* 0x00000000ff0f7424 */ /* 0x000fc800078e00ff */
[----:B0-----:R-:W-:Y:S05]  /*09e0*/  RET.REL.NODEC R14 `(L1L2) ;  /* 0xfffffff40e847950 */ /* 0x001fea0003c3ffff */
.L_x_197:
        /* <DEDUP_REMOVED lines=9> */
.L_x_357:


//--------------------- .text.AdaDelta            --------------------------
	.section	.text.AdaDelta,"ax",@progbits
	.align	128
        .global         AdaDelta
        .type           AdaDelta,@function
        .size           AdaDelta,(.L_x_359 - AdaDelta)
        .other          AdaDelta,@"STO_CUDA_ENTRY STV_DEFAULT"
AdaDelta:
.text.AdaDelta:
        /* <DEDUP_REMOVED lines=8> */
[----:B------:R-:W0:Y:S01]  /*0080*/  LDC R0, c[0x0][0x3b0] ;  /* 0x0000ec00ff007b82 */ /* 0x000e220000000800 */
[----:B------:R-:W1:Y:S01]  /*0090*/  LDCU UR4, c[0x0][0x370] ;  /* 0x00006e00ff0477ac */ /* 0x000e620008000800 */
[----:B------:R-:W2:Y:S06]  /*00a0*/  LDCU.64 UR6, c[0x0][0x358] ;  /* 0x00006b00ff0677ac */ /* 0x000eac0008000a00 */
[----:B------:R-:W3:Y:S01]  /*00b0*/  LDC.64 R12, c[0x0][0x3a0] ;  /* 0x0000e800ff0c7b82 */ /* 0x000ee20000000a00 */
[----:B------:R-:W4:Y:S01]  /*00c0*/  LDCU UR8, c[0x0][0x3b0] ;  /* 0x00007600ff0877ac */ /* 0x000f220008000800 */
[----:B------:R-:W0:Y:S06]  /*00d0*/  LDCU UR9, c[0x0][0x380] ;  /* 0x00007000ff0977ac */ /* 0x000e2c0008000800 */
[----:B------:R-:W2:Y:S01]  /*00e0*/  LDC.64 R10, c[0x0][0x388] ;  /* 0x0000e200ff0a7b82 */ /* 0x000ea20000000a00 */
[----:B------:R-:W0:Y:S01]  /*00f0*/  LDCU UR5, c[0x0][0x3ac] ;  /* 0x00007580ff0577ac */ /* 0x000e220008000800 */
[----:B-1----:R-:W-:Y:S01]  /*0100*/  IMAD R19, R19, UR4, RZ ;  /* 0x0000000413137c24 */ /* 0x002fe2000f8e02ff */
[----:B------:R-:W1:Y:S05]  /*0110*/  LDCU.64 UR10, c[0x0][0x3b0] ;  /* 0x00007600ff0a77ac */ /* 0x000e6a0008000a00 */
[----:B------:R-:W1:Y:S01]  /*0120*/  LDC.64 R8, c[0x0][0x390] ;  /* 0x0000e400ff087b82 */ /* 0x000e620000000a00 */
[----:B0-----:R-:W0:Y:S01]  /*0130*/  F2F.F64.F32 R4, R0 ;  /* 0x0000000000047310 */ /* 0x001e220000201800 */
[----:B------:R-:W-:-:S06]  /*0140*/  FADD R18, -R0, 1 ;  /* 0x3f80000000127421 */ /* 0x000fcc0000000100 */
[----:B------:R-:W1:Y:S01]  /*0150*/  LDC.64 R6, c[0x0][0x398] ;  /* 0x0000e600ff067b82 */ /* 0x000e620000000a00 */
[----:B0--34-:R-:W-:-:S11]  /*0160*/  DADD R4, -R4, 1 ;  /* 0x3ff0000004047429 */ /* 0x019fd60000000100 */
.L_x_203:
[----:B0-----:R-:W-:-:S04]  /*0170*/  IMAD.WIDE R14, R21, 0x4, R12 ;  /* 0x00000004150e7825 */ /* 0x001fc800078e020c */
[----:B-1----:R-:W-:Y:S01]  /*0180*/  IMAD.WIDE R22, R21, 0x4, R8 ;  /* 0x0000000415167825 */ /* 0x002fe200078e0208 */
[----:B--2---:R-:W2:Y:S04]  /*0190*/  LDG.E R26, desc[UR6][R14.64] ;  /* 0x000000060e1a7981 */ /* 0x004ea8000c1e1900 */
[----:B------:R-:W3:Y:S01]  /*01a0*/  LDG.E R0, desc[UR6][R22.64] ;  /* 0x0000000616007981 */ /* 0x000ee2000c1e1900 */
[----:B--2---:R-:W0:Y:S01]  /*01b0*/  F2F.F64.F32 R2, R26 ;  /* 0x0000001a00027310 */ /* 0x004e220000201800 */
[----:B---3--:R-:W-:-:S07]  /*01c0*/  FMUL R20, R0, UR8 ;  /* 0x0000000800147c20 */ /* 0x008fce0008400000 */
[----:B------:R-:W1:Y:S01]  /*01d0*/  F2F.F64.F32 R16, R20 ;  /* 0x0000001400107310 */ /* 0x000e620000201800 */
[----:B0-----:R-:W-:-:S08]  /*01e0*/  DMUL R24, R4, R2 ;  /* 0x0000000204187228 */ /* 0x001fd00000000000 */
[----:B-1----:R-:W-:Y:S01]  /*01f0*/  DFMA R24, R2, R24, R16 ;  /* 0x000000180218722b */ /* 0x002fe20000000010 */
[----:B------:R-:W-:-:S09]  /*0200*/  IMAD.WIDE R16, R21, 0x4, R6 ;  /* 0x0000000415107825 */ /* 0x000fd200078e0206 */
[----:B------:R-:W0:Y:S02]  /*0210*/  F2F.F32.F64 R25, R24 ;  /* 0x0000001800197310 */ /* 0x000e240000301000 */
[----:B0-----:R0:W-:Y:S04]  /*0220*/  STG.E desc[UR6][R22.64], R25 ;  /* 0x0000001916007986 */ /* 0x0011e8000c101906 */
[----:B------:R-:W2:Y:S01]  /*0230*/  LDG.E R2, desc[UR6][R16.64] ;  /* 0x0000000610027981 */ /* 0x000ea2000c1e1900 */
[----:B------:R-:W-:Y:S01]  /*0240*/  FADD R3, R25, UR5 ;  /* 0x0000000519037e21 */ /* 0x000fe20008000000 */
[----:B------:R-:W-:Y:S03]  /*0250*/  BSSY.RECONVERGENT B0, `(.L_x_198) ;  /* 0x000000d000007945 */ /* 0x000fe60003800200 */
[----:B------:R-:W1:Y:S02]  /*0260*/  MUFU.RCP R28, R3 ;  /* 0x00000003001c7308 */ /* 0x000e640000001000 */
[----:B-1----:R-:W-:-:S04]  /*0270*/  FFMA R27, -R3, R28, 1 ;  /* 0x3f800000031b7423 */ /* 0x002fc8000000011c */
[----:B------:R-:W-:Y:S01]  /*0280*/  FFMA R27, R28, R27, R28 ;  /* 0x0000001b1c1b7223 */ /* 0x000fe2000000001c */
[----:B--2---:R-:W-:-:S04]  /*0290*/  FADD R0, R2, UR5 ;  /* 0x0000000502007e21 */ /* 0x004fc80008000000 */
[----:B------:R-:W1:Y:S01]  /*02a0*/  FCHK P0, R0, R3 ;  /* 0x0000000300007302 */ /* 0x000e620000000000 */
[----:B------:R-:W-:-:S04]  /*02b0*/  FFMA R20, R0, R27, RZ ;  /* 0x0000001b00147223 */ /* 0x000fc800000000ff */
[----:B------:R-:W-:-:S04]  /*02c0*/  FFMA R24, -R3, R20, R0 ;  /* 0x0000001403187223 */ /* 0x000fc80000000100 */
[----:B------:R-:W-:Y:S01]  /*02d0*/  FFMA R20, R27, R24, R20 ;  /* 0x000000181b147223 */ /* 0x000fe20000000014 */
[----:B01----:R-:W-:Y:S06]  /*02e0*/  @!P0 BRA `(.L_x_199) ;  /* 0x00000000000c8947 */ /* 0x003fec0003800000 */
[----:B------:R-:W-:-:S07]  /*02f0*/  MOV R20, 0x310 ;  /* 0x0000031000147802 */ /* 0x000fce0000000f00 */
[----:B------:R-:W-:Y:S05]  /*0300*/  CALL.REL.NOINC `($__internal_2_$__cuda_sm3x_div_rn_noftz_f32_slowpath) ;  /* 0x0000000000e07944 */ /* 0x000fea0003c00000 */
[----:B------:R-:W-:-:S07]  /*0310*/  IMAD.MOV.U32 R20, RZ, RZ, R0 ;  /* 0x000000ffff147224 */ /* 0x000fce00078e0000 */
.L_x_199:
[----:B------:R-:W-:Y:S05]  /*0320*/  BSYNC.RECONVERGENT B0 ;  /* 0x0000000000007941 */ /* 0x000fea0003800200 */
.L_x_198:
[----:B------:R-:W-:Y:S01]  /*0330*/  VIADD R0, R20, 0xf3000000 ;  /* 0xf300000014007836 */ /* 0x000fe20000000000 */
[----:B------:R0:W1:Y:S01]  /*0340*/  MUFU.RSQ R23, R20 ;  /* 0x0000001400177308 */ /* 0x0000620000001400 */
[----:B------:R-:W-:Y:S03]  /*0350*/  BSSY.RECONVERGENT B0, `(.L_x_200) ;  /* 0x000000c000007945 */ /* 0x000fe60003800200 */
[----:B------:R-:W-:-:S13]  /*0360*/  ISETP.GT.U32.AND P0, PT, R0, 0x727fffff, PT ;  /* 0x727fffff0000780c */ /* 0x000fda0003f04070 */
[----:B01----:R-:W-:Y:S05]  /*0370*/  @!P0 BRA `(.L_x_201) ;  /* 0x0000000000148947 */ /* 0x003fea0003800000 */
[----:B------:R-:W-:Y:S02]  /*0380*/  MOV R0, R20 ;  /* 0x0000001400007202 */ /* 0x000fe40000000f00 */
[----:B------:R-:W-:-:S07]  /*0390*/  MOV R25, 0x3b0 ;  /* 0x000003b000197802 */ /* 0x000fce0000000f00 */
[----:B------:R-:W-:Y:S05]  /*03a0*/  CALL.REL.NOINC `($__internal_1_$__cuda_sm20_sqrt_rn_f32_slowpath) ;  /* 0x0000000000607944 */ /* 0x000fea0003c00000 */
[----:B------:R-:W-:Y:S01]  /*03b0*/  IMAD.MOV.U32 R0, RZ, RZ, R3 ;  /* 0x000000ffff007224 */ /* 0x000fe200078e0003 */
[----:B------:R-:W-:Y:S06]  /*03c0*/  BRA `(.L_x_202) ;  /* 0x0000000000107947 */ /* 0x000fec0003800000 */
.L_x_201:
[C---:B------:R-:W-:Y:S01]  /*03d0*/  FMUL.FTZ R3, R23.reuse, R20 ;  /* 0x0000001417037220 */ /* 0x040fe20000410000 */
[----:B------:R-:W-:-:S03]  /*03e0*/  FMUL.FTZ R22, R23, 0.5 ;  /* 0x3f00000017167820 */ /* 0x000fc60000410000 */
[----:B------:R-:W-:-:S04]  /*03f0*/  FFMA R0, -R3, R3, R20 ;  /* 0x0000000303007223 */ /* 0x000fc80000000114 */
[----:B------:R-:W-:-:S07]  /*0400*/  FFMA R0, R0, R22, R3 ;  /* 0x0000001600007223 */ /* 0x000fce0000000003 */
.L_x_202:
[----:B------:R-:W-:Y:S05]  /*0410*/  BSYNC.RECONVERGENT B0 ;  /* 0x0000000000007941 */ /* 0x000fea0003800200 */
.L_x_200:
[----:B------:R-:W2:Y:S02]  /*0420*/  LDG.E R3, desc[UR6][R14.64] ;  /* 0x000000060e037981 */ /* 0x000ea4000c1e1900 */
[----:B--2---:R-:W-:-:S04]  /*0430*/  FMUL R23, R3, R0 ;  /* 0x0000000003177220 */ /* 0x004fc80000400000 */
[----:B------:R-:W-:-:S04]  /*0440*/  FMUL R0, R18, R23 ;  /* 0x0000001712007220 */ /* 0x000fc80000400000 */
[----:B------:R-:W-:-:S04]  /*0450*/  FMUL R3, R23, R0 ;  /* 0x0000000017037220 */ /* 0x000fc80000400000 */
[----:B------:R-:W-:Y:S01]  /*0460*/  FFMA R25, R2, UR10, R3 ;  /* 0x0000000a02197c23 */ /* 0x000fe20008000003 */
[----:B------:R-:W-:-:S04]  /*0470*/  IMAD.WIDE R2, R21, 0x4, R10 ;  /* 0x0000000415027825 */ /* 0x000fc800078e020a */
[----:B------:R0:W-:Y:S04]  /*0480*/  STG.E desc[UR6][R16.64], R25 ;  /* 0x0000001910007986 */ /* 0x0001e8000c101906 */
[----:B------:R-:W2:Y:S02]  /*0490*/  LDG.E R0, desc[UR6][R2.64] ;  /* 0x0000000602007981 */ /* 0x000ea4000c1e1900 */
[----:B--2---:R-:W-:-:S05]  /*04a0*/  FADD R23, -R23, R0 ;  /* 0x0000000017177221 */ /* 0x004fca0000000100 */
[----:B------:R0:W-:Y:S04]  /*04b0*/  STG.E desc[UR6][R2.64], R23 ;  /* 0x0000001702007986 */ /* 0x0001e8000c101906 */
[----:B------:R-:W2:Y:S01]  /*04c0*/  LDG.E R0, desc[UR6][R14.64] ;  /* 0x000000060e007981 */ /* 0x000ea2000c1e1900 */
[----:B------:R-:W-:-:S05]  /*04d0*/  IMAD.IADD R21, R19, 0x1, R21 ;  /* 0x0000000113157824 */ /* 0x000fca00078e0215 */
[----:B------:R-:W-:Y:S01]  /*04e0*/  ISETP.GE.AND P0, PT, R21, UR9, PT ;  /* 0x0000000915007c0c */ /* 0x000fe2000bf06270 */
[----:B--2---:R-:W-:-:S05]  /*04f0*/  FMUL R27, R0, UR11 ;  /* 0x0000000b001b7c20 */ /* 0x004fca0008400000 */
[----:B------:R0:W-:Y:S07]  /*0500*/  STG.E desc[UR6][R14.64], R27 ;  /* 0x0000001b0e007986 */ /* 0x0001ee000c101906 */
[----:B------:R-:W-:Y:S05]  /*0510*/  @!P0 BRA `(.L_x_203) ;  /* 0xfffffffc00148947 */ /* 0x000fea000383ffff */
[----:B------:R-:W-:Y:S05]  /*0520*/  EXIT ;  /* 0x000000000000794d */ /* 0x000fea0003800000 */
        .weak           $__internal_1_$__cuda_sm20_sqrt_rn_f32_slowpath
        .type           $__internal_1_$__cuda_sm20_sqrt_rn_f32_slowpath,@function
        .size           $__internal_1_$__cuda_sm20_sqrt_rn_f32_slowpath,($__internal_2_$__cuda_sm3x_div_rn_noftz_f32_slowpath - $__internal_1_$__cuda_sm20_sqrt_rn_f32_slowpath)
$__internal_1_$__cuda_sm20_sqrt_rn_f32_slowpath:
[----:B------:R-:W-:-:S13]  /*0530*/  LOP3.LUT P0, RZ, R0, 0x7fffffff, RZ, 0xc0, !PT ;  /* 0x7fffffff00ff7812 */ /* 0x000fda000780c0ff */
[----:B------:R-:W-:Y:S01]  /*0540*/  @!P0 MOV R3, R0 ;  /* 0x0000000000038202 */ /* 0x000fe20000000f00 */
[----:B------:R-:W-:Y:S06]  /*0550*/  @!P0 BRA `(.L_x_204) ;  /* 0x0000000000408947 */ /* 0x000fec0003800000 */
[----:B------:R-:W-:-:S13]  /*0560*/  FSETP.GEU.FTZ.AND P0, PT, R0, RZ, PT ;  /* 0x000000ff0000720b */ /* 0x000fda0003f1e000 */
[----:B------:R-:W-:Y:S01]  /*0570*/  @!P0 IMAD.MOV.U32 R3, RZ, RZ, 0x7fffffff ;  /* 0x7fffffffff038424 */ /* 0x000fe200078e00ff */
[----:B------:R-:W-:Y:S06]  /*0580*/  @!P0 BRA `(.L_x_204) ;  /* 0x0000000000348947 */ /* 0x000fec0003800000 */
[----:B------:R-:W-:-:S13]  /*0590*/  FSETP.GTU.FTZ.AND P0, PT, |R0|, +INF , PT ;  /* 0x7f8000000000780b */ /* 0x000fda0003f1c200 */
[----:B------:R-:W-:Y:S01]  /*05a0*/  @P0 FADD.FTZ R3, R0, 1 ;  /* 0x3f80000000030421 */ /* 0x000fe20000010000 */
[----:B------:R-:W-:Y:S06]  /*05b0*/  @P0 BRA `(.L_x_204) ;  /* 0x0000000000280947 */ /* 0x000fec0003800000 */
[----:B------:R-:W-:-:S13]  /*05c0*/  FSETP.NEU.FTZ.AND P0, PT, |R0|, +INF , PT ;  /* 0x7f8000000000780b */ /* 0x000fda0003f1d200 */
[----:B------:R-:W-:-:S04]  /*05d0*/  @P0 FFMA R20, R0, 1.84467440737095516160e+19, RZ ;  /* 0x5f80000000140823 */ /* 0x000fc800000000ff */
[----:B------:R-:W0:Y:S02]  /*05e0*/  @P0 MUFU.RSQ R3, R20 ;  /* 0x0000001400030308 */ /* 0x000e240000001400 */
[----:B0-----:R-:W-:Y:S01]  /*05f0*/  @P0 FMUL.FTZ R23, R20, R3 ;  /* 0x0000000314170220 */ /* 0x001fe20000410000 */
[----:B------:R-:W-:Y:S01]  /*0600*/  @P0 FMUL.FTZ R24, R3, 0.5 ;  /* 0x3f00000003180820 */ /* 0x000fe20000410000 */
[----:B------:R-:W-:Y:S02]  /*0610*/  @!P0 IMAD.MOV.U32 R3, RZ, RZ, R0 ;  /* 0x000000ffff038224 */ /* 0x000fe400078e0000 */
[----:B------:R-:W-:-:S04]  /*0620*/  @P0 FADD.FTZ R22, -R23, -RZ ;  /* 0x800000ff17160221 */ /* 0x000fc80000010100 */
[----:B------:R-:W-:-:S04]  /*0630*/  @P0 FFMA R22, R23, R22, R20 ;  /* 0x0000001617160223 */ /* 0x000fc80000000014 */
[----:B------:R-:W-:-:S04]  /*0640*/  @P0 FFMA R22, R22, R24, R23 ;  /* 0x0000001816160223 */ /* 0x000fc80000000017 */
[----:B------:R-:W-:-:S07]  /*0650*/  @P0 FMUL.FTZ R3, R22, 2.3283064365386962891e-10 ;  /* 0x2f80000016030820 */ /* 0x000fce0000410000 */
.L_x_204:
[----:B------:R-:W-:Y:S01]  /*0660*/  MOV R22, R25 ;  /* 0x0000001900167202 */ /* 0x000fe20000000f00 */
[----:B------:R-:W-:-:S04]  /*0670*/  IMAD.MOV.U32 R23, RZ, RZ, 0x0 ;  /* 0x00000000ff177424 */ /* 0x000fc800078e00ff */
[----:B------:R-:W-:Y:S05]  /*0680*/  RET.REL.NODEC R22 `(AdaDelta) ;  /* 0xfffffff8165c7950 */ /* 0x000fea0003c3ffff */
        .weak           $__internal_2_$__cuda_sm3x_div_rn_noftz_f32_slowpath
        .type           $__internal_2_$__cuda_sm3x_div_rn_noftz_f32_slowpath,@function
        .size           $__internal_2_$__cuda_sm3x_div_rn_noftz_f32_slowpath,(.L_x_359 - $__internal_2_$__cuda_sm3x_div_rn_noftz_f32_slowpath)
$__internal_2_$__cuda_sm3x_div_rn_noftz_f32_slowpath:
[--C-:B------:R-:W-:Y:S01]  /*0690*/  SHF.R.U32.HI R22, RZ, 0x17, R3.reuse ;  /* 0x00000017ff167819 */ /* 0x100fe20000011603 */
[----:B------:R-:W-:Y:S01]  /*06a0*/  BSSY.RECONVERGENT B1, `(.L_x_205) ;  /* 0x0000064000017945 */ /* 0x000fe20003800200 */
[--C-:B------:R-:W-:Y:S01]  /*06b0*/  SHF.R.U32.HI R25, RZ, 0x17, R0.reuse ;  /* 0x00000017ff197819 */ /* 0x100fe20000011600 */
[----:B------:R-:W-:Y:S01]  /*06c0*/  IMAD.MOV.U32 R24, RZ, RZ, R0 ;  /* 0x000000ffff187224 */ /* 0x000fe200078e0000 */
[----:B------:R-:W-:Y:S01]  /*06d0*/  LOP3.LUT R22, R22, 0xff, RZ, 0xc0, !PT ;  /* 0x000000ff16167812 */ /* 0x000fe200078ec0ff */
[----:B------:R-:W-:Y:S01]  /*06e0*/  IMAD.MOV.U32 R29, RZ, RZ, R3 ;  /* 0x000000ffff1d7224 */ /* 0x000fe200078e0003 */
[----:B------:R-:W-:-:S03]  /*06f0*/  LOP3.LUT R25, R25, 0xff, RZ, 0xc0, !PT ;  /* 0x000000ff19197812 */ /* 0x000fc600078ec0ff */
[----:B------:R-:W-:Y:S01]  /*0700*/  VIADD R27, R22, 0xffffffff ;  /* 0xffffffff161b7836 */ /* 0x000fe20000000000 */
[----:B------:R-:W-:-:S04]  /*0710*/  IADD3 R26, PT, PT, R25, -0x1, RZ ;  /* 0xffffffff191a7810 */ /* 0x000fc80007ffe0ff */
[----:B------:R-:W-:-:S04]  /*0720*/  ISETP.GT.U32.AND P0, PT, R27, 0xfd, PT ;  /* 0x000000fd1b00780c */ /* 0x000fc80003f04070 */
[----:B------:R-:W-:-:S13]  /*0730*/  ISETP.GT.U32.OR P0, PT, R26, 0xfd, P0 ;  /* 0x000000fd1a00780c */ /* 0x000fda0000704470 */
[----:B------:R-:W-:Y:S01]  /*0740*/  @!P0 MOV R23, RZ ;  /* 0x000000ff00178202 */ /* 0x000fe20000000f00 */
        /* <DEDUP_REMOVED lines=22> */
[----:B------:R-:W-:-:S03]  /*08b0*/  @!P1 FFMA R29, R3, 1.84467440737095516160e+19, RZ ;  /* 0x5f800000031d9823 */ /* 0x000fc600000000ff */
[----:B------:R-:W-:-:S07]  /*08c0*/  @!P1 IADD3 R23, PT, PT, R23, 0x40, RZ ;  /* 0x0000004017179810 */ /* 0x000fce0007ffe0ff */
.L_x_206:
[----:B------:R-:W-:Y:S01]  /*08d0*/  LEA R0, R22, 0xc0800000, 0x17 ;  /* 0xc080000016007811 */ /* 0x000fe200078eb8ff */
[----:B------:R-:W-:Y:S01]  /*08e0*/  VIADD R25, R25, 0xffffff81 ;  /* 0xffffff8119197836 */ /* 0x000fe20000000000 */
[----:B------:R-:W-:Y:S03]  /*08f0*/  BSSY.RECONVERGENT B2, `(.L_x_211) ;  /* 0x0000035000027945 */ /* 0x000fe60003800200 */
[----:B------:R-:W-:-:S04]  /*0900*/  IMAD.IADD R29, R29, 0x1, -R0 ;  /* 0x000000011d1d7824 */ /* 0x000fc800078e0a00 */
[----:B------:R-:W0:Y:S01]  /*0910*/  MUFU.RCP R0, R29 ;  /* 0x0000001d00007308 */ /* 0x000e220000001000 */
[----:B------:R-:W-:-:S04]  /*0920*/  FADD.FTZ R27, -R29, -RZ ;  /* 0x800000ff1d1b7221 */ /* 0x000fc80000010100 */
[----:B0-----:R-:W-:-:S04]  /*0930*/  FFMA R3, R0, R27, 1 ;  /* 0x3f80000000037423 */ /* 0x001fc8000000001b */
[----:B------:R-:W-:Y:S01]  /*0940*/  FFMA R3, R0, R3, R0 ;  /* 0x0000000300037223 */ /* 0x000fe20000000000 */
[----:B------:R-:W-:-:S04]  /*0950*/  IMAD R0, R25, -0x800000, R24 ;  /* 0xff80000019007824 */ /* 0x000fc800078e0218 */
[----:B------:R-:W-:-:S04]  /*0960*/  FFMA R24, R0, R3, RZ ;  /* 0x0000000300187223 */ /* 0x000fc800000000ff */
[----:B------:R-:W-:-:S04]  /*0970*/  FFMA R26, R27, R24, R0 ;  /* 0x000000181b1a7223 */ /* 0x000fc80000000000 */
[----:B------:R-:W-:Y:S01]  /*0980*/  FFMA R24, R3, R26, R24 ;  /* 0x0000001a03187223 */ /* 0x000fe20000000018 */
[----:B------:R-:W-:-:S03]  /*0990*/  IADD3 R26, PT, PT, R25, 0x7f, -R22 ;  /* 0x0000007f191a7810 */ /* 0x000fc60007ffe816 */
[----:B------:R-:W-:Y:S01]  /*09a0*/  FFMA R27, R27, R24, R0 ;  /* 0x000000181b1b7223 */ /* 0x000fe20000000000 */
[----:B------:R-:W-:-:S03]  /*09b0*/  IADD3 R23, PT, PT, R26, R23, RZ ;  /* 0x000000171a177210 */ /* 0x000fc60007ffe0ff */
[----:B------:R-:W-:-:S05]  /*09c0*/  FFMA R0, R3, R27, R24 ;  /* 0x0000001b03007223 */ /* 0x000fca0000000018 */
[----:B------:R-:W-:-:S04]  /*09d0*/  SHF.R.U32.HI R22, RZ, 0x17, R0 ;  /* 0x00000017ff167819 */ /* 0x000fc80000011600 */
[----:B------:R-:W-:-:S05]  /*09e0*/  LOP3.LUT R22, R22, 0xff, RZ, 0xc0, !PT ;  /* 0x000000ff16167812 */ /* 0x000fca00078ec0ff */
[----:B------:R-:W-:-:S05]  /*09f0*/  IMAD.IADD R22, R22, 0x1, R23 ;  /* 0x0000000116167824 */ /* 0x000fca00078e0217 */
[----:B------:R-:W-:-:S04]  /*0a00*/  IADD3 R25, PT, PT, R22, -0x1, RZ ;  /* 0xffffffff16197810 */ /* 0x000fc80007ffe0ff */
        /* <DEDUP_REMOVED lines=12> */
[C---:B------:R-:W-:Y:S02]  /*0ad0*/  ISETP.NE.AND P1, PT, R22.reuse, RZ, PT ;  /* 0x000000ff1600720c */ /* 0x040fe40003f25270 */
[----:B------:R-:W-:Y:S01]  /*0ae0*/  LOP3.LUT R25, R23, 0x7fffff, RZ, 0xc0, !PT ;  /* 0x007fffff17197812 */ /* 0x000fe200078ec0ff */
[CCC-:B------:R-:W-:Y:S01]  /*0af0*/  FFMA.RP R23, R3.reuse, R27.reuse, R24.reuse ;  /* 0x0000001b03177223 */ /* 0x1c0fe20000008018 */
[----:B------:R-:W-:Y:S01]  /*0b00*/  FFMA.RM R24, R3, R27, R24 ;  /* 0x0000001b03187223 */ /* 0x000fe20000004018 */
[----:B------:R-:W-:Y:S02]  /*0b10*/  IADD3 R22, PT, PT, -R22, RZ, RZ ;  /* 0x000000ff16167210 */ /* 0x000fe40007ffe1ff */
[----:B------:R-:W-:-:S02]  /*0b20*/  LOP3.LUT R25, R25, 0x800000, RZ, 0xfc, !PT ;  /* 0x0080000019197812 */ /* 0x000fc400078efcff */
        /* <DEDUP_REMOVED lines=13> */
.L_x_213:
[----:B------:R-:W-:-:S04]  /*0c00*/  LOP3.LUT R0, R0, 0x80000000, RZ, 0xc0, !PT ;  /* 0x8000000000007812 */ /* 0x000fc800078ec0ff */
[----:B------:R-:W-:Y:S01]  /*0c10*/  LOP3.LUT R0, R0, 0x7f800000, RZ, 0xfc, !PT ;  /* 0x7f80000000007812 */ /* 0x000fe200078efcff */
[----:B------:R-:W-:Y:S06]  /*0c20*/  BRA `(.L_x_214) ;  /* 0x0000000000047947 */ /* 0x000fec0003800000 */
.L_x_212:
[----:B------:R-:W-:-:S07]  /*0c30*/  LEA R0, R23, R0, 0x17 ;  /* 0x0000000017007211 */ /* 0x000fce00078eb8ff */
.L_x_214:
[----:B------:R-:W-:Y:S05]  /*0c40*/  BSYNC.RECONVERGENT B2 ;  /* 0x0000000000027941 */ /* 0x000fea0003800200 */
.L_x_211:
[----:B------:R-:W-:Y:S05]  /*0c50*/  BRA `(.L_x_215) ;  /* 0x0000000000207947 */ /* 0x000fea0003800000 */
.L_x_210:
[----:B------:R-:W-:-:S04]  /*0c60*/  LOP3.LUT R0, R29, 0x80000000, R24, 0x48, !PT ;  /* 0x800000001d007812 */ /* 0x000fc800078e4818 */
[----:B------:R-:W-:Y:S01]  /*0c70*/  LOP3.LUT R0, R0, 0x7f800000, RZ, 0xfc, !PT ;  /* 0x7f80000000007812 */ /* 0x000fe200078efcff */
[----:B------:R-:W-:Y:S06]  /*0c80*/  BRA `(.L_x_215) ;  /* 0x0000000000147947 */ /* 0x000fec0003800000 */
.L_x_209:
[----:B------:R-:W-:Y:S01]  /*0c90*/  LOP3.LUT R0, R29, 0x80000000, R24, 0x48, !PT ;  /* 0x800000001d007812 */ /* 0x000fe200078e4818 */
[----:B------:R-:W-:Y:S06]  /*0ca0*/  BRA `(.L_x_215) ;  /* 0x00000000000c7947 */ /* 0x000fec0003800000 */
.L_x_208:
[----:B------:R-:W0:Y:S01]  /*0cb0*/  MUFU.RSQ R0, -QNAN ;  /* 0xffc0000000007908 */ /* 0x000e220000001400 */
[----:B------:R-:W-:Y:S05]  /*0cc0*/  BRA `(.L_x_215) ;  /* 0x0000000000047947 */ /* 0x000fea0003800000 */
.L_x_207:
[----:B------:R-:W-:-:S07]  /*0cd0*/  FADD.FTZ R0, R0, R3 ;  /* 0x0000000300007221 */ /* 0x000fce0000010000 */
.L_x_215:
[----:B------:R-:W-:Y:S05]  /*0ce0*/  BSYNC.RECONVERGENT B1 ;  /* 0x0000000000017941 */ /* 0x000fea0003800200 */
.L_x_205:
[----:B------:R-:W-:Y:S02]  /*0cf0*/  HFMA2 R23, -RZ, RZ, 0, 0 ;  /* 0x00000000ff177431 */ /* 0x000fe400000001ff */
[----:B------:R-:W-:-:S04]  /*0d00*/  IMAD.MOV.U32 R22, RZ, RZ, R20 ;  /* 0x000000ffff167224 */ /* 0x000fc800078e0014 */
[----:B0-----:R-:W-:Y:S05]  /*0d10*/  RET.REL.NODEC R22 `(AdaDelta) ;  /* 0xfffffff016b87950 */ /* 0x001fea0003c3ffff */
.L_x_216:
        /* <DEDUP_REMOVED lines=14> */
.L_x_359:


//--------------------- .text.Adam                --------------------------
	.section	.text.Adam,"ax",@progbits
	.align	128
        .global         Adam
        .type           Adam,@function
        .size           Adam,(.L_x_361 - Adam)
        .other          Adam,@"STO_CUDA_ENTRY STV_DEFAULT"
Adam:
.text.Adam:
        /* <DEDUP_REMOVED lines=8> */
[----:B------:R-:W0:Y:S01]  /*0080*/  LDCU UR5, c[0x0][0x3ac] ;  /* 0x00007580ff0577ac */ /* 0x000e220008000800 */
[----:B------:R-:W1:Y:S01]  /*0090*/  LDC R24, c[0x0][0x3bc] ;  /* 0x0000ef00ff187b82 */ /* 0x000e620000000800 */
[----:B------:R-:W2:Y:S01]  /*00a0*/  LDCU UR8, c[0x0][0x3b0] ;  /* 0x00007600ff0877ac */ /* 0x000ea20008000800 */
[----:B------:R-:W3:Y:S06]  /*00b0*/  LDCU UR4, c[0x0][0x370] ;  /* 0x00006e00ff0477ac */ /* 0x000eec0008000800 */
[----:B------:R-:W4:Y:S01]  /*00c0*/  LDC R25, c[0x0][0x3b8] ;  /* 0x0000ee00ff197b82 */ /* 0x000f220000000800 */
[----:B------:R-:W1:Y:S01]  /*00d0*/  LDCU.64 UR6, c[0x0][0x358] ;  /* 0x00006b00ff0677ac */ /* 0x000e620008000a00 */
[----:B------:R-:W1:Y:S06]  /*00e0*/  LDCU UR10, c[0x0][0x3ac] ;  /* 0x00007580ff0a77ac */ /* 0x000e6c0008000800 */
[----:B------:R-:W1:Y:S01]  /*00f0*/  LDC.64 R4, c[0x0][0x3a0] ;  /* 0x0000e800ff047b82 */ /* 0x000e620000000a00 */
[----:B0-----:R-:W0:Y:S01]  /*0100*/  F2F.F64.F32 R12, UR5 ;  /* 0x00000005000c7d10 */ /* 0x001e220008201800 */
[----:B------:R-:W1:Y:S01]  /*0110*/  LDCU UR11, c[0x0][0x3b0] ;  /* 0x00007600ff0b77ac */ /* 0x000e620008000800 */
[----:B------:R-:W1:Y:S05]  /*0120*/  LDCU UR12, c[0x0][0x380] ;  /* 0x00007000ff0c77ac */ /* 0x000e6a0008000800 */
[----:B------:R-:W1:Y:S01]  /*0130*/  LDC.64 R6, c[0x0][0x388] ;  /* 0x0000e200ff067b82 */ /* 0x000e620000000a00 */
[----:B--2---:R-:W2:Y:S01]  /*0140*/  F2F.F64.F32 R14, UR8 ;  /* 0x00000008000e7d10 */ /* 0x004ea20008201800 */
[----:B---3--:R-:W-:Y:S01]  /*0150*/  IMAD R22, R22, UR4, RZ ;  /* 0x0000000416167c24 */ /* 0x008fe2000f8e02ff */
[----:B------:R-:W3:Y:S01]  /*0160*/  LDCU UR5, c[0x0][0x3a8] ;  /* 0x00007500ff0577ac */ /* 0x000ee20008000800 */
[----:B------:R-:W1:Y:S04]  /*0170*/  LDCU UR8, c[0x0][0x3b4] ;  /* 0x00007680ff0877ac */ /* 0x000e680008000800 */
[----:B------:R-:W1:Y:S01]  /*0180*/  LDC.64 R8, c[0x0][0x390] ;  /* 0x0000e400ff087b82 */ /* 0x000e620000000a00 */
[----:B0-----:R-:W-:Y:S01]  /*0190*/  DADD R12, -R12, 1 ;  /* 0x3ff000000c0c7429 */ /* 0x001fe20000000100 */
[----:B------:R-:W0:Y:S06]  /*01a0*/  LDCU UR9, c[0x0][0x3c0] ;  /* 0x00007800ff0977ac */ /* 0x000e2c0008000800 */
[----:B------:R-:W0:Y:S01]  /*01b0*/  LDC.64 R10, c[0x0][0x398] ;  /* 0x0000e600ff0a7b82 */ /* 0x000e220000000a00 */
[----:B--2---:R-:W-:-:S11]  /*01c0*/  DADD R14, -R14, 1 ;  /* 0x3ff000000e0e7429 */ /* 0x004fd60000000100 */
.L_x_226:
[----:B-1----:R-:W-:-:S04]  /*01d0*/  IMAD.WIDE R26, R23, 0x4, R8 ;  /* 0x00000004171a7825 */ /* 0x002fc800078e0208 */
[----:B--2---:R-:W-:Y:S01]  /*01e0*/  IMAD.WIDE R16, R23, 0x4, R4 ;  /* 0x0000000417107825 */ /* 0x004fe200078e0204 */
[----:B------:R-:W2:Y:S04]  /*01f0*/  LDG.E R0, desc[UR6][R26.64] ;  /* 0x000000061a007981 */ /* 0x000ea8000c1e1900 */
[----:B------:R-:W5:Y:S01]  /*0200*/  LDG.E R20, desc[UR6][R16.64] ;  /* 0x0000000610147981 */ /* 0x000f62000c1e1900 */
[----:B--2---:R-:W-:Y:S01]  /*0210*/  FMUL R0, R0, UR10 ;  /* 0x0000000a00007c20 */ /* 0x004fe20008400000 */
[----:B-----5:R-:W-:Y:S08]  /*0220*/  F2F.F64.F32 R2, R20 ;  /* 0x0000001400027310 */ /* 0x020ff00000201800 */
[----:B------:R-:W1:Y:S02]  /*0230*/  F2F.F64.F32 R18, R0 ;  /* 0x0000000000127310 */ /* 0x000e640000201800 */
[----:B-1----:R-:W-:-:S06]  /*0240*/  DFMA R28, R12, R2, R18 ;  /* 0x000000020c1c722b */ /* 0x002fcc0000000012 */
[----:B------:R-:W1:Y:S01]  /*0250*/  F2F.F32.F64 R0, R28 ;  /* 0x0000001c00007310 */ /* 0x000e620000301000 */
[----:B0-----:R-:W-:Y:S01]  /*0260*/  IMAD.WIDE R2, R23, 0x4, R10 ;  /* 0x0000000417027825 */ /* 0x001fe200078e020a */
[----:B-1----:R0:W-:Y:S04]  /*0270*/  STG.E desc[UR6][R26.64], R0 ;  /* 0x000000001a007986 */ /* 0x0021e8000c101906 */
[----:B------:R-:W2:Y:S04]  /*0280*/  LDG.E R18, desc[UR6][R2.64] ;  /* 0x0000000602127981 */ /* 0x000ea8000c1e1900 */
[----:B------:R-:W5:Y:S01]  /*0290*/  LDG.E R21, desc[UR6][R16.64] ;  /* 0x0000000610157981 */ /* 0x000f62000c1e1900 */
[----:B------:R-:W0:Y:S01]  /*02a0*/  MUFU.RCP R29, R24 ;  /* 0x00000018001d7308 */ /* 0x000e220000001000 */
[----:B------:R-:W-:Y:S01]  /*02b0*/  BSSY.RECONVERGENT B0, `(.L_x_217) ;  /* 0x0000015000007945 */ /* 0x000fe20003800200 */
[----:B0-----:R-:W-:-:S04]  /*02c0*/  FFMA R26, R29, -R24, 1 ;  /* 0x3f8000001d1a7423 */ /* 0x001fc80000000818 */
[----:B------:R-:W-:Y:S01]  /*02d0*/  FFMA R26, R29, R26, R29 ;  /* 0x0000001a1d1a7223 */ /* 0x000fe2000000001d */
[----:B--2---:R-:W-:Y:S01]  /*02e0*/  FMUL R18, R18, UR11 ;  /* 0x0000000b12127c20 */ /* 0x004fe20008400000 */
[----:B-----5:R-:W-:-:S05]  /*02f0*/  FMUL R21, R21, R21 ;  /* 0x0000001515157220 */ /* 0x020fca0000400000 */
[----:B------:R-:W-:Y:S08]  /*0300*/  F2F.F64.F32 R18, R18 ;  /* 0x0000001200127310 */ /* 0x000ff00000201800 */
[----:B------:R-:W0:Y:S02]  /*0310*/  F2F.F64.F32 R20, R21 ;  /* 0x0000001500147310 */ /* 0x000e240000201800 */
[----:B0-----:R-:W-:-:S06]  /*0320*/  DFMA R20, R14, R20, R18 ;  /* 0x000000140e14722b */ /* 0x001fcc0000000012 */
[----:B------:R-:W0:Y:S02]  /*0330*/  F2F.F32.F64 R19, R20 ;  /* 0x0000001400137310 */ /* 0x000e240000301000 */
[----:B0-----:R0:W-:Y:S06]  /*0340*/  STG.E desc[UR6][R2.64], R19 ;  /* 0x0000001302007986 */ /* 0x0011ec000c101906 */
[----:B------:R-:W1:Y:S01]  /*0350*/  FCHK P0, R19, R24 ;  /* 0x0000001813007302 */ /* 0x000e620000000000 */
[----:B------:R-:W-:-:S04]  /*0360*/  FFMA R27, R19, R26, RZ ;  /* 0x0000001a131b7223 */ /* 0x000fc800000000ff */
[----:B------:R-:W-:-:S04]  /*0370*/  FFMA R18, R27, -R24, R19 ;  /* 0x800000181b127223 */ /* 0x000fc80000000013 */
[----:B------:R-:W-:Y:S01]  /*0380*/  FFMA R18, R26, R18, R27 ;  /* 0x000000121a127223 */ /* 0x000fe2000000001b */
[----:B01----:R-:W-:Y:S06]  /*0390*/  @!P0 BRA `(.L_x_218) ;  /* 0x0000000000188947 */ /* 0x003fec0003800000 */
[----:B------:R-:W0:Y:S01]  /*03a0*/  LDCU UR4, c[0x0][0x3bc] ;  /* 0x00007780ff0477ac */ /* 0x000e220008000800 */
[----:B------:R-:W-:Y:S01]  /*03b0*/  IMAD.MOV.U32 R2, RZ, RZ, R19 ;  /* 0x000000ffff027224 */ /* 0x000fe200078e0013 */
[----:B------:R-:W-:Y:S01]  /*03c0*/  MOV R20, 0x3f0 ;  /* 0x000003f000147802 */ /* 0x000fe20000000f00 */
[----:B0-----:R-:W-:-:S07]  /*03d0*/  IMAD.U32 R3, RZ, RZ, UR4 ;  /* 0x00000004ff037e24 */ /* 0x001fce000f8e00ff */
[----:B---34-:R-:W-:Y:S05]  /*03e0*/  CALL.REL.NOINC `($__internal_4_$__cuda_sm3x_div_rn_noftz_f32_slowpath) ;  /* 0x0000000400447944 */ /* 0x018fea0003c00000 */
[----:B------:R-:W-:-:S07]  /*03f0*/  MOV R18, R2 ;  /* 0x0000000200127202 */ /* 0x000fce0000000f00 */
.L_x_218:
[----:B---3--:R-:W-:Y:S05]  /*0400*/  BSYNC.RECONVERGENT B0 ;  /* 0x0000000000007941 */ /* 0x008fea0003800200 */
.L_x_217:
[----:B----4-:R-:W0:Y:S01]  /*0410*/  MUFU.RCP R2, R25 ;  /* 0x0000001900027308 */ /* 0x010e220000001000 */
[----:B------:R-:W-:Y:S07]  /*0420*/  BSSY.RECONVERGENT B0, `(.L_x_219) ;  /* 0x000000d000007945 */ /* 0x000fee0003800200 */
[----:B------:R-:W1:Y:S01]  /*0430*/  FCHK P0, R0, R25 ;  /* 0x0000001900007302 */ /* 0x000e620000000000 */
[----:B0-----:R-:W-:-:S04]  /*0440*/  FFMA R3, R2, -R25, 1 ;  /* 0x3f80000002037423 */ /* 0x001fc80000000819 */
[----:B------:R-:W-:-:S04]  /*0450*/  FFMA R3, R2, R3, R2 ;  /* 0x0000000302037223 */ /* 0x000fc80000000002 */
[----:B------:R-:W-:-:S04]  /*0460*/  FFMA R2, R0, R3, RZ ;  /* 0x0000000300027223 */ /* 0x000fc800000000ff */
[----:B------:R-:W-:-:S04]  /*0470*/  FFMA R19, R2, -R25, R0 ;  /* 0x8000001902137223 */ /* 0x000fc80000000000 */
[----:B------:R-:W-:Y:S01]  /*0480*/  FFMA R2, R3, R19, R2 ;  /* 0x0000001303027223 */ /* 0x000fe20000000002 */
[----:B-1----:R-:W-:Y:S06]  /*0490*/  @!P0 BRA `(.L_x_220) ;  /* 0x0000000000148947 */ /* 0x002fec0003800000 */
[----:B------:R-:W0:Y:S01]  /*04a0*/  LDCU UR4, c[0x0][0x3b8] ;  /* 0x00007700ff0477ac */ /* 0x000e220008000800 */
[----:B------:R-:W-:Y:S01]  /*04b0*/  IMAD.MOV.U32 R2, RZ, RZ, R0 ;  /* 0x000000ffff027224 */ /* 0x000fe200078e0000 */
[----:B------:R-:W-:Y:S01]  /*04c0*/  MOV R20, 0x4f0 ;  /* 0x000004f000147802 */ /* 0x000fe20000000f00 */
[----:B0-----:R-:W-:-:S07]  /*04d0*/  IMAD.U32 R3, RZ, RZ, UR4 ;  /* 0x00000004ff037e24 */ /* 0x001fce000f8e00ff */
[----:B------:R-:W-:Y:S05]  /*04e0*/  CALL.REL.NOINC `($__internal_4_$__cuda_sm3x_div_rn_noftz_f32_slowpath) ;  /* 0x0000000400047944 */ /* 0x000fea0003c00000 */
.L_x_220:
[----:B------:R-:W-:Y:S05]  /*04f0*/  BSYNC.RECONVERGENT B0 ;  /* 0x0000000000007941 */ /* 0x000fea0003800200 */
.L_x_219:
[----:B------:R-:W-:Y:S01]  /*0500*/  IADD3 R0, PT, PT, R18, -0xd000000, RZ ;  /* 0xf300000012007810 */ /* 0x000fe20007ffe0ff */
[----:B------:R0:W1:Y:S01]  /*0510*/  MUFU.RSQ R19, R18 ;  /* 0x0000001200137308 */ /* 0x0000620000001400 */
[----:B------:R-:W-:Y:S02]  /*0520*/  BSSY.RECONVERGENT B0, `(.L_x_221) ;  /* 0x000000d000007945 */ /* 0x000fe40003800200 */
[----:B------:R-:W-:Y:S01]  /*0530*/  ISETP.GT.U32.AND P0, PT, R0, 0x727fffff, PT ;  /* 0x727fffff0000780c */ /* 0x000fe20003f04070 */
[----:B------:R-:W-:-:S12]  /*0540*/  FMUL R0, R2, UR5 ;  /* 0x0000000502007c20 */ /* 0x000fd80008400000 */
[----:B0-----:R-:W-:Y:S05]  /*0550*/  @!P0 BRA `(.L_x_222) ;  /* 0x0000000000148947 */ /* 0x001fea0003800000 */
[----:B------:R-:W-:Y:S01]  /*0560*/  IMAD.MOV.U32 R2, RZ, RZ, R18 ;  /* 0x000000ffff027224 */ /* 0x000fe200078e0012 */
[----:B------:R-:W-:-:S07]  /*0570*/  MOV R18, 0x590 ;  /* 0x0000059000127802 */ /* 0x000fce0000000f00 */
[----:B-1----:R-:W-:Y:S05]  /*0580*/  CALL.REL.NOINC `($__internal_3_$__cuda_sm20_sqrt_rn_f32_slowpath) ;  /* 0x0000000000887944 */ /* 0x002fea0003c00000 */
[----:B------:R-:W-:Y:S01]  /*0590*/  MOV R2, R3 ;  /* 0x0000000300027202 */ /* 0x000fe20000000f00 */
[----:B------:R-:W-:Y:S06]  /*05a0*/  BRA `(.L_x_223) ;  /* 0x0000000000107947 */ /* 0x000fec0003800000 */
.L_x_222:
[C---:B-1----:R-:W-:Y:S01]  /*05b0*/  FMUL.FTZ R3, R19.reuse, R18 ;  /* 0x0000001213037220 */ /* 0x042fe20000410000 */
[----:B------:R-:W-:-:S03]  /*05c0*/  FMUL.FTZ R19, R19, 0.5 ;  /* 0x3f00000013137820 */ /* 0x000fc60000410000 */
[----:B------:R-:W-:-:S04]  /*05d0*/  FFMA R2, -R3, R3, R18 ;  /* 0x0000000303027223 */ /* 0x000fc80000000112 */
[----:B------:R-:W-:-:S07]  /*05e0*/  FFMA R2, R2, R19, R3 ;  /* 0x0000001302027223 */ /* 0x000fce0000000003 */
.L_x_223:
[----:B------:R-:W-:Y:S05]  /*05f0*/  BSYNC.RECONVERGENT B0 ;  /* 0x0000000000007941 */ /* 0x000fea0003800200 */
.L_x_221:
[----:B------:R-:W-:Y:S01]  /*0600*/  FADD R19, R2, UR8 ;  /* 0x0000000802137e21 */ /* 0x000fe20008000000 */
[----:B------:R-:W-:Y:S03]  /*0610*/  BSSY.RECONVERGENT B0, `(.L_x_224) ;  /* 0x000000e000007945 */ /* 0x000fe60003800200 */
[----:B------:R-:W0:Y:S08]  /*0620*/  MUFU.RCP R2, R19 ;  /* 0x0000001300027308 */ /* 0x000e300000001000 */
[----:B------:R-:W1:Y:S01]  /*0630*/  FCHK P0, R0, R19 ;  /* 0x0000001300007302 */ /* 0x000e620000000000 */
[----:B0-----:R-:W-:-:S04]  /*0640*/  FFMA R3, -R19, R2, 1 ;  /* 0x3f80000013037423 */ /* 0x001fc80000000102 */
[----:B------:R-:W-:-:S04]  /*0650*/  FFMA R3, R2, R3, R2 ;  /* 0x0000000302037223 */ /* 0x000fc80000000002 */
[----:B------:R-:W-:-:S04]  /*0660*/  FFMA R2, R0, R3, RZ ;  /* 0x0000000300027223 */ /* 0x000fc800000000ff */
[----:B------:R-:W-:-:S04]  /*0670*/  FFMA R18, -R19, R2, R0 ;  /* 0x0000000213127223 */ /* 0x000fc80000000100 */
[----:B------:R-:W-:Y:S01]  /*0680*/  FFMA R18, R3, R18, R2 ;  /* 0x0000001203127223 */ /* 0x000fe20000000002 */
[----:B-1----:R-:W-:Y:S06]  /*0690*/  @!P0 BRA `(.L_x_225) ;  /* 0x0000000000148947 */ /* 0x002fec0003800000 */
[----:B------:R-:W-:Y:S01]  /*06a0*/  IMAD.MOV.U32 R2, RZ, RZ, R0 ;  /* 0x000000ffff027224 */ /* 0x000fe200078e0000 */
[----:B------:R-:W-:Y:S02]  /*06b0*/  MOV R3, R19 ;  /* 0x0000001300037202 */ /* 0x000fe40000000f00 */
[----:B------:R-:W-:-:S07]  /*06c0*/  MOV R20, 0x6e0 ;  /* 0x000006e000147802 */ /* 0x000fce0000000f00 */
[----:B------:R-:W-:Y:S05]  /*06d0*/  CALL.REL.NOINC `($__internal_4_$__cuda_sm3x_div_rn_noftz_f32_slowpath) ;  /* 0x0000000000887944 */ /* 0x000fea0003c00000 */
[----:B------:R-:W-:-:S07]  /*06e0*/  IMAD.MOV.U32 R18, RZ, RZ, R2 ;  /* 0x000000ffff127224 */ /* 0x000fce00078e0002 */
.L_x_225:
[----:B------:R-:W-:Y:S05]  /*06f0*/  BSYNC.RECONVERGENT B0 ;  /* 0x0000000000007941 */ /* 0x000fea0003800200 */
.L_x_224:
[----:B------:R-:W-:-:S05]  /*0700*/  IMAD.WIDE R2, R23, 0x4, R6 ;  /* 0x0000000417027825 */ /* 0x000fca00078e0206 */
[----:B------:R-:W2:Y:S02]  /*0710*/  LDG.E R19, desc[UR6][R2.64] ;  /* 0x0000000602137981 */ /* 0x000ea4000c1e1900 */
[----:B--2---:R-:W-:-:S05]  /*0720*/  FADD R19, R19, -R18 ;  /* 0x8000001213137221 */ /* 0x004fca0000000000 */
[----:B------:R2:W-:Y:S04]  /*0730*/  STG.E desc[UR6][R2.64], R19 ;  /* 0x0000001302007986 */ /* 0x0005e8000c101906 */
[----:B------:R-:W3:Y:S01]  /*0740*/  LDG.E R0, desc[UR6][R16.64] ;  /* 0x0000000610007981 */ /* 0x000ee2000c1e1900 */
[----:B------:R-:W-:-:S04]  /*0750*/  IADD3 R23, PT, PT, R22, R23, RZ ;  /* 0x0000001716177210 */ /* 0x000fc80007ffe0ff */
[----:B------:R-:W-:Y:S01]  /*0760*/  ISETP.GE.AND P0, PT, R23, UR12, PT ;  /* 0x0000000c17007c0c */ /* 0x000fe2000bf06270 */
[----:B---3--:R-:W-:-:S05]  /*0770*/  FMUL R21, R0, UR9 ;  /* 0x0000000900157c20 */ /* 0x008fca0008400000 */
[----:B------:R2:W-:Y:S07]  /*0780*/  STG.E desc[UR6][R16.64], R21 ;  /* 0x0000001510007986 */ /* 0x0005ee000c101906 */
[----:B------:R-:W-:Y:S05]  /*0790*/  @!P0 BRA `(.L_x_226) ;  /* 0xfffffff8008c8947 */ /* 0x000fea000383ffff */
[----:B------:R-:W-:Y:S05]  /*07a0*/  EXIT ;  /* 0x000000000000794d */ /* 0x000fea0003800000 */
        .weak           $__internal_3_$__cuda_sm20_sqrt_rn_f32_slowpath
        .type           $__internal_3_$__cuda_sm20_sqrt_rn_f32_slowpath,@function
        .size           $__internal_3_$__cuda_sm20_sqrt_rn_f32_slowpath,($__internal_4_$__cuda_sm3x_div_rn_noftz_f32_slowpath - $__internal_3_$__cuda_sm20_sqrt_rn_f32_slowpath)
$__internal_3_$__cuda_sm20_sqrt_rn_f32_slowpath:
[----:B------:R-:W-:-:S13]  /*07b0*/  LOP3.LUT P0, RZ, R2, 0x7fffffff, RZ, 0xc0, !PT ;  /* 0x7fffffff02ff7812 */ /* 0x000fda000780c0ff */
[----:B------:R-:W-:Y:S01]  /*07c0*/  @!P0 IMAD.MOV.U32 R3, RZ, RZ, R2 ;  /* 0x000000ffff038224 */ /* 0x000fe200078e0002 */
[----:B------:R-:W-:Y:S06]  /*07d0*/  @!P0 BRA `(.L_x_227) ;  /* 0x0000000000408947 */ /* 0x000fec0003800000 */
[----:B------:R-:W-:-:S13]  /*07e0*/  FSETP.GEU.FTZ.AND P0, PT, R2, RZ, PT ;  /* 0x000000ff0200720b */ /* 0x000fda0003f1e000 */
[----:B------:R-:W-:Y:S01]  /*07f0*/  @!P0 MOV R3, 0x7fffffff ;  /* 0x7fffffff00038802 */ /* 0x000fe20000000f00 */
        /* <DEDUP_REMOVED lines=8> */
[----:B------:R-:W-:-:S03]  /*0880*/  @P0 FMUL.FTZ R20, R20, 0.5 ;  /* 0x3f00000014140820 */ /* 0x000fc60000410000 */
[----:B------:R-:W-:-:S04]  /*0890*/  @P0 FADD.FTZ R3, -R26, -RZ ;  /* 0x800000ff1a030221 */ /* 0x000fc80000010100 */
[----:B------:R-:W-:Y:S01]  /*08a0*/  @P0 FFMA R21, R26, R3, R19 ;  /* 0x000000031a150223 */ /* 0x000fe20000000013 */
[----:B------:R-:W-:-:S03]  /*08b0*/  @!P0 IMAD.MOV.U32 R3, RZ, RZ, R2 ;  /* 0x000000ffff038224 */ /* 0x000fc600078e0002 */
[----:B------:R-:W-:-:S04]  /*08c0*/  @P0 FFMA R20, R21, R20, R26 ;  /* 0x0000001415140223 */ /* 0x000fc8000000001a */
[----:B------:R-:W-:-:S07]  /*08d0*/  @P0 FMUL.FTZ R3, R20, 2.3283064365386962891e-10 ;  /* 0x2f80000014030820 */ /* 0x000fce0000410000 */
.L_x_227:
[----:B------:R-:W-:-:S04]  /*08e0*/  HFMA2 R19, -RZ, RZ, 0, 0 ;  /* 0x00000000ff137431 */ /* 0x000fc800000001ff */
[----:B------:R-:W-:Y:S05]  /*08f0*/  RET.REL.NODEC R18 `(Adam) ;  /* 0xfffffff412c07950 */ /* 0x000fea0003c3ffff */
        .weak           $__internal_4_$__cuda_sm3x_div_rn_noftz_f32_slowpath
        .type           $__internal_4_$__cuda_sm3x_div_rn_noftz_f32_slowpath,@function
        .size           $__internal_4_$__cuda_sm3x_div_rn_noftz_f32_slowpath,(.L_x_361 - $__internal_4_$__cuda_sm3x_div_rn_noftz_f32_slowpath)
$__internal_4_$__cuda_sm3x_div_rn_noftz_f32_slowpath:
[----:B------:R-:W-:Y:S01]  /*0900*/  SHF.R.U32.HI R19, RZ, 0x17, R3 ;  /* 0x00000017ff137819 */ /* 0x000fe20000011603 */
[----:B------:R-:W-:Y:S01]  /*0910*/  BSSY.RECONVERGENT B1, `(.L_x_228) ;  /* 0x0000062000017945 */ /* 0x000fe20003800200 */
[----:B------:R-:W-:Y:S02]  /*0920*/  SHF.R.U32.HI R26, RZ, 0x17, R2 ;  /* 0x00000017ff1a7819 */ /* 0x000fe40000011602 */
[----:B------:R-:W-:Y:S02]  /*0930*/  LOP3.LUT R19, R19, 0xff, RZ, 0xc0, !PT ;  /* 0x000000ff13137812 */ /* 0x000fe400078ec0ff */
[----:B------:R-:W-:-:S03]  /*0940*/  LOP3.LUT R26, R26, 0xff, RZ, 0xc0, !PT ;  /* 0x000000ff1a1a7812 */ /* 0x000fc600078ec0ff */
[----:B------:R-:W-:Y:S01]  /*0950*/  VIADD R28, R19, 0xffffffff ;  /* 0xffffffff131c7836 */ /* 0x000fe20000000000 */
[----:B------:R-:W-:-:S04]  /*0960*/  IADD3 R27, PT, PT, R26, -0x1, RZ ;  /* 0xffffffff1a1b7810 */ /* 0x000fc80007ffe0ff */
        /* <DEDUP_REMOVED lines=22> */
[----:B------:R-:W-:Y:S01]  /*0ad0*/  @P0 MOV R21, RZ ;  /* 0x000000ff00150202 */ /* 0x000fe20000000f00 */
[----:B------:R-:W-:Y:S02]  /*0ae0*/  @!P0 IMAD.MOV.U32 R21, RZ, RZ, -0x40 ;  /* 0xffffffc0ff158424 */ /* 0x000fe400078e00ff */
[----:B------:R-:W-:Y:S01]  /*0af0*/  @!P0 FFMA R2, R2, 1.84467440737095516160e+19, RZ ;  /* 0x5f80000002028823 */ /* 0x000fe200000000ff */
[----:B------:R-:W-:Y:S02]  /*0b00*/  @!P1 FFMA R3, R3, 1.84467440737095516160e+19, RZ ;  /* 0x5f80000003039823 */ /* 0x000fe400000000ff */
[----:B------:R-:W-:-:S07]  /*0b10*/  @!P1 IADD3 R21, PT, PT, R21, 0x40, RZ ;  /* 0x0000004015159810 */ /* 0x000fce0007ffe0ff */
.L_x_229:
[----:B------:R-:W-:Y:S01]  /*0b20*/  LEA R28, R19, 0xc0800000, 0x17 ;  /* 0xc0800000131c7811 */ /* 0x000fe200078eb8ff */
[----:B------:R-:W-:Y:S01]  /*0b30*/  BSSY.RECONVERGENT B2, `(.L_x_234) ;  /* 0x0000036000027945 */ /* 0x000fe20003800200 */
[----:B------:R-:W-:-:S03]  /*0b40*/  IADD3 R26, PT, PT, R26, -0x7f, RZ ;  /* 0xffffff811a1a7810 */ /* 0x000fc60007ffe0ff */
[----:B------:R-:W-:Y:S02]  /*0b50*/  IMAD.IADD R29, R3, 0x1, -R28 ;  /* 0x00000001031d7824 */ /* 0x000fe400078e0a1c */
[----:B------:R-:W-:Y:S02]  /*0b60*/  IMAD R2, R26, -0x800000, R2 ;  /* 0xff8000001a027824 */ /* 0x000fe400078e0202 */
[----:B------:R-:W0:Y:S01]  /*0b70*/  MUFU.RCP R28, R29 ;  /* 0x0000001d001c7308 */ /* 0x000e220000001000 */
[----:B------:R-:W-:-:S04]  /*0b80*/  FADD.FTZ R27, -R29, -RZ ;  /* 0x800000ff1d1b7221 */ /* 0x000fc80000010100 */
[----:B0-----:R-:W-:-:S04]  /*0b90*/  FFMA R3, R28, R27, 1 ;  /* 0x3f8000001c037423 */ /* 0x001fc8000000001b */
[----:B------:R-:W-:Y:S01]  /*0ba0*/  FFMA R3, R28, R3, R28 ;  /* 0x000000031c037223 */ /* 0x000fe2000000001c */
[----:B------:R-:W-:-:S03]  /*0bb0*/  IADD3 R28, PT, PT, R26, 0x7f, -R19 ;  /* 0x0000007f1a1c7810 */ /* 0x000fc60007ffe813 */
[----:B------:R-:W-:Y:S02]  /*0bc0*/  FFMA R26, R2, R3, RZ ;  /* 0x00000003021a7223 */ /* 0x000fe400000000ff */
[----:B------:R-:W-:Y:S02]  /*0bd0*/  IMAD.IADD R21, R28, 0x1, R21 ;  /* 0x000000011c157824 */ /* 0x000fe400078e0215 */
[----:B------:R-:W-:-:S04]  /*0be0*/  FFMA R19, R27, R26, R2 ;  /* 0x0000001a1b137223 */ /* 0x000fc80000000002 */
[----:B------:R-:W-:-:S04]  /*0bf0*/  FFMA R26, R3, R19, R26 ;  /* 0x00000013031a7223 */ /* 0x000fc8000000001a */
[----:B------:R-:W-:-:S04]  /*0c00*/  FFMA R27, R27, R26, R2 ;  /* 0x0000001a1b1b7223 */ /* 0x000fc80000000002 */
[----:B------:R-:W-:-:S05]  /*0c10*/  FFMA R2, R3, R27, R26 ;  /* 0x0000001b03027223 */ /* 0x000fca000000001a */
[----:B------:R-:W-:-:S04]  /*0c20*/  SHF.R.U32.HI R19, RZ, 0x17, R2 ;  /* 0x00000017ff137819 */ /* 0x000fc80000011602 */
[----:B------:R-:W-:-:S04]  /*0c30*/  LOP3.LUT R28, R19, 0xff, RZ, 0xc0, !PT ;  /* 0x000000ff131c7812 */ /* 0x000fc800078ec0ff */
[----:B------:R-:W-:-:S05]  /*0c40*/  IADD3 R19, PT, PT, R28, R21, RZ ;  /* 0x000000151c137210 */ /* 0x000fca0007ffe0ff */
        /* <DEDUP_REMOVED lines=10> */
[CCC-:B------:R-:W-:Y:S01]  /*0cf0*/  FFMA.RZ R28, R3.reuse, R27.reuse, R26.reuse ;  /* 0x0000001b031c7223 */ /* 0x1c0fe2000000c01a */
[CCC-:B------:R-:W-:Y:S01]  /*0d00*/  FFMA.RP R21, R3.reuse, R27.reuse, R26.reuse ;  /* 0x0000001b03157223 */ /* 0x1c0fe2000000801a */
[----:B------:R-:W-:Y:S01]  /*0d10*/  FFMA.RM R26, R3, R27, R26 ;  /* 0x0000001b031a7223 */ /* 0x000fe2000000401a */
[C---:B------:R-:W-:Y:S02]  /*0d20*/  ISETP.NE.AND P2, PT, R19.reuse, RZ, PT ;  /* 0x000000ff1300720c */ /* 0x040fe40003f45270 */
[----:B------:R-:W-:Y:S02]  /*0d30*/  LOP3.LUT R3, R28, 0x7fffff, RZ, 0xc0, !PT ;  /* 0x007fffff1c037812 */ /* 0x000fe400078ec0ff */
[----:B------:R-:W-:Y:S02]  /*0d40*/  IADD3 R28, PT, PT, R19, 0x20, RZ ;  /* 0x00000020131c7810 */ /* 0x000fe40007ffe0ff */
[----:B------:R-:W-:Y:S02]  /*0d50*/  LOP3.LUT R3, R3, 0x800000, RZ, 0xfc, !PT ;  /* 0x0080000003037812 */ /* 0x000fe400078efcff */
[----:B------:R-:W-:Y:S01]  /*0d60*/  ISETP.NE.AND P1, PT, R19, RZ, PT ;  /* 0x000000ff1300720c */ /* 0x000fe20003f25270 */
[----:B------:R-:W-:Y:S01]  /*0d70*/  IMAD.MOV R19, RZ, RZ, -R19 ;  /* 0x000000ffff137224 */ /* 0x000fe200078e0a13 */
[----:B------:R-:W-:-:S02]  /*0d80*/  SHF.L.U32 R28, R3, R28, RZ ;  /* 0x0000001c031c7219 */ /* 0x000fc400000006ff */
[----:B------:R-:W-:Y:S02]  /*0d90*/  FSETP.NEU.FTZ.AND P0, PT, R21, R26, PT ;  /* 0x0000001a1500720b */ /* 0x000fe40003f1d000 */
[----:B------:R-:W-:Y:S02]  /*0da0*/  SEL R26, R19, RZ, P2 ;  /* 0x000000ff131a7207 */ /* 0x000fe40001000000 */
[----:B------:R-:W-:Y:S02]  /*0db0*/  ISETP.NE.AND P1, PT, R28, RZ, P1 ;  /* 0x000000ff1c00720c */ /* 0x000fe40000f25270 */
[----:B------:R-:W-:Y:S02]  /*0dc0*/  SHF.R.U32.HI R26, RZ, R26, R3 ;  /* 0x0000001aff1a7219 */ /* 0x000fe40000011603 */
[----:B------:R-:W-:Y:S02]  /*0dd0*/  PLOP3.LUT P0, PT, P0, P1, PT, 0xf8, 0x8f ;  /* 0x00000000008f781c */ /* 0x000fe40000703f70 */
[----:B------:R-:W-:-:S02]  /*0de0*/  SHF.R.U32.HI R28, RZ, 0x1, R26 ;  /* 0x00000001ff1c7819 */ /* 0x000fc4000001161a */
[----:B------:R-:W-:-:S04]  /*0df0*/  SEL R3, RZ, 0x1, !P0 ;  /* 0x00000001ff037807 */ /* 0x000fc80004000000 */
[----:B------:R-:W-:-:S04]  /*0e00*/  LOP3.LUT R3, R3, 0x1, R28, 0xf8, !PT ;  /* 0x0000000103037812 */ /* 0x000fc800078ef81c */
[----:B------:R-:W-:-:S04]  /*0e10*/  LOP3.LUT R3, R3, R26, RZ, 0xc0, !PT ;  /* 0x0000001a03037212 */ /* 0x000fc800078ec0ff */
[----:B------:R-:W-:-:S04]  /*0e20*/  IADD3 R3, PT, PT, R28, R3, RZ ;  /* 0x000000031c037210 */ /* 0x000fc80007ffe0ff */
[----:B------:R-:W-:Y:S01]  /*0e30*/  LOP3.LUT R2, R3, R2, RZ, 0xfc, !PT ;  /* 0x0000000203027212 */ /* 0x000fe200078efcff */
[----:B------:R-:W-:Y:S06]  /*0e40*/  BRA `(.L_x_237) ;  /* 0x0000000000107947 */ /* 0x000fec0003800000 */
.L_x_236:
[----:B------:R-:W-:-:S04]  /*0e50*/  LOP3.LUT R2, R2, 0x80000000, RZ, 0xc0, !PT ;  /* 0x8000000002027812 */ /* 0x000fc800078ec0ff */
[----:B------:R-:W-:Y:S01]  /*0e60*/  LOP3.LUT R2, R2, 0x7f800000, RZ, 0xfc, !PT ;  /* 0x7f80000002027812 */ /* 0x000fe200078efcff */
[----:B------:R-:W-:Y:S06]  /*0e70*/  BRA `(.L_x_237) ;  /* 0x0000000000047947 */ /* 0x000fec0003800000 */
.L_x_235:
[----:B------:R-:W-:-:S07]  /*0e80*/  IMAD R2, R21, 0x800000, R2 ;  /* 0x0080000015027824 */ /* 0x000fce00078e0202 */
.L_x_237:
[----:B------:R-:W-:Y:S05]  /*0e90*/  BSYNC.RECONVERGENT B2 ;  /* 0x0000000000027941 */ /* 0x000fea0003800200 */
.L_x_234:
[----:B------:R-:W-:Y:S05]  /*0ea0*/  BRA `(.L_x_238) ;  /* 0x0000000000207947 */ /* 0x000fea0003800000 */
.L_x_233:
[----:B------:R-:W-:-:S04]  /*0eb0*/  LOP3.LUT R2, R3, 0x80000000, R2, 0x48, !PT ;  /* 0x8000000003027812 */ /* 0x000fc800078e4802 */
[----:B------:R-:W-:Y:S01]  /*0ec0*/  LOP3.LUT R2, R2, 0x7f800000, RZ, 0xfc, !PT ;  /* 0x7f80000002027812 */ /* 0x000fe200078efcff */
[----:B------:R-:W-:Y:S06]  /*0ed0*/  BRA `(.L_x_238) ;  /* 0x0000000000147947 */ /* 0x000fec0003800000 */
.L_x_232:
[----:B------:R-:W-:Y:S01]  /*0ee0*/  LOP3.LUT R2, R3, 0x80000000, R2, 0x48, !PT ;  /* 0x8000000003027812 */ /* 0x000fe200078e4802 */
[----:B------:R-:W-:Y:S06]  /*0ef0*/  BRA `(.L_x_238) ;  /* 0x00000000000c7947 */ /* 0x000fec0003800000 */
.L_x_231:
[----:B------:R-:W0:Y:S01]  /*0f00*/  MUFU.RSQ R2, -QNAN ;  /* 0xffc0000000027908 */ /* 0x000e220000001400 */
[----:B------:R-:W-:Y:S05]  /*0f10*/  BRA `(.L_x_238) ;  /* 0x0000000000047947 */ /* 0x000fea0003800000 */
.L_x_230:
[----:B------:R-:W-:-:S07]  /*0f20*/  FADD.FTZ R2, R2, R3 ;  /* 0x0000000302027221 */ /* 0x000fce0000010000 */
.L_x_238:
[----:B------:R-:W-:Y:S05]  /*0f30*/  BSYNC.RECONVERGENT B1 ;  /* 0x0000000000017941 */ /* 0x000fea0003800200 */
.L_x_228:
[----:B------:R-:W-:-:S04]  /*0f40*/  HFMA2 R21, -RZ, RZ, 0, 0 ;  /* 0x00000000ff157431 */ /* 0x000fc800000001ff */
[----:B0-----:R-:W-:Y:S05]  /*0f50*/  RET.REL.NODEC R20 `(Adam) ;  /* 0xfffffff014287950 */ /* 0x001fea0003c3ffff */
.L_x_239:
        /* <DEDUP_REMOVED lines=10> */
.L_x_361:


//--------------------- .text.AdaGrad             --------------------------
	.section	.text.AdaGrad,"ax",@progbits
	.align	128
        .global         AdaGrad
        .type           AdaGrad,@function
        .size           AdaGrad,(.L_x_363 - AdaGrad)
        .other          AdaGrad,@"STO_CUDA_ENTRY STV_DEFAULT"
AdaGrad:
.text.AdaGrad:
        /* <DEDUP_REMOVED lines=16> */
[----:B-1----:R-:W-:Y:S01]  /*0100*/  IMAD R12, R12, UR4, RZ ;  /* 0x000000040c0c7c24 */ /* 0x002fe2000f8e02ff */
[----:B--2---:R-:W1:Y:S06]  /*0110*/  LDCU UR9, c[0x0][0x3a8] ;  /* 0x00007500ff0977ac */ /* 0x004e6c0008000800 */
.L_x_245:
[----:B0-2---:R-:W-:-:S04]  /*0120*/  IMAD.WIDE R2, R13, 0x4, R6 ;  /* 0x000000040d027825 */ /* 0x005fc800078e0206 */
[----:B---3--:R-:W-:Y:S01]  /*0130*/  IMAD.WIDE R4, R13, 0x4, R8 ;  /* 0x000000040d047825 */ /* 0x008fe200078e0208 */
[----:B------:R-:W2:Y:S04]  /*0140*/  LDG.E R0, desc[UR6][R2.64] ;  /* 0x0000000602007981 */ /* 0x000ea8000c1e1900 */
[----:B------:R-:W2:Y:S02]  /*0150*/  LDG.E R15, desc[UR6][R4.64] ;  /* 0x00000006040f7981 */ /* 0x000ea4000c1e1900 */
[----:B--2---:R-:W-:-:S05]  /*0160*/  FFMA R15, R15, R15, R0 ;  /* 0x0000000f0f0f7223 */ /* 0x004fca0000000000 */
[----:B------:R0:W-:Y:S04]  /*0170*/  STG.E desc[UR6][R2.64], R15 ;  /* 0x0000000f02007986 */ /* 0x0001e8000c101906 */
[----:B------:R-:W2:Y:S01]  /*0180*/  LDG.E R0, desc[UR6][R4.64] ;  /* 0x0000000604007981 */ /* 0x000ea2000c1e1900 */
[----:B------:R-:W-:Y:S01]  /*0190*/  VIADD R14, R15, 0xf3000000 ;  /* 0xf30000000f0e7836 */ /* 0x000fe20000000000 */
[----:B------:R0:W3:Y:S01]  /*01a0*/  MUFU.RSQ R16, R15 ;  /* 0x0000000f00107308 */ /* 0x0000e20000001400 */
[----:B------:R-:W-:Y:S03]  /*01b0*/  BSSY.RECONVERGENT B0, `(.L_x_240) ;  /* 0x000000c000007945 */ /* 0x000fe60003800200 */
[----:B------:R-:W-:Y:S01]  /*01c0*/  ISETP.GT.U32.AND P0, PT, R14, 0x727fffff, PT ;  /* 0x727fffff0e00780c */ /* 0x000fe20003f04070 */
[----:B--2---:R-:W-:-:S12]  /*01d0*/  FMUL R0, R0, UR5 ;  /* 0x0000000500007c20 */ /* 0x004fd80008400000 */
[----:B0--3--:R-:W-:Y:S05]  /*01e0*/  @!P0 BRA `(.L_x_241) ;  /* 0x0000000000108947 */ /* 0x009fea0003800000 */
[----:B------:R-:W-:-:S07]  /*01f0*/  MOV R18, 0x210 ;  /* 0x0000021000127802 */ /* 0x000fce0000000f00 */
[----:B-1--4-:R-:W-:Y:S05]  /*0200*/  CALL.REL.NOINC `($__internal_5_$__cuda_sm20_sqrt_rn_f32_slowpath) ;  /* 0x0000000000807944 */ /* 0x012fea0003c00000 */
[----:B------:R-:W-:Y:S01]  /*0210*/  IMAD.MOV.U32 R2, RZ, RZ, R14 ;  /* 0x000000ffff027224 */ /* 0x000fe200078e000e */
[----:B------:R-:W-:Y:S06]  /*0220*/  BRA `(.L_x_242) ;  /* 0x0000000000107947 */ /* 0x000fec0003800000 */
.L_x_241:
[----:B------:R-:W-:Y:S01]  /*0230*/  FMUL.FTZ R2, R15, R16 ;  /* 0x000000100f027220 */ /* 0x000fe20000410000 */
[----:B------:R-:W-:-:S03]  /*0240*/  FMUL.FTZ R14, R16, 0.5 ;  /* 0x3f000000100e7820 */ /* 0x000fc60000410000 */
[----:B------:R-:W-:-:S04]  /*0250*/  FFMA R3, -R2, R2, R15 ;  /* 0x0000000202037223 */ /* 0x000fc8000000010f */
[----:B------:R-:W-:-:S07]  /*0260*/  FFMA R2, R3, R14, R2 ;  /* 0x0000000e03027223 */ /* 0x000fce0000000002 */
.L_x_242:
[----:B-1--4-:R-:W-:Y:S05]  /*0270*/  BSYNC.RECONVERGENT B0 ;  /* 0x0000000000007941 */ /* 0x012fea0003800200 */
.L_x_240:
        /* <DEDUP_REMOVED lines=10> */
[----:B------:R-:W-:-:S07]  /*0320*/  MOV R2, 0x340 ;  /* 0x0000034000027802 */ /* 0x000fce0000000f00 */
[----:B------:R-:W-:Y:S05]  /*0330*/  CALL.REL.NOINC `($__internal_6_$__cuda_sm3x_div_rn_noftz_f32_slowpath) ;  /* 0x0000000000947944 */ /* 0x000fea0003c00000 */
[----:B------:R-:W-:-:S07]  /*0340*/  IMAD.MOV.U32 R14, RZ, RZ, R0 ;  /* 0x000000ffff0e7224 */ /* 0x000fce00078e0000 */
.L_x_244:
[----:B------:R-:W-:Y:S05]  /*0350*/  BSYNC.RECONVERGENT B0 ;  /* 0x0000000000007941 */ /* 0x000fea0003800200 */
.L_x_243:
        /* <DEDUP_REMOVED lines=11> */
        .weak           $__internal_5_$__cuda_sm20_sqrt_rn_f32_slowpath
        .type           $__internal_5_$__cuda_sm20_sqrt_rn_f32_slowpath,@function
        .size           $__internal_5_$__cuda_sm20_sqrt_rn_f32_slowpath,($__internal_6_$__cuda_sm3x_div_rn_noftz_f32_slowpath - $__internal_5_$__cuda_sm20_sqrt_rn_f32_slowpath)
$__internal_5_$__cuda_sm20_sqrt_rn_f32_slowpath:
[----:B------:R-:W-:-:S13]  /*0410*/  LOP3.LUT P0, RZ, R15, 0x7fffffff, RZ, 0xc0, !PT ;  /* 0x7fffffff0fff7812 */ /* 0x000fda000780c0ff */
[----:B------:R-:W-:Y:S01]  /*0420*/  @!P0 IMAD.MOV.U32 R3, RZ, RZ, R15 ;  /* 0x000000ffff038224 */ /* 0x000fe200078e000f */
[----:B------:R-:W-:Y:S06]  /*0430*/  @!P0 BRA `(.L_x_246) ;  /* 0x0000000000448947 */ /* 0x000fec0003800000 */
[----:B------:R-:W-:Y:S01]  /*0440*/  FSETP.GEU.FTZ.AND P0, PT, R15, RZ, PT ;  /* 0x000000ff0f00720b */ /* 0x000fe20003f1e000 */
[----:B------:R-:W-:-:S12]  /*0450*/  IMAD.MOV.U32 R2, RZ, RZ, R15 ;  /* 0x000000ffff027224 */ /* 0x000fd800078e000f */
        /* <DEDUP_REMOVED lines=10> */
[----:B------:R-:W-:Y:S02]  /*0500*/  @!P0 MOV R3, R2 ;  /* 0x0000000200038202 */ /* 0x000fe40000000f00 */
[----:B------:R-:W-:-:S04]  /*0510*/  @P0 FADD.FTZ R16, -R15, -RZ ;  /* 0x800000ff0f100221 */ /* 0x000fc80000010100 */
[----:B------:R-:W-:-:S04]  /*0520*/  @P0 FFMA R16, R15, R16, R14 ;  /* 0x000000100f100223 */ /* 0x000fc8000000000e */
[----:B------:R-:W-:-:S04]  /*0530*/  @P0 FFMA R16, R16, R17, R15 ;  /* 0x0000001110100223 */ /* 0x000fc8000000000f */
[----:B------:R-:W-:-:S07]  /*0540*/  @P0 FMUL.FTZ R3, R16, 2.3283064365386962891e-10 ;  /* 0x2f80000010030820 */ /* 0x000fce0000410000 */
.L_x_246:
[----:B------:R-:W-:Y:S02]  /*0550*/  IMAD.MOV.U32 R14, RZ, RZ, R3 ;  /* 0x000000ffff0e7224 */ /* 0x000fe400078e0003 */
[----:B------:R-:W-:Y:S02]  /*0560*/  IMAD.MOV.U32 R2, RZ, RZ, R18 ;  /* 0x000000ffff027224 */ /* 0x000fe400078e0012 */
[----:B------:R-:W-:-:S04]  /*0570*/  IMAD.MOV.U32 R3, RZ, RZ, 0x0 ;  /* 0x00000000ff037424 */ /* 0x000fc800078e00ff */
[----:B------:R-:W-:Y:S05]  /*0580*/  RET.REL.NODEC R2 `(AdaGrad) ;  /* 0xfffffff8029c7950 */ /* 0x000fea0003c3ffff */
        .weak           $__internal_6_$__cuda_sm3x_div_rn_noftz_f32_slowpath
        .type           $__internal_6_$__cuda_sm3x_div_rn_noftz_f32_slowpath,@function
        .size           $__internal_6_$__cuda_sm3x_div_rn_noftz_f32_slowpath,(.L_x_363 - $__internal_6_$__cuda_sm3x_div_rn_noftz_f32_slowpath)
$__internal_6_$__cuda_sm3x_div_rn_noftz_f32_slowpath:
[----:B------:R-:W-:Y:S01]  /*0590*/  SHF.R.U32.HI R14, RZ, 0x17, R17 ;  /* 0x00000017ff0e7819 */ /* 0x000fe20000011611 */
[----:B------:R-:W-:Y:S01]  /*05a0*/  BSSY.RECONVERGENT B1, `(.L_x_247) ;  /* 0x0000064000017945 */ /* 0x000fe20003800200 */
[--C-:B------:R-:W-:Y:S01]  /*05b0*/  SHF.R.U32.HI R3, RZ, 0x17, R0.reuse ;  /* 0x00000017ff037819 */ /* 0x100fe20000011600 */
[----:B------:R-:W-:Y:S01]  /*05c0*/  IMAD.MOV.U32 R16, RZ, RZ, R0 ;  /* 0x000000ffff107224 */ /* 0x000fe200078e0000 */
[----:B------:R-:W-:Y:S02]  /*05d0*/  LOP3.LUT R14, R14, 0xff, RZ, 0xc0, !PT ;  /* 0x000000ff0e0e7812 */ /* 0x000fe400078ec0ff */
[----:B------:R-:W-:Y:S02]  /*05e0*/  LOP3.LUT R20, R3, 0xff, RZ, 0xc0, !PT ;  /* 0x000000ff03147812 */ /* 0x000fe400078ec0ff */
[----:B------:R-:W-:-:S03]  /*05f0*/  IADD3 R19, PT, PT, R14, -0x1, RZ ;  /* 0xffffffff0e137810 */ /* 0x000fc60007ffe0ff */
[----:B------:R-:W-:Y:S01]  /*0600*/  VIADD R18, R20, 0xffffffff ;  /* 0xffffffff14127836 */ /* 0x000fe20000000000 */
[----:B------:R-:W-:-:S04]  /*0610*/  ISETP.GT.U32.AND P0, PT, R19, 0xfd, PT ;  /* 0x000000fd1300780c */ /* 0x000fc80003f04070 */
[----:B------:R-:W-:-:S13]  /*0620*/  ISETP.GT.U32.OR P0, PT, R18, 0xfd, P0 ;  /* 0x000000fd1200780c */ /* 0x000fda0000704470 */
[----:B------:R-:W-:Y:S01]  /*0630*/  @!P0 IMAD.MOV.U32 R15, RZ, RZ, RZ ;  /* 0x000000ffff0f8224 */ /* 0x000fe200078e00ff */
[----:B------:R-:W-:Y:S06]  /*0640*/  @!P0 BRA `(.L_x_248) ;  /* 0x0000000000608947 */ /* 0x000fec0003800000 */
[----:B------:R-:W-:Y:S02]  /*0650*/  FSETP.GTU.FTZ.AND P0, PT, |R0|, +INF , PT ;  /* 0x7f8000000000780b */ /* 0x000fe40003f1c200 */
[----:B------:R-:W-:Y:S02]  /*0660*/  FSETP.GTU.FTZ.AND P1, PT, |R17|, +INF , PT ;  /* 0x7f8000001100780b */ /* 0x000fe40003f3c200 */
[----:B------:R-:W-:Y:S02]  /*0670*/  MOV R3, R17 ;  /* 0x0000001100037202 */ /* 0x000fe40000000f00 */
        /* <DEDUP_REMOVED lines=21> */
.L_x_248:
        /* <DEDUP_REMOVED lines=30> */
[C---:B------:R-:W-:Y:S02]  /*09b0*/  IADD3 R16, PT, PT, R17.reuse, 0x20, RZ ;  /* 0x0000002011107810 */ /* 0x040fe40007ffe0ff */
[----:B------:R-:W-:Y:S02]  /*09c0*/  ISETP.NE.AND P2, PT, R17, RZ, PT ;  /* 0x000000ff1100720c */ /* 0x000fe40003f45270 */
[----:B------:R-:W-:Y:S01]  /*09d0*/  LOP3.LUT R15, R14, 0x7fffff, RZ, 0xc0, !PT ;  /* 0x007fffff0e0f7812 */ /* 0x000fe200078ec0ff */
[CCC-:B------:R-:W-:Y:S01]  /*09e0*/  FFMA.RP R14, R3.reuse, R19.reuse, R20.reuse ;  /* 0x00000013030e7223 */ /* 0x1c0fe20000008014 */
[----:B------:R-:W-:Y:S01]  /*09f0*/  FFMA.RM R3, R3, R19, R20 ;  /* 0x0000001303037223 */ /* 0x000fe20000004014 */
[----:B------:R-:W-:Y:S01]  /*0a00*/  ISETP.NE.AND P1, PT, R17, RZ, PT ;  /* 0x000000ff1100720c */ /* 0x000fe20003f25270 */
[----:B------:R-:W-:Y:S01]  /*0a10*/  IMAD.MOV R17, RZ, RZ, -R17 ;  /* 0x000000ffff117224 */ /* 0x000fe200078e0a11 */
        /* <DEDUP_REMOVED lines=14> */
.L_x_255:
[----:B------:R-:W-:-:S04]  /*0b00*/  LOP3.LUT R0, R0, 0x80000000, RZ, 0xc0, !PT ;  /* 0x8000000000007812 */ /* 0x000fc800078ec0ff */
[----:B------:R-:W-:Y:S01]  /*0b10*/  LOP3.LUT R0, R0, 0x7f800000, RZ, 0xfc, !PT ;  /* 0x7f80000000007812 */ /* 0x000fe200078efcff */
[----:B------:R-:W-:Y:S06]  /*0b20*/  BRA `(.L_x_256) ;  /* 0x0000000000047947 */ /* 0x000fec0003800000 */
.L_x_254:
[----:B------:R-:W-:-:S07]  /*0b30*/  LEA R0, R15, R0, 0x17 ;  /* 0x000000000f007211 */ /* 0x000fce00078eb8ff */
.L_x_256:
[----:B------:R-:W-:Y:S05]  /*0b40*/  BSYNC.RECONVERGENT B2 ;  /* 0x0000000000027941 */ /* 0x000fea0003800200 */
.L_x_253:
[----:B------:R-:W-:Y:S05]  /*0b50*/  BRA `(.L_x_257) ;  /* 0x0000000000207947 */ /* 0x000fea0003800000 */
.L_x_252:
[----:B------:R-:W-:-:S04]  /*0b60*/  LOP3.LUT R0, R17, 0x80000000, R16, 0x48, !PT ;  /* 0x8000000011007812 */ /* 0x000fc800078e4810 */
[----:B------:R-:W-:Y:S01]  /*0b70*/  LOP3.LUT R0, R0, 0x7f800000, RZ, 0xfc, !PT ;  /* 0x7f80000000007812 */ /* 0x000fe200078efcff */
[----:B------:R-:W-:Y:S06]  /*0b80*/  BRA `(.L_x_257) ;  /* 0x0000000000147947 */ /* 0x000fec0003800000 */
.L_x_251:
[----:B------:R-:W-:Y:S01]  /*0b90*/  LOP3.LUT R0, R17, 0x80000000, R16, 0x48, !PT ;  /* 0x8000000011007812 */ /* 0x000fe200078e4810 */
[----:B------:R-:W-:Y:S06]  /*0ba0*/  BRA `(.L_x_257) ;  /* 0x00000000000c7947 */ /* 0x000fec0003800000 */
.L_x_250:
[----:B------:R-:W0:Y:S01]  /*0bb0*/  MUFU.RSQ R0, -QNAN ;  /* 0xffc0000000007908 */ /* 0x000e220000001400 */
[----:B------:R-:W-:Y:S05]  /*0bc0*/  BRA `(.L_x_257) ;  /* 0x0000000000047947 */ /* 0x000fea0003800000 */
.L_x_249:
[----:B------:R-:W-:-:S07]  /*0bd0*/  FADD.FTZ R0, R0, R3 ;  /* 0x0000000300007221 */ /* 0x000fce0000010000 */
.L_x_257:
[----:B------:R-:W-:Y:S05]  /*0be0*/  BSYNC.RECONVERGENT B1 ;  /* 0x0000000000017941 */ /* 0x000fea0003800200 */
.L_x_247:
[----:B------:R-:W-:-:S04]  /*0bf0*/  IMAD.MOV.U32 R3, RZ, RZ, 0x0 ;  /* 0x00000000ff037424 */ /* 0x000fc800078e00ff */
[----:B0-----:R-:W-:Y:S05]  /*0c00*/  RET.REL.NODEC R2 `(AdaGrad) ;  /* 0xfffffff002fc7950 */ /* 0x001fea0003c3ffff */
.L_x_258:
        /* <DEDUP_REMOVED lines=15> */
.L_x_363:


//--------------------- .text.NearestNeighborNHWCBack --------------------------
	.section	.text.NearestNeighborNHWCBack,"ax",@progbits
	.align	128
        .global         NearestNeighborNHWCBack
        .type           NearestNeighborNHWCBack,@function
        .size           NearestNeighborNHWCBack,(.L_x_389 - NearestNeighborNHWCBack)
        .other          NearestNeighborNHWCBack,@"STO_CUDA_ENTRY STV_DEFAULT"
NearestNeighborNHWCBack:
.text.NearestNeighborNHWCBack:
        /* <DEDUP_REMOVED lines=10> */
[----:B------:R-:W2:Y:S06]  /*00a0*/  LDCU UR4, c[0x0][0x3a0] ;  /* 0x00007400ff0477ac */ /* 0x000eac0008000800 */
[----:B------:R-:W3:Y:S01]  /*00b0*/  LDC.64 R2, c[0x0][0x390] ;  /* 0x0000e400ff027b82 */ /* 0x000ee20000000a00 */
[----:B------:R-:W4:Y:S01]  /*00c0*/  LDCU UR5, c[0x0][0x370] ;  /* 0x00006e00ff0577ac */ /* 0x000f220008000800 */
[----:B------:R-:W0:Y:S01]  /*00d0*/  LDCU.64 UR6, c[0x0][0x358] ;  /* 0x00006b00ff0677ac */ /* 0x000e220008000a00 */
[----:B-1----:R-:W-:-:S02]  /*00e0*/  UISETP.NE.AND UP0, UPT, UR8, URZ, UPT ;  /* 0x000000ff0800728c */ /* 0x002fc4000bf05270 */
[----:B--2---:R-:W-:Y:S01]  /*00f0*/  UIADD3 UR4, UPT, UPT, UR4, -0x1, URZ ;  /* 0xffffffff04047890 */ /* 0x004fe2000fffe0ff */
[----:B0-----:R-:W-:Y:S02]  /*0100*/  VIADD R0, R5, 0xffffffff ;  /* 0xffffffff05007836 */ /* 0x001fe40000000000 */
[----:B----4-:R-:W-:-:S03]  /*0110*/  IMAD R8, R8, UR5, RZ ;  /* 0x0000000508087c24 */ /* 0x010fc6000f8e02ff */
[----:B------:R-:W-:Y:S02]  /*0120*/  I2FP.F32.S32 R6, UR4 ;  /* 0x0000000400067c45 */ /* 0x000fe40008201400 */
[----:B------:R-:W-:Y:S01]  /*0130*/  I2FP.F32.S32 R0, R0 ;  /* 0x0000000000007245 */ /* 0x000fe20000201400 */
[----:B---3--:R-:W-:-:S04]  /*0140*/  IMAD R3, R3, R2, RZ ;  /* 0x0000000203037224 */ /* 0x008fc800078e02ff */
[----:B------:R-:W-:Y:S01]  /*0150*/  IMAD R3, R3, R4, RZ ;  /* 0x0000000403037224 */ /* 0x000fe200078e02ff */
[----:B------:R-:W-:Y:S06]  /*0160*/  BRA.U !UP0, `(.L_x_259) ;  /* 0x0000000508d47547 */ /* 0x000fec000b800000 */
[----:B------:R-:W-:Y:S01]  /*0170*/  IABS R9, R4 ;  /* 0x0000000400097213 */ /* 0x000fe20000000000 */
[----:B------:R-:W0:Y:S01]  /*0180*/  LDC R12, c[0x0][0x398] ;  /* 0x0000e600ff0c7b82 */ /* 0x000e220000000800 */
[----:B------:R-:W-:Y:S01]  /*0190*/  ISETP.NE.AND P0, PT, R2, RZ, PT ;  /* 0x000000ff0200720c */ /* 0x000fe20003f05270 */
[----:B------:R-:W1:Y:S01]  /*01a0*/  LDCU UR5, c[0x0][0x384] ;  /* 0x00007080ff0577ac */ /* 0x000e620008000800 */
[----:B------:R-:W2:Y:S01]  /*01b0*/  I2F.RP R15, R9 ;  /* 0x00000009000f7306 */ /* 0x000ea20000209400 */
[----:B------:R-:W-:Y:S01]  /*01c0*/  LOP3.LUT R2, RZ, R2, RZ, 0x33, !PT ;  /* 0x00000002ff027212 */ /* 0x000fe200078e33ff */
[----:B------:R-:W3:Y:S03]  /*01d0*/  LDCU UR4, c[0x0][0x3a8] ;  /* 0x00007500ff0477ac */ /* 0x000ee60008000800 */
[----:B------:R-:W4:Y:S01]  /*01e0*/  LDC R13, c[0x0][0x394] ;  /* 0x0000e500ff0d7b82 */ /* 0x000f220000000800 */
[----:B------:R-:W0:Y:S01]  /*01f0*/  LDCU.64 UR10, c[0x0][0x3a0] ;  /* 0x00007400ff0a77ac */ /* 0x000e220008000a00 */
[----:B------:R-:W0:Y:S06]  /*0200*/  LDCU.64 UR8, c[0x0][0x388] ;  /* 0x00007100ff0877ac */ /* 0x000e2c0008000a00 */
[----:B------:R-:W0:Y:S01]  /*0210*/  LDC R14, c[0x0][0x390] ;  /* 0x0000e400ff0e7b82 */ /* 0x000e220000000800 */
[----:B--2---:R-:W2:Y:S07]  /*0220*/  MUFU.RCP R15, R15 ;  /* 0x0000000f000f7308 */ /* 0x004eae0000001000 */
[----:B------:R-:W0:Y:S01]  /*0230*/  LDC.64 R4, c[0x0][0x3b0] ;  /* 0x0000ec00ff047b82 */ /* 0x000e220000000a00 */
[----:B--2---:R-:W-:-:S04]  /*0240*/  VIADD R10, R15, 0xffffffe ;  /* 0x0ffffffe0f0a7836 */ /* 0x004fc80000000000 */
[----:B------:R2:W5:Y:S02]  /*0250*/  F2I.FTZ.U32.TRUNC.NTZ R11, R10 ;  /* 0x0000000a000b7305 */ /* 0x000564000021f000 */
[----:B--2---:R-:W-:Y:S02]  /*0260*/  HFMA2 R10, -RZ, RZ, 0, 0 ;  /* 0x00000000ff0a7431 */ /* 0x004fe400000001ff */
[----:B-----5:R-:W-:-:S04]  /*0270*/  IMAD.MOV R16, RZ, RZ, -R11 ;  /* 0x000000ffff107224 */ /* 0x020fc800078e0a0b */
[----:B------:R-:W-:-:S04]  /*0280*/  IMAD R15, R16, R9, RZ ;  /* 0x00000009100f7224 */ /* 0x000fc800078e02ff */
[----:B-1-34-:R-:W-:-:S07]  /*0290*/  IMAD.HI.U32 R15, R11, R15, R10 ;  /* 0x0000000f0b0f7227 */ /* 0x01afce00078e000a */
.L_x_260:
[----:B01----:R-:W-:-:S05]  /*02a0*/  IMAD.WIDE R10, R7, 0x4, R4 ;  /* 0x00000004070a7825 */ /* 0x003fca00078e0204 */
[----:B------:R0:W2:Y:S01]  /*02b0*/  LDG.E R16, desc[UR6][R10.64] ;  /* 0x000000060a107981 */ /* 0x0000a2000c1e1900 */
[----:B------:R-:W-:Y:S01]  /*02c0*/  IABS R17, R13 ;  /* 0x0000000d00117213 */ /* 0x000fe20000000000 */
[----:B------:R-:W-:Y:S01]  /*02d0*/  IMAD.MOV.U32 R22, RZ, RZ, 0x3f000000 ;  /* 0x3f000000ff167424 */ /* 0x000fe200078e00ff */
[----:B------:R-:W-:Y:S02]  /*02e0*/  IABS R20, R7 ;  /* 0x0000000700147213 */ /* 0x000fe40000000000 */
[----:B------:R-:W1:Y:S01]  /*02f0*/  I2F.RP R19, R17 ;  /* 0x0000001100137306 */ /* 0x000e620000209400 */
[----:B------:R-:W-:Y:S02]  /*0300*/  IABS R23, R12 ;  /* 0x0000000c00177213 */ /* 0x000fe40000000000 */
[----:B------:R-:W-:Y:S01]  /*0310*/  IMAD.HI.U32 R18, R15, R20, RZ ;  /* 0x000000140f127227 */ /* 0x000fe200078e00ff */
[----:B0-----:R-:W-:-:S03]  /*0320*/  LOP3.LUT R10, R7, R12, RZ, 0x3c, !PT ;  /* 0x0000000c070a7212 */ /* 0x001fc600078e3cff */
[----:B------:R-:W-:Y:S01]  /*0330*/  IMAD.MOV R21, RZ, RZ, -R18 ;  /* 0x000000ffff157224 */ /* 0x000fe200078e0a12 */
[----:B------:R-:W-:-:S03]  /*0340*/  ISETP.GE.AND P2, PT, R10, RZ, PT ;  /* 0x000000ff0a00720c */ /* 0x000fc60003f46270 */
[----:B------:R-:W-:Y:S01]  /*0350*/  IMAD R20, R23, R21, R20 ;  /* 0x0000001517147224 */ /* 0x000fe200078e0214 */
[----:B------:R-:W-:Y:S01]  /*0360*/  IABS R21, R14 ;  /* 0x0000000e00157213 */ /* 0x000fe20000000000 */
[----:B-1----:R-:W0:Y:S03]  /*0370*/  MUFU.RCP R19, R19 ;  /* 0x0000001300137308 */ /* 0x002e260000001000 */
[----:B------:R-:W-:-:S13]  /*0380*/  ISETP.GT.U32.AND P3, PT, R9, R20, PT ;  /* 0x000000140900720c */ /* 0x000fda0003f64070 */
[----:B------:R-:W-:Y:S01]  /*0390*/  @!P3 IMAD.IADD R20, R20, 0x1, -R23 ;  /* 0x000000011414b824 */ /* 0x000fe200078e0a17 */
[----:B------:R-:W-:Y:S01]  /*03a0*/  @!P3 IADD3 R18, PT, PT, R18, 0x1, RZ ;  /* 0x000000011212b810 */ /* 0x000fe20007ffe0ff */
[----:B0-----:R-:W-:Y:S01]  /*03b0*/  VIADD R11, R19, 0xffffffe ;  /* 0x0ffffffe130b7836 */ /* 0x001fe20000000000 */
[----:B------:R-:W-:Y:S02]  /*03c0*/  ISETP.NE.AND P3, PT, R12, RZ, PT ;  /* 0x000000ff0c00720c */ /* 0x000fe40003f65270 */
[----:B------:R-:W-:-:S03]  /*03d0*/  ISETP.GE.U32.AND P1, PT, R20, R9, PT ;  /* 0x000000091400720c */ /* 0x000fc60003f26070 */
[----:B------:R-:W0:Y:S10]  /*03e0*/  F2I.FTZ.U32.TRUNC.NTZ R11, R11 ;  /* 0x0000000b000b7305 */ /* 0x000e34000021f000 */
[----:B------:R-:W-:-:S04]  /*03f0*/  @P1 VIADD R18, R18, 0x1 ;  /* 0x0000000112121836 */ /* 0x000fc80000000000 */
[----:B------:R-:W-:Y:S01]  /*0400*/  @!P2 IMAD.MOV R18, RZ, RZ, -R18 ;  /* 0x000000ffff12a224 */ /* 0x000fe200078e0a12 */
[----:B------:R-:W-:Y:S01]  /*0410*/  @!P3 LOP3.LUT R18, RZ, R12, RZ, 0x33, !PT ;  /* 0x0000000cff12b212 */ /* 0x000fe200078e33ff */
[----:B0-----:R-:W-:-:S03]  /*0420*/  IMAD.MOV R10, RZ, RZ, -R11 ;  /* 0x000000ffff0a7224 */ /* 0x001fc600078e0a0b */
[----:B------:R-:W-:Y:S01]  /*0430*/  IABS R20, R18 ;  /* 0x0000001200147213 */ /* 0x000fe20000000000 */
[----:B------:R-:W-:Y:S01]  /*0440*/  IMAD R19, R10, R17, RZ ;  /* 0x000000110a137224 */ /* 0x000fe200078e02ff */
[----:B------:R-:W-:-:S05]  /*0450*/  MOV R10, RZ ;  /* 0x000000ff000a7202 */ /* 0x000fca0000000f00 */
[----:B------:R-:W-:-:S04]  /*0460*/  IMAD.HI.U32 R10, R11, R19, R10 ;  /* 0x000000130b0a7227 */ /* 0x000fc800078e000a */
[----:B------:R-:W-:Y:S02]  /*0470*/  IMAD.MOV.U32 R19, RZ, RZ, R21 ;  /* 0x000000ffff137224 */ /* 0x000fe400078e0015 */
[----:B------:R-:W-:Y:S02]  /*0480*/  IMAD.HI.U32 R10, R10, R20, RZ ;  /* 0x000000140a0a7227 */ /* 0x000fe400078e00ff */
[----:B------:R-:W0:Y:S02]  /*0490*/  I2F.RP R21, R19 ;  /* 0x0000001300157306 */ /* 0x000e240000209400 */
[----:B------:R-:W-:-:S04]  /*04a0*/  IMAD.MOV R11, RZ, RZ, -R10 ;  /* 0x000000ffff0b7224 */ /* 0x000fc800078e0a0a */
[----:B------:R-:W-:-:S05]  /*04b0*/  IMAD R20, R17, R11, R20 ;  /* 0x0000000b11147224 */ /* 0x000fca00078e0214 */
[----:B------:R-:W-:Y:S01]  /*04c0*/  ISETP.GT.U32.AND P3, PT, R17, R20, PT ;  /* 0x000000141100720c */ /* 0x000fe20003f64070 */
[----:B0-----:R-:W0:-:S12]  /*04d0*/  MUFU.RCP R21, R21 ;  /* 0x0000001500157308 */ /* 0x001e180000001000 */
[----:B------:R-:W-:Y:S02]  /*04e0*/  @!P3 IMAD.IADD R20, R20, 0x1, -R17 ;  /* 0x000000011414b824 */ /* 0x000fe400078e0a11 */
[----:B------:R-:W-:Y:S01]  /*04f0*/  @!P3 VIADD R10, R10, 0x1 ;  /* 0x000000010a0ab836 */ /* 0x000fe20000000000 */
[----:B------:R-:W-:Y:S02]  /*0500*/  ISETP.NE.AND P3, PT, R13, RZ, PT ;  /* 0x000000ff0d00720c */ /* 0x000fe40003f65270 */
[----:B------:R-:W-:Y:S02]  /*0510*/  ISETP.GE.U32.AND P1, PT, R20, R17, PT ;  /* 0x000000111400720c */ /* 0x000fe40003f26070 */
[----:B------:R-:W-:Y:S02]  /*0520*/  LOP3.LUT R17, R18, R13, RZ, 0x3c, !PT ;  /* 0x0000000d12117212 */ /* 0x000fe400078e3cff */
[----:B0-----:R-:W-:Y:S02]  /*0530*/  IADD3 R11, PT, PT, R21, 0xffffffe, RZ ;  /* 0x0ffffffe150b7810 */ /* 0x001fe40007ffe0ff */
[----:B------:R-:W-:-:S04]  /*0540*/  ISETP.GE.AND P2, PT, R17, RZ, PT ;  /* 0x000000ff1100720c */ /* 0x000fc80003f46270 */
[----:B------:R-:W0:Y:S03]  /*0550*/  F2I.FTZ.U32.TRUNC.NTZ R11, R11 ;  /* 0x0000000b000b7305 */ /* 0x000e26000021f000 */
[----:B------:R-:W-:-:S04]  /*0560*/  @P1 VIADD R10, R10, 0x1 ;  /* 0x000000010a0a1836 */ /* 0x000fc80000000000 */
[----:B------:R-:W-:-:S04]  /*0570*/  IMAD.MOV.U32 R17, RZ, RZ, R10 ;  /* 0x000000ffff117224 */ /* 0x000fc800078e000a */
[----:B------:R-:W-:Y:S01]  /*0580*/  @!P2 IMAD.MOV R17, RZ, RZ, -R17 ;  /* 0x000000ffff11a224 */ /* 0x000fe200078e0a11 */
[----:B------:R-:W-:Y:S02]  /*0590*/  @!P3 LOP3.LUT R17, RZ, R13, RZ, 0x33, !PT ;  /* 0x0000000dff11b212 */ /* 0x000fe400078e33ff */
[----:B0-----:R-:W-:Y:S02]  /*05a0*/  IADD3 R10, PT, PT, RZ, -R11, RZ ;  /* 0x8000000bff0a7210 */ /* 0x001fe40007ffe0ff */
[----:B------:R-:W-:-:S03]  /*05b0*/  IABS R20, R17 ;  /* 0x0000001100147213 */ /* 0x000fc60000000000 */
[----:B------:R-:W-:Y:S02]  /*05c0*/  IMAD R21, R10, R19, RZ ;  /* 0x000000130a157224 */ /* 0x000fe400078e02ff */
[----:B------:R-:W-:-:S04]  /*05d0*/  IMAD.MOV.U32 R10, RZ, RZ, RZ ;  /* 0x000000ffff0a7224 */ /* 0x000fc800078e00ff */
[----:B------:R-:W-:-:S06]  /*05e0*/  IMAD.HI.U32 R10, R11, R21, R10 ;  /* 0x000000150b0a7227 */ /* 0x000fcc00078e000a */
[----:B------:R-:W-:-:S04]  /*05f0*/  IMAD.HI.U32 R10, R10, R20, RZ ;  /* 0x000000140a0a7227 */ /* 0x000fc800078e00ff */
[----:B------:R-:W-:-:S04]  /*0600*/  IMAD.MOV R11, RZ, RZ, -R10 ;  /* 0x000000ffff0b7224 */ /* 0x000fc800078e0a0a */
[----:B------:R-:W-:Y:S01]  /*0610*/  IMAD R20, R19, R11, R20 ;  /* 0x0000000b13147224 */ /* 0x000fe200078e0214 */
[----:B------:R-:W-:-:S04]  /*0620*/  LOP3.LUT R11, R17, R14, RZ, 0x3c, !PT ;  /* 0x0000000e110b7212 */ /* 0x000fc800078e3cff */
[----:B------:R-:W-:Y:S02]  /*0630*/  ISETP.GT.U32.AND P2, PT, R19, R20, PT ;  /* 0x000000141300720c */ /* 0x000fe40003f44070 */
[----:B------:R-:W-:Y:S02]  /*0640*/  ISETP.GE.AND P3, PT, R11, RZ, PT ;  /* 0x000000ff0b00720c */ /* 0x000fe40003f66270 */
[----:B------:R-:W-:-:S05]  /*0650*/  IADD3 R11, PT, PT, -R17, RZ, RZ ;  /* 0x000000ff110b7210 */ /* 0x000fca0007ffe1ff */
[----:B------:R-:W-:Y:S01]  /*0660*/  IMAD R11, R13, R11, R18 ;  /* 0x0000000b0d0b7224 */ /* 0x000fe200078e0212 */
[----:B------:R-:W-:-:S03]  /*0670*/  IADD3 R18, PT, PT, -R18, RZ, RZ ;  /* 0x000000ff12127210 */ /* 0x000fc60007ffe1ff */
[----:B------:R-:W-:Y:S01]  /*0680*/  @!P2 IADD3 R20, PT, PT, R20, -R19, RZ ;  /* 0x800000131414a210 */ /* 0x000fe20007ffe0ff */
[----:B------:R-:W-:Y:S01]  /*0690*/  @!P2 VIADD R10, R10, 0x1 ;  /* 0x000000010a0aa836 */ /* 0x000fe20000000000 */
[----:B------:R-:W-:Y:S01]  /*06a0*/  I2FP.F32.S32 R11, R11 ;  /* 0x0000000b000b7245 */ /* 0x000fe20000201400 */
[----:B------:R-:W-:Y:S01]  /*06b0*/  IMAD R18, R12, R18, R7 ;  /* 0x000000120c127224 */ /* 0x000fe200078e0207 */
[----:B------:R-:W-:-:S03]  /*06c0*/  ISETP.GE.U32.AND P1, PT, R20, R19, PT ;  /* 0x000000131400720c */ /* 0x000fc60003f26070 */
[----:B------:R-:W-:-:S05]  /*06d0*/  FMUL R11, R11, UR4 ;  /* 0x000000040b0b7c20 */ /* 0x000fca0008400000 */
[----:B------:R-:W-:-:S05]  /*06e0*/  LOP3.LUT R20, R22, 0x80000000, R11, 0xb8, !PT ;  /* 0x8000000016147812 */ /* 0x000fca00078eb80b */
[----:B------:R-:W-:-:S04]  /*06f0*/  @P1 VIADD R10, R10, 0x1 ;  /* 0x000000010a0a1836 */ /* 0x000fc80000000000 */
[----:B------:R-:W-:-:S05]  /*0700*/  @!P3 IMAD.MOV R10, RZ, RZ, -R10 ;  /* 0x000000ffff0ab224 */ /* 0x000fca00078e0a0a */
[----:B------:R-:W-:-:S05]  /*0710*/  SEL R10, R2, R10, !P0 ;  /* 0x0000000a020a7207 */ /* 0x000fca0004000000 */
[----:B------:R-:W-:Y:S02]  /*0720*/  IMAD.MOV R19, RZ, RZ, -R10 ;  /* 0x000000ffff137224 */ /* 0x000fe400078e0a0a */
[----:B------:R-:W-:Y:S02]  /*0730*/  IMAD R10, R3, R10, RZ ;  /* 0x0000000a030a7224 */ /* 0x000fe400078e02ff */
[----:B------:R-:W-:Y:S02]  /*0740*/  IMAD R17, R14, R19, R17 ;  /* 0x000000130e117224 */ /* 0x000fe400078e0211 */
[----:B------:R-:W-:-:S03]  /*0750*/  FADD.RZ R19, R11, R20 ;  /* 0x000000140b137221 */ /* 0x000fc6000000c000 */
[----:B------:R-:W-:-:S03]  /*0760*/  I2FP.F32.S32 R17, R17 ;  /* 0x0000001100117245 */ /* 0x000fc60000201400 */
[----:B------:R-:W0:Y:S02]  /*0770*/  FRND.TRUNC R19, R19 ;  /* 0x0000001300137307 */ /* 0x000e24000020d000 */
[----:B------:R-:W-:-:S05]  /*0780*/  FMUL R17, R17, UR11 ;  /* 0x0000000b11117c20 */ /* 0x000fca0008400000 */
[----:B------:R-:W-:-:S05]  /*0790*/  LOP3.LUT R20, R22, 0x80000000, R17, 0xb8, !PT ;  /* 0x8000000016147812 */ /* 0x000fca00078eb811 */
[----:B------:R-:W-:Y:S01]  /*07a0*/  FADD.RZ R20, R17, R20 ;  /* 0x0000001411147221 */ /* 0x000fe2000000c000 */
[----:B0-----:R-:W-:-:S03]  /*07b0*/  FMNMX R21, R6, R19, PT ;  /* 0x0000001306157209 */ /* 0x001fc60003800000 */
[----:B------:R-:W0:Y:S08]  /*07c0*/  FRND.TRUNC R11, R20 ;  /* 0x00000014000b7307 */ /* 0x000e30000020d000 */
[----:B------:R-:W-:Y:S01]  /*07d0*/  F2I.TRUNC.NTZ R22, R21 ;  /* 0x0000001500167305 */ /* 0x000fe2000020f100 */
[----:B0-----:R-:W-:-:S07]  /*07e0*/  FMNMX R17, R0, R11, PT ;  /* 0x0000000b00117209 */ /* 0x001fce0003800000 */
[----:B------:R-:W0:Y:S02]  /*07f0*/  F2I.TRUNC.NTZ R17, R17 ;  /* 0x0000001100117305 */ /* 0x000e24000020f100 */
[----:B0-----:R-:W-:-:S04]  /*0800*/  IMAD R11, R17, UR10, R22 ;  /* 0x0000000a110b7c24 */ /* 0x001fc8000f8e0216 */
[----:B------:R-:W-:-:S05]  /*0810*/  IMAD R11, R11, R12, R18 ;  /* 0x0000000c0b0b7224 */ /* 0x000fca00078e0212 */
[----:B------:R-:W-:Y:S02]  /*0820*/  SHF.R.S32.HI R19, RZ, 0x1f, R11 ;  /* 0x0000001fff137819 */ /* 0x000fe4000001140b */
[----:B------:R-:W-:Y:S01]  /*0830*/  IADD3 R11, P1, PT, R10, R11, RZ ;  /* 0x0000000b0a0b7210 */ /* 0x000fe20007f3e0ff */
[----:B------:R-:W-:-:S03]  /*0840*/  IMAD.IADD R7, R8, 0x1, R7 ;  /* 0x0000000108077824 */ /* 0x000fc600078e0207 */
[----:B------:R-:W-:Y:S02]  /*0850*/  LEA.HI.X.SX32 R18, R10, R19, 0x1, P1 ;  /* 0x000000130a127211 */ /* 0x000fe400008f0eff */
[----:B------:R-:W-:-:S04]  /*0860*/  LEA R10, P1, R11, UR8, 0x2 ;  /* 0x000000080b0a7c11 */ /* 0x000fc8000f8210ff */
[----:B------:R-:W-:Y:S02]  /*0870*/  LEA.HI.X R11, R11, UR9, R18, 0x2, P1 ;  /* 0x000000090b0b7c11 */ /* 0x000fe400088f1412 */
[----:B------:R-:W-:-:S03]  /*0880*/  ISETP.GE.AND P1, PT, R7, UR5, PT ;  /* 0x0000000507007c0c */ /* 0x000fc6000bf26270 */
[----:B--2---:R1:W-:Y:S10]  /*0890*/  REDG.E.ADD.F32.FTZ.RN.STRONG.GPU desc[UR6][R10.64], R16 ;  /* 0x000000100a0079a6 */ /* 0x0043f4000c12f306 */
[----:B------:R-:W-:Y:S05]  /*08a0*/  @!P1 BRA `(.L_x_260) ;  /* 0xfffffff8007c9947 */ /* 0x000fea000383ffff */
[----:B------:R-:W-:Y:S05]  /*08b0*/  EXIT ;  /* 0x000000000000794d */ /* 0x000fea0003800000 */
.L_x_259:
        /* <DEDUP_REMOVED lines=15> */
[----:B--2---:R-:W-:Y:S01]  /*09b0*/  IMAD.MOV.U32 R10, RZ, RZ, RZ ;  /* 0x000000ffff0a7224 */ /* 0x004fe200078e00ff */
[----:B-----5:R-:W-:-:S05]  /*09c0*/  IADD3 R16, PT, PT, RZ, -R11, RZ ;  /* 0x8000000bff107210 */ /* 0x020fca0007ffe0ff */
[----:B------:R-:W-:-:S04]  /*09d0*/  IMAD R15, R16, R9, RZ ;  /* 0x00000009100f7224 */ /* 0x000fc800078e02ff */
[----:B-1-34-:R-:W-:-:S07]  /*09e0*/  IMAD.HI.U32 R15, R11, R15, R10 ;  /* 0x0000000f0b0f7227 */ /* 0x01afce00078e000a */
.L_x_261:
[----:B01----:R-:W-:-:S05]  /*09f0*/  IMAD.WIDE R10, R7, 0x4, R4 ;  /* 0x00000004070a7825 */ /* 0x003fca00078e0204 */
[----:B------:R0:W2:Y:S01]  /*0a00*/  LDG.E R16, desc[UR6][R10.64] ;  /* 0x000000060a107981 */ /* 0x0000a2000c1e1900 */
[----:B------:R-:W-:Y:S02]  /*0a10*/  IABS R17, R13 ;  /* 0x0000000d00117213 */ /* 0x000fe40000000000 */
        /* <DEDUP_REMOVED lines=8> */
[----:B-1----:R-:W0:Y:S04]  /*0aa0*/  MUFU.RCP R22, R22 ;  /* 0x0000001600167308 */ /* 0x002e280000001000 */
[----:B------:R-:W-:-:S13]  /*0ab0*/  ISETP.GT.U32.AND P3, PT, R9, R20, PT ;  /* 0x000000140900720c */ /* 0x000fda0003f64070 */
[----:B------:R-:W-:Y:S01]  /*0ac0*/  @!P3 IADD3 R20, PT, PT, R20, -R21, RZ ;  /* 0x800000151414b210 */ /* 0x000fe20007ffe0ff */
[----:B------:R-:W-:Y:S01]  /*0ad0*/  @!P3 VIADD R18, R18, 0x1 ;  /* 0x000000011212b836 */ /* 0x000fe20000000000 */
[----:B------:R-:W-:Y:S01]  /*0ae0*/  ISETP.NE.AND P3, PT, R12, RZ, PT ;  /* 0x000000ff0c00720c */ /* 0x000fe20003f65270 */
[----:B0-----:R-:W-:Y:S01]  /*0af0*/  VIADD R11, R22, 0xffffffe ;  /* 0x0ffffffe160b7836 */ /* 0x001fe20000000000 */
[----:B------:R-:W-:Y:S02]  /*0b00*/  ISETP.GE.U32.AND P2, PT, R20, R9, PT ;  /* 0x000000091400720c */ /* 0x000fe40003f46070 */
[----:B------:R-:W-:-:S03]  /*0b10*/  IABS R21, R14 ;  /* 0x0000000e00157213 */ /* 0x000fc60000000000 */
[----:B------:R-:W0:Y:S08]  /*0b20*/  F2I.FTZ.U32.TRUNC.NTZ R11, R11 ;  /* 0x0000000b000b7305 */ /* 0x000e30000021f000 */
[----:B------:R-:W-:-:S05]  /*0b30*/  @P2 IADD3 R18, PT, PT, R18, 0x1, RZ ;  /* 0x0000000112122810 */ /* 0x000fca0007ffe0ff */
        /* <DEDUP_REMOVED lines=14> */
[-C--:B------:R-:W-:Y:S01]  /*0c20*/  @!P3 IADD3 R20, PT, PT, R20, -R17.reuse, RZ ;  /* 0x800000111414b210 */ /* 0x080fe20007ffe0ff */
[----:B------:R-:W-:Y:S01]  /*0c30*/  @!P3 VIADD R10, R10, 0x1 ;  /* 0x000000010a0ab836 */ /* 0x000fe20000000000 */
[----:B------:R-:W-:Y:S02]  /*0c40*/  ISETP.NE.AND P3, PT, R13, RZ, PT ;  /* 0x000000ff0d00720c */ /* 0x000fe40003f65270 */
[----:B------:R-:W-:Y:S02]  /*0c50*/  ISETP.GE.U32.AND P2, PT, R20, R17, PT ;  /* 0x000000111400720c */ /* 0x000fe40003f46070 */
[----:B------:R-:W-:Y:S01]  /*0c60*/  LOP3.LUT R17, R18, R13, RZ, 0x3c, !PT ;  /* 0x0000000d12117212 */ /* 0x000fe200078e3cff */
[----:B0-----:R-:W-:-:S03]  /*0c70*/  VIADD R11, R21, 0xffffffe ;  /* 0x0ffffffe150b7836 */ /* 0x001fc60000000000 */
[----:B------:R-:W-:-:S03]  /*0c80*/  ISETP.GE.AND P1, PT, R17, RZ, PT ;  /* 0x000000ff1100720c */ /* 0x000fc60003f26270 */
[----:B------:R-:W0:Y:S04]  /*0c90*/  F2I.FTZ.U32.TRUNC.NTZ R11, R11 ;  /* 0x0000000b000b7305 */ /* 0x000e28000021f000 */
[----:B------:R-:W-:-:S05]  /*0ca0*/  @P2 IADD3 R10, PT, PT, R10, 0x1, RZ ;  /* 0x000000010a0a2810 */ /* 0x000fca0007ffe0ff */
[----:B------:R-:W-:-:S05]  /*0cb0*/  IMAD.MOV.U32 R17, RZ, RZ, R10 ;  /* 0x000000ffff117224 */ /* 0x000fca00078e000a */
[----:B------:R-:W-:Y:S01]  /*0cc0*/  @!P1 IADD3 R17, PT, PT, -R17, RZ, RZ ;  /* 0x000000ff11119210 */ /* 0x000fe20007ffe1ff */
[----:B0-----:R-:W-:Y:S01]  /*0cd0*/  IMAD.MOV R10, RZ, RZ, -R11 ;  /* 0x000000ffff0a7224 */ /* 0x001fe200078e0a0b */
[----:B------:R-:W-:-:S03]  /*0ce0*/  @!P3 LOP3.LUT R17, RZ, R13, RZ, 0x33, !PT ;  /* 0x0000000dff11b212 */ /* 0x000fc600078e33ff */
[----:B------:R-:W-:Y:S01]  /*0cf0*/  IMAD R21, R10, R19, RZ ;  /* 0x000000130a157224 */ /* 0x000fe200078e02ff */
[----:B------:R-:W-:Y:S01]  /*0d00*/  IABS R20, R17 ;  /* 0x0000001100147213 */ /* 0x000fe20000000000 */
[----:B------:R-:W-:-:S04]  /*0d10*/  IMAD.MOV.U32 R10, RZ, RZ, RZ ;  /* 0x000000ffff0a7224 */ /* 0x000fc800078e00ff */
[----:B------:R-:W-:-:S06]  /*0d20*/  IMAD.HI.U32 R21, R11, R21, R10 ;  /* 0x000000150b157227 */ /* 0x000fcc00078e000a */
[----:B------:R-:W-:-:S04]  /*0d30*/  IMAD.HI.U32 R10, R21, R20, RZ ;  /* 0x00000014150a7227 */ /* 0x000fc800078e00ff */
[----:B------:R-:W-:-:S04]  /*0d40*/  IMAD.MOV R11, RZ, RZ, -R10 ;  /* 0x000000ffff0b7224 */ /* 0x000fc800078e0a0a */
[----:B------:R-:W-:Y:S01]  /*0d50*/  IMAD R20, R19, R11, R20 ;  /* 0x0000000b13147224 */ /* 0x000fe200078e0214 */
[----:B------:R-:W-:-:S04]  /*0d60*/  LOP3.LUT R11, R17, R14, RZ, 0x3c, !PT ;  /* 0x0000000e110b7212 */ /* 0x000fc800078e3cff */
[----:B------:R-:W-:Y:S02]  /*0d70*/  ISETP.GT.U32.AND P2, PT, R19, R20, PT ;  /* 0x000000141300720c */ /* 0x000fe40003f44070 */
[----:B------:R-:W-:Y:S01]  /*0d80*/  ISETP.GE.AND P3, PT, R11, RZ, PT ;  /* 0x000000ff0b00720c */ /* 0x000fe20003f66270 */
[----:B------:R-:W-:-:S04]  /*0d90*/  IMAD.MOV R11, RZ, RZ, -R17 ;  /* 0x000000ffff0b7224 */ /* 0x000fc800078e0a11 */
[----:B------:R-:W-:Y:S01]  /*0da0*/  IMAD R11, R13, R11, R18 ;  /* 0x0000000b0d0b7224 */ /* 0x000fe200078e0212 */
[----:B------:R-:W-:-:S04]  /*0db0*/  IADD3 R18, PT, PT, -R18, RZ, RZ ;  /* 0x000000ff12127210 */ /* 0x000fc80007ffe1ff */
[----:B------:R-:W-:Y:S01]  /*0dc0*/  I2FP.F32.S32 R11, R11 ;  /* 0x0000000b000b7245 */ /* 0x000fe20000201400 */
[----:B------:R-:W-:Y:S01]  /*0dd0*/  @!P2 VIADD R10, R10, 0x1 ;  /* 0x000000010a0aa836 */ /* 0x000fe20000000000 */
[-C--:B------:R-:W-:Y:S01]  /*0de0*/  @!P2 IADD3 R20, PT, PT, R20, -R19.reuse, RZ ;  /* 0x800000131414a210 */ /* 0x080fe20007ffe0ff */
[----:B------:R-:W-:Y:S02]  /*0df0*/  IMAD R18, R12, R18, R7 ;  /* 0x000000120c127224 */ /* 0x000fe400078e0207 */
[----:B------:R-:W-:Y:S01]  /*0e00*/  FMUL R11, R11, UR4 ;  /* 0x000000040b0b7c20 */ /* 0x000fe20008400000 */
[----:B------:R-:W-:-:S05]  /*0e10*/  ISETP.GE.U32.AND P1, PT, R20, R19, PT ;  /* 0x000000131400720c */ /* 0x000fca0003f26070 */
[----:B------:R-:W0:Y:S08]  /*0e20*/  FRND.FLOOR R11, R11 ;  /* 0x0000000b000b7307 */ /* 0x000e300000205000 */
[----:B------:R-:W-:-:S05]  /*0e30*/  @P1 VIADD R10, R10, 0x1 ;  /* 0x000000010a0a1836 */ /* 0x000fca0000000000 */
[----:B------:R-:W-:Y:S02]  /*0e40*/  @!P3 IADD3 R10, PT, PT, -R10, RZ, RZ ;  /* 0x000000ff0a0ab210 */ /* 0x000fe40007ffe1ff */
[----:B0-----:R-:W-:Y:S02]  /*0e50*/  FMNMX R20, R6, R11, PT ;  /* 0x0000000b06147209 */ /* 0x001fe40003800000 */
[----:B------:R-:W-:-:S04]  /*0e60*/  SEL R10, R2, R10, !P0 ;  /* 0x0000000a020a7207 */ /* 0x000fc80004000000 */
[----:B------:R-:W-:Y:S01]  /*0e70*/  F2I.TRUNC.NTZ R20, R20 ;  /* 0x0000001400147305 */ /* 0x000fe2000020f100 */
[----:B------:R-:W-:Y:S02]  /*0e80*/  IMAD.MOV R19, RZ, RZ, -R10 ;  /* 0x000000ffff137224 */ /* 0x000fe400078e0a0a */
[----:B------:R-:W-:Y:S02]  /*0e90*/  IMAD R10, R3, R10, RZ ;  /* 0x0000000a030a7224 */ /* 0x000fe400078e02ff */
[----:B------:R-:W-:-:S05]  /*0ea0*/  IMAD R17, R14, R19, R17 ;  /* 0x000000130e117224 */ /* 0x000fca00078e0211 */
[----:B------:R-:W-:-:S05]  /*0eb0*/  I2FP.F32.S32 R17, R17 ;  /* 0x0000001100117245 */ /* 0x000fca0000201400 */
[----:B------:R-:W-:-:S06]  /*0ec0*/  FMUL R17, R17, UR9 ;  /* 0x0000000911117c20 */ /* 0x000fcc0008400000 */
[----:B------:R-:W0:Y:S02]  /*0ed0*/  FRND.FLOOR R17, R17 ;  /* 0x0000001100117307 */ /* 0x000e240000205000 */
[----:B0-----:R-:W-:-:S06]  /*0ee0*/  FMNMX R19, R0, R17, PT ;  /* 0x0000001100137209 */ /* 0x001fcc0003800000 */
        /* <DEDUP_REMOVED lines=13> */
.L_x_262:
        /* <DEDUP_REMOVED lines=12> */
.L_x_389:


//--------------------- .text.NearestNeighborNCHWBack --------------------------
	.section	.text.NearestNeighborNCHWBack,"ax",@progbits
	.align	128
        .global         NearestNeighborNCHWBack
        .type           NearestNeighborNCHWBack,@function
        .size           NearestNeighborNCHWBack,(.L_x_390 - NearestNeighborNCHWBack)
        .other          NearestNeighborNCHWBack,@"STO_CUDA_ENTRY STV_DEFAULT"
NearestNeighborNCHWBack:
.text.NearestNeighborNCHWBack:
        /* <DEDUP_REMOVED lines=9> */
[----:B------:R-:W1:Y:S01]  /*0090*/  LDC.64 R2, c[0x0][0x390] ;  /* 0x0000e400ff027b82 */ /* 0x000e620000000a00 */
[----:B------:R-:W2:Y:S01]  /*00a0*/  LDCU UR4, c[0x0][0x39c] ;  /* 0x00007380ff0477ac */ /* 0x000ea20008000800 */
[----:B------:R-:W3:Y:S01]  /*00b0*/  LDCU UR5, c[0x0][0x3a0] ;  /* 0x00007400ff0577ac */ /* 0x000ee20008000800 */
[----:B------:R-:W4:Y:S01]  /*00c0*/  LDCU UR6, c[0x0][0x370] ;  /* 0x00006e00ff0677ac */ /* 0x000f220008000800 */
[----:B------:R-:W1:Y:S01]  /*00d0*/  LDCU.64 UR8, c[0x0][0x358] ;  /* 0x00006b00ff0877ac */ /* 0x000e620008000a00 */
[----:B0-----:R-:W-:Y:S02]  /*00e0*/  UISETP.NE.AND UP0, UPT, UR7, URZ, UPT ;  /* 0x000000ff0700728c */ /* 0x001fe4000bf05270 */
[----:B--2---:R-:W-:Y:S01]  /*00f0*/  UIADD3 UR4, UPT, UPT, UR4, -0x1, URZ ;  /* 0xffffffff04047890 */ /* 0x004fe2000fffe0ff */
[----:B-1----:R-:W-:Y:S01]  /*0100*/  IMAD R7, R3, R2, RZ ;  /* 0x0000000203077224 */ /* 0x002fe200078e02ff */
[----:B---3--:R-:W-:-:S04]  /*0110*/  UIADD3 UR5, UPT, UPT, UR5, -0x1, URZ ;  /* 0xffffffff05057890 */ /* 0x008fc8000fffe0ff */
[----:B------:R-:W-:Y:S01]  /*0120*/  I2FP.F32.S32 R6, UR4 ;  /* 0x0000000400067c45 */ /* 0x000fe20008201400 */
[----:B----4-:R-:W-:Y:S01]  /*0130*/  IMAD R8, R8, UR6, RZ ;  /* 0x0000000608087c24 */ /* 0x010fe2000f8e02ff */
[----:B------:R-:W-:Y:S01]  /*0140*/  I2FP.F32.S32 R0, UR5 ;  /* 0x0000000500007c45 */ /* 0x000fe20008201400 */
[----:B------:R-:W-:Y:S06]  /*0150*/  BRA.U !UP0, `(.L_x_263) ;  /* 0x0000000508d07547 */ /* 0x000fec000b800000 */
[----:B------:R-:W-:Y:S01]  /*0160*/  IABS R10, R3 ;  /* 0x00000003000a7213 */ /* 0x000fe20000000000 */
[----:B------:R-:W0:Y:S01]  /*0170*/  LDC R13, c[0x0][0x398] ;  /* 0x0000e600ff0d7b82 */ /* 0x000e220000000800 */
[----:B------:R-:W1:Y:S02]  /*0180*/  LDCU UR4, c[0x0][0x398] ;  /* 0x00007300ff0477ac */ /* 0x000e640008000800 */
[----:B------:R-:W2:Y:S01]  /*0190*/  I2F.RP R14, R10 ;  /* 0x0000000a000e7306 */ /* 0x000ea20000209400 */
[----:B------:R-:W3:Y:S04]  /*01a0*/  LDCU UR10, c[0x0][0x39c] ;  /* 0x00007380ff0a77ac */ /* 0x000ee80008000800 */
[----:B------:R-:W4:Y:S01]  /*01b0*/  LDC R12, c[0x0][0x394] ;  /* 0x0000e500ff0c7b82 */ /* 0x000f220000000800 */
[----:B------:R-:W0:Y:S01]  /*01c0*/  LDCU UR11, c[0x0][0x384] ;  /* 0x00007080ff0b77ac */ /* 0x000e220008000800 */
[----:B------:R-:W0:Y:S06]  /*01d0*/  LDCU UR5, c[0x0][0x3a8] ;  /* 0x00007500ff0577ac */ /* 0x000e2c0008000800 */
[----:B------:R-:W0:Y:S01]  /*01e0*/  LDC R11, c[0x0][0x390] ;  /* 0x0000e400ff0b7b82 */ /* 0x000e220000000800 */
[----:B------:R-:W0:Y:S01]  /*01f0*/  LDCU.64 UR12, c[0x0][0x3a0] ;  /* 0x00007400ff0c77ac */ /* 0x000e220008000a00 */
[----:B--2---:R-:W2:Y:S01]  /*0200*/  MUFU.RCP R14, R14 ;  /* 0x0000000e000e7308 */ /* 0x004ea20000001000 */
[----:B-1----:R-:W-:Y:S01]  /*0210*/  ISETP.NE.AND P0, PT, RZ, UR4, PT ;  /* 0x00000004ff007c0c */ /* 0x002fe2000bf05270 */
[----:B------:R-:W1:Y:S04]  /*0220*/  LDCU.64 UR6, c[0x0][0x388] ;  /* 0x00007100ff0677ac */ /* 0x000e680008000a00 */
[----:B------:R-:W0:Y:S01]  /*0230*/  LDC.64 R2, c[0x0][0x3b0] ;  /* 0x0000ec00ff027b82 */ /* 0x000e220000000a00 */
[----:B--2---:R-:W-:Y:S01]  /*0240*/  VIADD R4, R14, 0xffffffe ;  /* 0x0ffffffe0e047836 */ /* 0x004fe20000000000 */
[----:B------:R-:W-:-:S03]  /*0250*/  LOP3.LUT R14, RZ, UR4, RZ, 0x33, !PT ;  /* 0x00000004ff0e7c12 */ /* 0x000fc6000f8e33ff */
[----:B------:R2:W5:Y:S02]  /*0260*/  F2I.FTZ.U32.TRUNC.NTZ R5, R4 ;  /* 0x0000000400057305 */ /* 0x000564000021f000 */
[----:B--2---:R-:W-:Y:S02]  /*0270*/  IMAD.MOV.U32 R4, RZ, RZ, RZ ;  /* 0x000000ffff047224 */ /* 0x004fe400078e00ff */
[----:B-----5:R-:W-:-:S04]  /*0280*/  IMAD.MOV R15, RZ, RZ, -R5 ;  /* 0x000000ffff0f7224 */ /* 0x020fc800078e0a05 */
[----:B------:R-:W-:-:S04]  /*0290*/  IMAD R15, R15, R10, RZ ;  /* 0x0000000a0f0f7224 */ /* 0x000fc800078e02ff */
[----:B-1-34-:R-:W-:-:S07]  /*02a0*/  IMAD.HI.U32 R15, R5, R15, R4 ;  /* 0x0000000f050f7227 */ /* 0x01afce00078e0004 */
.L_x_264:
[----:B01----:R-:W-:-:S05]  /*02b0*/  IMAD.WIDE R4, R9, 0x4, R2 ;  /* 0x0000000409047825 */ /* 0x003fca00078e0202 */
[----:B------:R0:W2:Y:S01]  /*02c0*/  LDG.E R16, desc[UR8][R4.64] ;  /* 0x0000000804107981 */ /* 0x0000a2000c1e1900 */
[----:B------:R-:W-:Y:S02]  /*02d0*/  IABS R17, R11 ;  /* 0x0000000b00117213 */ /* 0x000fe40000000000 */
[----:B------:R-:W-:Y:S02]  /*02e0*/  IABS R22, R9 ;  /* 0x0000000900167213 */ /* 0x000fe40000000000 */
[----:B------:R-:W1:Y:S01]  /*02f0*/  I2F.RP R20, R17 ;  /* 0x0000001100147306 */ /* 0x000e620000209400 */
[----:B------:R-:W-:Y:S02]  /*0300*/  IABS R24, R12 ;  /* 0x0000000c00187213 */ /* 0x000fe40000000000 */
[----:B------:R-:W-:Y:S01]  /*0310*/  IMAD.HI.U32 R18, R15, R22, RZ ;  /* 0x000000160f127227 */ /* 0x000fe200078e00ff */
[----:B------:R-:W-:Y:S02]  /*0320*/  IABS R21, R13 ;  /* 0x0000000d00157213 */ /* 0x000fe40000000000 */
[----:B0-----:R-:W-:-:S02]  /*0330*/  LOP3.LUT R4, R9, R12, RZ, 0x3c, !PT ;  /* 0x0000000c09047212 */ /* 0x001fc400078e3cff */
[----:B------:R-:W-:Y:S02]  /*0340*/  IADD3 R19, PT, PT, -R18, RZ, RZ ;  /* 0x000000ff12137210 */ /* 0x000fe40007ffe1ff */
[----:B------:R-:W-:-:S03]  /*0350*/  ISETP.GE.AND P2, PT, R4, RZ, PT ;  /* 0x000000ff0400720c */ /* 0x000fc60003f46270 */
[----:B------:R-:W-:Y:S01]  /*0360*/  IMAD R19, R24, R19, R22 ;  /* 0x0000001318137224 */ /* 0x000fe200078e0216 */
[----:B-1----:R-:W0:Y:S04]  /*0370*/  MUFU.RCP R20, R20 ;  /* 0x0000001400147308 */ /* 0x002e280000001000 */
[----:B------:R-:W-:-:S13]  /*0380*/  ISETP.GT.U32.AND P3, PT, R10, R19, PT ;  /* 0x000000130a00720c */ /* 0x000fda0003f64070 */
[----:B------:R-:W-:Y:S02]  /*0390*/  @!P3 IMAD.IADD R19, R19, 0x1, -R24 ;  /* 0x000000011313b824 */ /* 0x000fe400078e0a18 */
[----:B0-----:R-:W-:Y:S02]  /*03a0*/  VIADD R5, R20, 0xffffffe ;  /* 0x0ffffffe14057836 */ /* 0x001fe40000000000 */
[----:B------:R-:W-:Y:S01]  /*03b0*/  @!P3 VIADD R18, R18, 0x1 ;  /* 0x000000011212b836 */ /* 0x000fe20000000000 */
[----:B------:R-:W-:Y:S02]  /*03c0*/  ISETP.GE.U32.AND P1, PT, R19, R10, PT ;  /* 0x0000000a1300720c */ /* 0x000fe40003f26070 */
[----:B------:R-:W-:Y:S01]  /*03d0*/  ISETP.NE.AND P3, PT, R12, RZ, PT ;  /* 0x000000ff0c00720c */ /* 0x000fe20003f65270 */
[----:B------:R-:W0:Y:S10]  /*03e0*/  F2I.FTZ.U32.TRUNC.NTZ R5, R5 ;  /* 0x0000000500057305 */ /* 0x000e34000021f000 */
[----:B------:R-:W-:Y:S01]  /*03f0*/  @P1 IADD3 R18, PT, PT, R18, 0x1, RZ ;  /* 0x0000000112121810 */ /* 0x000fe20007ffe0ff */
[----:B0-----:R-:W-:-:S04]  /*0400*/  IMAD.MOV R4, RZ, RZ, -R5 ;  /* 0x000000ffff047224 */ /* 0x001fc800078e0a05 */
[----:B------:R-:W-:Y:S01]  /*0410*/  @!P2 IMAD.MOV R18, RZ, RZ, -R18 ;  /* 0x000000ffff12a224 */ /* 0x000fe200078e0a12 */
[----:B------:R-:W-:Y:S01]  /*0420*/  @!P3 LOP3.LUT R18, RZ, R12, RZ, 0x33, !PT ;  /* 0x0000000cff12b212 */ /* 0x000fe200078e33ff */
[----:B------:R-:W-:Y:S02]  /*0430*/  IMAD R19, R4, R17, RZ ;  /* 0x0000001104137224 */ /* 0x000fe400078e02ff */
[----:B------:R-:W-:Y:S01]  /*0440*/  IMAD.MOV.U32 R4, RZ, RZ, RZ ;  /* 0x000000ffff047224 */ /* 0x000fe200078e00ff */
[----:B------:R-:W-:-:S03]  /*0450*/  IABS R20, R18 ;  /* 0x0000001200147213 */ /* 0x000fc60000000000 */
[----:B------:R-:W-:Y:S01]  /*0460*/  IMAD.HI.U32 R4, R5, R19, R4 ;  /* 0x0000001305047227 */ /* 0x000fe200078e0004 */
[----:B------:R-:W-:-:S04]  /*0470*/  MOV R19, R21 ;  /* 0x0000001500137202 */ /* 0x000fc80000000f00 */
[----:B------:R-:W0:Y:S01]  /*0480*/  I2F.RP R21, R19 ;  /* 0x0000001300157306 */ /* 0x000e220000209400 */
[----:B------:R-:W-:-:S04]  /*0490*/  IMAD.HI.U32 R4, R4, R20, RZ ;  /* 0x0000001404047227 */ /* 0x000fc800078e00ff */
[----:B------:R-:W-:-:S04]  /*04a0*/  IMAD.MOV R5, RZ, RZ, -R4 ;  /* 0x000000ffff057224 */ /* 0x000fc800078e0a04 */
[----:B------:R-:W-:-:S05]  /*04b0*/  IMAD R20, R17, R5, R20 ;  /* 0x0000000511147224 */ /* 0x000fca00078e0214 */
[----:B------:R-:W-:Y:S01]  /*04c0*/  ISETP.GT.U32.AND P3, PT, R17, R20, PT ;  /* 0x000000141100720c */ /* 0x000fe20003f64070 */
[----:B0-----:R-:W0:-:S12]  /*04d0*/  MUFU.RCP R21, R21 ;  /* 0x0000001500157308 */ /* 0x001e180000001000 */
[----:B------:R-:W-:Y:S01]  /*04e0*/  @!P3 IMAD.IADD R20, R20, 0x1, -R17 ;  /* 0x000000011414b824 */ /* 0x000fe200078e0a11 */
[----:B------:R-:W-:Y:S02]  /*04f0*/  @!P3 IADD3 R4, PT, PT, R4, 0x1, RZ ;  /* 0x000000010404b810 */ /* 0x000fe40007ffe0ff */
[----:B------:R-:W-:Y:S01]  /*0500*/  ISETP.NE.AND P3, PT, R11, RZ, PT ;  /* 0x000000ff0b00720c */ /* 0x000fe20003f65270 */
[----:B0-----:R-:W-:Y:S01]  /*0510*/  VIADD R5, R21, 0xffffffe ;  /* 0x0ffffffe15057836 */ /* 0x001fe20000000000 */
[----:B------:R-:W-:Y:S02]  /*0520*/  ISETP.GE.U32.AND P1, PT, R20, R17, PT ;  /* 0x000000111400720c */ /* 0x000fe40003f26070 */
[----:B------:R-:W-:-:S03]  /*0530*/  LOP3.LUT R17, R18, R11, RZ, 0x3c, !PT ;  /* 0x0000000b12117212 */ /* 0x000fc600078e3cff */
[----:B------:R-:W0:Y:S01]  /*0540*/  F2I.FTZ.U32.TRUNC.NTZ R5, R5 ;  /* 0x0000000500057305 */ /* 0x000e22000021f000 */
[----:B------:R-:W-:-:S07]  /*0550*/  ISETP.GE.AND P2, PT, R17, RZ, PT ;  /* 0x000000ff1100720c */ /* 0x000fce0003f46270 */
[----:B------:R-:W-:-:S04]  /*0560*/  @P1 VIADD R4, R4, 0x1 ;  /* 0x0000000104041836 */ /* 0x000fc80000000000 */
[----:B------:R-:W-:Y:S02]  /*0570*/  IMAD.MOV.U32 R17, RZ, RZ, R4 ;  /* 0x000000ffff117224 */ /* 0x000fe400078e0004 */
[----:B0-----:R-:W-:-:S03]  /*0580*/  IMAD.MOV R4, RZ, RZ, -R5 ;  /* 0x000000ffff047224 */ /* 0x001fc600078e0a05 */
[----:B------:R-:W-:Y:S01]  /*0590*/  @!P2 IADD3 R17, PT, PT, -R17, RZ, RZ ;  /* 0x000000ff1111a210 */ /* 0x000fe20007ffe1ff */
[----:B------:R-:W-:Y:S01]  /*05a0*/  IMAD R21, R4, R19, RZ ;  /* 0x0000001304157224 */ /* 0x000fe200078e02ff */
[----:B------:R-:W-:Y:S01]  /*05b0*/  @!P3 LOP3.LUT R17, RZ, R11, RZ, 0x33, !PT ;  /* 0x0000000bff11b212 */ /* 0x000fe200078e33ff */
[----:B------:R-:W-:-:S03]  /*05c0*/  IMAD.MOV.U32 R4, RZ, RZ, RZ ;  /* 0x000000ffff047224 */ /* 0x000fc600078e00ff */
[----:B------:R-:W-:Y:S01]  /*05d0*/  IABS R20, R17 ;  /* 0x0000001100147213 */ /* 0x000fe20000000000 */
[----:B------:R-:W-:Y:S01]  /*05e0*/  IMAD.HI.U32 R4, R5, R21, R4 ;  /* 0x0000001505047227 */ /* 0x000fe200078e0004 */
[----:B------:R-:W-:-:S03]  /*05f0*/  ISETP.GE.AND P2, PT, R17, RZ, PT ;  /* 0x000000ff1100720c */ /* 0x000fc60003f46270 */
[----:B------:R-:W-:Y:S02]  /*0600*/  IMAD.MOV R5, RZ, RZ, -R17 ;  /* 0x000000ffff057224 */ /* 0x000fe400078e0a11 */
[----:B------:R-:W-:-:S04]  /*0610*/  IMAD.HI.U32 R4, R4, R20, RZ ;  /* 0x0000001404047227 */ /* 0x000fc800078e00ff */
[--C-:B------:R-:W-:Y:S01]  /*0620*/  IMAD R5, R11, R5, R18.reuse ;  /* 0x000000050b057224 */ /* 0x100fe200078e0212 */
[----:B------:R-:W-:Y:S01]  /*0630*/  IADD3 R4, PT, PT, -R4, RZ, RZ ;  /* 0x000000ff04047210 */ /* 0x000fe20007ffe1ff */
[----:B------:R-:W-:Y:S02]  /*0640*/  IMAD.MOV R18, RZ, RZ, -R18 ;  /* 0x000000ffff127224 */ /* 0x000fe400078e0a12 */
[----:B------:R-:W-:Y:S01]  /*0650*/  IMAD.MOV.U32 R21, RZ, RZ, 0x3f000000 ;  /* 0x3f000000ff157424 */ /* 0x000fe200078e00ff */
[----:B------:R-:W-:Y:S01]  /*0660*/  I2FP.F32.S32 R5, R5 ;  /* 0x0000000500057245 */ /* 0x000fe20000201400 */
[----:B------:R-:W-:Y:S02]  /*0670*/  IMAD R18, R12, R18, R9 ;  /* 0x000000120c127224 */ /* 0x000fe400078e0209 */
[----:B------:R-:W-:Y:S02]  /*0680*/  IMAD R4, R19, R4, R20 ;  /* 0x0000000413047224 */ /* 0x000fe400078e0214 */
[----:B------:R-:W-:Y:S01]  /*0690*/  FMUL R5, R5, UR13 ;  /* 0x0000000d05057c20 */ /* 0x000fe20008400000 */
[----:B------:R-:W-:-:S02]  /*06a0*/  I2FP.F32.S32 R20, R18 ;  /* 0x0000001200147245 */ /* 0x000fc40000201400 */
[----:B------:R-:W-:Y:S02]  /*06b0*/  ISETP.GT.U32.AND P1, PT, R19, R4, PT ;  /* 0x000000041300720c */ /* 0x000fe40003f24070 */
[----:B------:R-:W-:Y:S01]  /*06c0*/  LOP3.LUT R18, R21, 0x80000000, R5, 0xb8, !PT ;  /* 0x8000000015127812 */ /* 0x000fe200078eb805 */
[----:B------:R-:W-:-:S04]  /*06d0*/  FMUL R20, R20, UR5 ;  /* 0x0000000514147c20 */ /* 0x000fc80008400000 */
[----:B------:R-:W-:Y:S01]  /*06e0*/  FADD.RZ R18, R5, R18 ;  /* 0x0000001205127221 */ /* 0x000fe2000000c000 */
[----:B------:R-:W-:-:S03]  /*06f0*/  LOP3.LUT R21, R21, 0x80000000, R20, 0xb8, !PT ;  /* 0x8000000015157812 */ /* 0x000fc600078eb814 */
[----:B------:R-:W0:Y:S02]  /*0700*/  FRND.TRUNC R5, R18 ;  /* 0x0000001200057307 */ /* 0x000e24000020d000 */
[----:B------:R-:W-:Y:S01]  /*0710*/  FADD.RZ R21, R20, R21 ;  /* 0x0000001514157221 */ /* 0x000fe2000000c000 */
[----:B------:R-:W-:-:S05]  /*0720*/  @!P1 IMAD.IADD R4, R4, 0x1, -R19 ;  /* 0x0000000104049824 */ /* 0x000fca00078e0a13 */
[----:B------:R-:W1:Y:S01]  /*0730*/  FRND.TRUNC R21, R21 ;  /* 0x0000001500157307 */ /* 0x000e62000020d000 */
[----:B------:R-:W-:Y:S02]  /*0740*/  ISETP.GT.U32.AND P1, PT, R19, R4, PT ;  /* 0x000000041300720c */ /* 0x000fe40003f24070 */
[----:B0-----:R-:W-:-:S06]  /*0750*/  FMNMX R5, R6, R5, PT ;  /* 0x0000000506057209 */ /* 0x001fcc0003800000 */
[----:B------:R-:W0:Y:S05]  /*0760*/  F2I.TRUNC.NTZ R5, R5 ;  /* 0x0000000500057305 */ /* 0x000e2a000020f100 */
[----:B------:R-:W-:Y:S01]  /*0770*/  @!P1 IMAD.IADD R4, R4, 0x1, -R19 ;  /* 0x0000000104049824 */ /* 0x000fe200078e0a13 */
[----:B-1----:R-:W-:-:S04]  /*0780*/  FMNMX R19, R0, R21, PT ;  /* 0x0000001500137209 */ /* 0x002fc80003800000 */
[----:B------:R-:W-:Y:S02]  /*0790*/  @!P2 IADD3 R4, PT, PT, -R4, RZ, RZ ;  /* 0x000000ff0404a210 */ /* 0x000fe40007ffe1ff */
[----:B------:R-:W1:Y:S02]  /*07a0*/  F2I.TRUNC.NTZ R19, R19 ;  /* 0x0000001300137305 */ /* 0x000e64000020f100 */
[----:B------:R-:W-:-:S05]  /*07b0*/  SEL R4, R14, R4, !P0 ;  /* 0x000000040e047207 */ /* 0x000fca0004000000 */
[----:B------:R-:W-:Y:S02]  /*07c0*/  IMAD.IADD R18, R17, 0x1, -R4 ;  /* 0x0000000111127824 */ /* 0x000fe400078e0a04 */
[----:B0-----:R-:W-:Y:S02]  /*07d0*/  IMAD R4, R4, UR10, R5 ;  /* 0x0000000a04047c24 */ /* 0x001fe4000f8e0205 */
[----:B------:R-:W-:Y:S02]  /*07e0*/  IMAD R18, R7, R18, RZ ;  /* 0x0000001207127224 */ /* 0x000fe400078e02ff */
[----:B-1----:R-:W-:-:S05]  /*07f0*/  IMAD R17, R4, UR12, R19 ;  /* 0x0000000c04117c24 */ /* 0x002fca000f8e0213 */
        /* <DEDUP_REMOVED lines=10> */
.L_x_263:
        /* <DEDUP_REMOVED lines=16> */
[----:B------:R-:W2:Y:S02]  /*09a0*/  F2I.FTZ.U32.TRUNC.NTZ R5, R4 ;  /* 0x0000000400057305 */ /* 0x000ea4000021f000 */
[----:B--2---:R-:W-:-:S05]  /*09b0*/  IADD3 R4, PT, PT, RZ, -R5, RZ ;  /* 0x80000005ff047210 */ /* 0x004fca0007ffe0ff */
[----:B------:R-:W-:Y:S02]  /*09c0*/  IMAD R15, R4, R13, RZ ;  /* 0x0000000d040f7224 */ /* 0x000fe400078e02ff */
[----:B------:R-:W-:-:S04]  /*09d0*/  IMAD.MOV.U32 R4, RZ, RZ, RZ ;  /* 0x000000ffff047224 */ /* 0x000fc800078e00ff */
[----:B-1-34-:R-:W-:-:S07]  /*09e0*/  IMAD.HI.U32 R15, R5, R15, R4 ;  /* 0x0000000f050f7227 */ /* 0x01afce00078e0004 */
.L_x_265:
[----:B01----:R-:W-:-:S06]  /*09f0*/  IMAD.WIDE R16, R9, 0x4, R2 ;  /* 0x0000000409107825 */ /* 0x003fcc00078e0202 */
[----:B------:R0:W2:Y:S01]  /*0a00*/  LDG.E R16, desc[UR8][R16.64] ;  /* 0x0000000810107981 */ /* 0x0000a2000c1e1900 */
[----:B------:R-:W-:Y:S02]  /*0a10*/  IABS R18, R10 ;  /* 0x0000000a00127213 */ /* 0x000fe40000000000 */
[----:B------:R-:W-:Y:S02]  /*0a20*/  IABS R4, R9 ;  /* 0x0000000900047213 */ /* 0x000fe40000000000 */
[----:B------:R-:W1:Y:S01]  /*0a30*/  I2F.RP R20, R18 ;  /* 0x0000001200147306 */ /* 0x000e620000209400 */
[----:B------:R-:W-:Y:S02]  /*0a40*/  IABS R21, R12 ;  /* 0x0000000c00157213 */ /* 0x000fe40000000000 */
[----:B------:R-:W-:-:S04]  /*0a50*/  IMAD.HI.U32 R19, R15, R4, RZ ;  /* 0x000000040f137227 */ /* 0x000fc800078e00ff */
[----:B------:R-:W-:-:S04]  /*0a60*/  IMAD.MOV R5, RZ, RZ, -R19 ;  /* 0x000000ffff057224 */ /* 0x000fc800078e0a13 */
[----:B------:R-:W-:Y:S01]  /*0a70*/  IMAD R4, R21, R5, R4 ;  /* 0x0000000515047224 */ /* 0x000fe200078e0204 */
[----:B-1----:R-:W1:Y:S04]  /*0a80*/  MUFU.RCP R20, R20 ;  /* 0x0000001400147308 */ /* 0x002e680000001000 */
[----:B------:R-:W-:-:S13]  /*0a90*/  ISETP.GT.U32.AND P3, PT, R13, R4, PT ;  /* 0x000000040d00720c */ /* 0x000fda0003f64070 */
[----:B------:R-:W-:Y:S01]  /*0aa0*/  @!P3 IMAD.IADD R4, R4, 0x1, -R21 ;  /* 0x000000010404b824 */ /* 0x000fe200078e0a15 */
[----:B------:R-:W-:Y:S01]  /*0ab0*/  IABS R21, R11 ;  /* 0x0000000b00157213 */ /* 0x000fe20000000000 */
[----:B------:R-:W-:Y:S01]  /*0ac0*/  @!P3 VIADD R19, R19, 0x1 ;  /* 0x000000011313b836 */ /* 0x000fe20000000000 */
[----:B-1----:R-:W-:Y:S02]  /*0ad0*/  IADD3 R5, PT, PT, R20, 0xffffffe, RZ ;  /* 0x0ffffffe14057810 */ /* 0x002fe40007ffe0ff */
[----:B------:R-:W-:Y:S02]  /*0ae0*/  ISETP.GE.U32.AND P2, PT, R4, R13, PT ;  /* 0x0000000d0400720c */ /* 0x000fe40003f46070 */
[----:B------:R-:W-:Y:S02]  /*0af0*/  LOP3.LUT R4, R9, R12, RZ, 0x3c, !PT ;  /* 0x0000000c09047212 */ /* 0x000fe400078e3cff */
[----:B------:R-:W0:Y:S01]  /*0b00*/  F2I.FTZ.U32.TRUNC.NTZ R5, R5 ;  /* 0x0000000500057305 */ /* 0x000e22000021f000 */
[----:B------:R-:W-:-:S02]  /*0b10*/  ISETP.NE.AND P3, PT, R12, RZ, PT ;  /* 0x000000ff0c00720c */ /* 0x000fc40003f65270 */
[----:B------:R-:W-:Y:S01]  /*0b20*/  ISETP.GE.AND P1, PT, R4, RZ, PT ;  /* 0x000000ff0400720c */ /* 0x000fe20003f26270 */
[----:B------:R-:W-:-:S05]  /*0b30*/  IMAD.MOV.U32 R4, RZ, RZ, RZ ;  /* 0x000000ffff047224 */ /* 0x000fca00078e00ff */
[----:B------:R-:W-:Y:S02]  /*0b40*/  @P2 VIADD R19, R19, 0x1 ;  /* 0x0000000113132836 */ /* 0x000fe40000000000 */
[----:B0-----:R-:W-:-:S05]  /*0b50*/  IMAD.MOV R17, RZ, RZ, -R5 ;  /* 0x000000ffff117224 */ /* 0x001fca00078e0a05 */
[----:B------:R-:W-:Y:S02]  /*0b60*/  @!P1 IADD3 R19, PT, PT, -R19, RZ, RZ ;  /* 0x000000ff13139210 */ /* 0x000fe40007ffe1ff */
[----:B------:R-:W-:Y:S01]  /*0b70*/  @!P3 LOP3.LUT R19, RZ, R12, RZ, 0x33, !PT ;  /* 0x0000000cff13b212 */ /* 0x000fe200078e33ff */
[----:B------:R-:W-:-:S03]  /*0b80*/  IMAD R17, R17, R18, RZ ;  /* 0x0000001211117224 */ /* 0x000fc600078e02ff */
[----:B------:R-:W-:Y:S01]  /*0b90*/  IABS R20, R19 ;  /* 0x0000001300147213 */ /* 0x000fe20000000000 */
[----:B------:R-:W-:-:S04]  /*0ba0*/  IMAD.HI.U32 R4, R5, R17, R4 ;  /* 0x0000001105047227 */ /* 0x000fc800078e0004 */
[----:B------:R-:W-:Y:S02]  /*0bb0*/  IMAD.MOV.U32 R17, RZ, RZ, R21 ;  /* 0x000000ffff117224 */ /* 0x000fe400078e0015 */
[----:B------:R-:W-:Y:S02]  /*0bc0*/  IMAD.MOV.U32 R5, RZ, RZ, R20 ;  /* 0x000000ffff057224 */ /* 0x000fe400078e0014 */
[----:B------:R-:W0:Y:S02]  /*0bd0*/  I2F.RP R21, R17 ;  /* 0x0000001100157306 */ /* 0x000e240000209400 */
[----:B------:R-:W-:-:S05]  /*0be0*/  IMAD.HI.U32 R4, R4, R5, RZ ;  /* 0x0000000504047227 */ /* 0x000fca00078e00ff */
[----:B------:R-:W-:-:S05]  /*0bf0*/  IADD3 R20, PT, PT, -R4, RZ, RZ ;  /* 0x000000ff04147210 */ /* 0x000fca0007ffe1ff */
[C---:B------:R-:W-:Y:S01]  /*0c00*/  IMAD R5, R18.reuse, R20, R5 ;  /* 0x0000001412057224 */ /* 0x040fe200078e0205 */
[----:B0-----:R-:W0:Y:S04]  /*0c10*/  MUFU.RCP R21, R21 ;  /* 0x0000001500157308 */ /* 0x001e280000001000 */
[----:B------:R-:W-:-:S13]  /*0c20*/  ISETP.GT.U32.AND P3, PT, R18, R5, PT ;  /* 0x000000051200720c */ /* 0x000fda0003f64070 */
[----:B------:R-:W-:Y:S01]  /*0c30*/  @!P3 IMAD.IADD R5, R5, 0x1, -R18 ;  /* 0x000000010505b824 */ /* 0x000fe200078e0a12 */
[----:B------:R-:W-:Y:S01]  /*0c40*/  @!P3 IADD3 R4, PT, PT, R4, 0x1, RZ ;  /* 0x000000010404b810 */ /* 0x000fe20007ffe0ff */
[----:B0-----:R-:W-:Y:S01]  /*0c50*/  VIADD R20, R21, 0xffffffe ;  /* 0x0ffffffe15147836 */ /* 0x001fe20000000000 */
[----:B------:R-:W-:Y:S02]  /*0c60*/  ISETP.NE.AND P3, PT, R10, RZ, PT ;  /* 0x000000ff0a00720c */ /* 0x000fe40003f65270 */
[----:B------:R-:W-:Y:S02]  /*0c70*/  ISETP.GE.U32.AND P2, PT, R5, R18, PT ;  /* 0x000000120500720c */ /* 0x000fe40003f46070 */
[----:B------:R-:W0:Y:S01]  /*0c80*/  F2I.FTZ.U32.TRUNC.NTZ R5, R20 ;  /* 0x0000001400057305 */ /* 0x000e22000021f000 */
[----:B------:R-:W-:-:S04]  /*0c90*/  LOP3.LUT R18, R19, R10, RZ, 0x3c, !PT ;  /* 0x0000000a13127212 */ /* 0x000fc800078e3cff */
[----:B------:R-:W-:-:S06]  /*0ca0*/  ISETP.GE.AND P1, PT, R18, RZ, PT ;  /* 0x000000ff1200720c */ /* 0x000fcc0003f26270 */
[----:B------:R-:W-:-:S04]  /*0cb0*/  @P2 VIADD R4, R4, 0x1 ;  /* 0x0000000104042836 */ /* 0x000fc80000000000 */
[----:B------:R-:W-:Y:S01]  /*0cc0*/  IMAD.MOV.U32 R18, RZ, RZ, R4 ;  /* 0x000000ffff127224 */ /* 0x000fe200078e0004 */
[----:B0-----:R-:W-:-:S03]  /*0cd0*/  IADD3 R4, PT, PT, RZ, -R5, RZ ;  /* 0x80000005ff047210 */ /* 0x001fc60007ffe0ff */
[----:B------:R-:W-:Y:S01]  /*0ce0*/  @!P1 IMAD.MOV R18, RZ, RZ, -R18 ;  /* 0x000000ffff129224 */ /* 0x000fe200078e0a12 */
[----:B------:R-:W-:Y:S01]  /*0cf0*/  @!P3 LOP3.LUT R18, RZ, R10, RZ, 0x33, !PT ;  /* 0x0000000aff12b212 */ /* 0x000fe200078e33ff */
[----:B------:R-:W-:Y:S02]  /*0d00*/  IMAD R21, R4, R17, RZ ;  /* 0x0000001104157224 */ /* 0x000fe400078e02ff */
[----:B------:R-:W-:Y:S01]  /*0d10*/  IMAD.MOV.U32 R4, RZ, RZ, RZ ;  /* 0x000000ffff047224 */ /* 0x000fe200078e00ff */
[----:B------:R-:W-:Y:S02]  /*0d20*/  IABS R20, R18 ;  /* 0x0000001200147213 */ /* 0x000fe40000000000 */
[----:B------:R-:W-:Y:S01]  /*0d30*/  ISETP.GE.AND P2, PT, R18, RZ, PT ;  /* 0x000000ff1200720c */ /* 0x000fe20003f46270 */
[----:B------:R-:W-:-:S04]  /*0d40*/  IMAD.HI.U32 R21, R5, R21, R4 ;  /* 0x0000001505157227 */ /* 0x000fc800078e0004 */
[----:B------:R-:W-:Y:S02]  /*0d50*/  IMAD.MOV R5, RZ, RZ, -R18 ;  /* 0x000000ffff057224 */ /* 0x000fe400078e0a12 */
[----:B------:R-:W-:-:S04]  /*0d60*/  IMAD.HI.U32 R4, R21, R20, RZ ;  /* 0x0000001415047227 */ /* 0x000fc800078e00ff */
[--C-:B------:R-:W-:Y:S01]  /*0d70*/  IMAD R5, R10, R5, R19.reuse ;  /* 0x000000050a057224 */ /* 0x100fe200078e0213 */
[----:B------:R-:W-:Y:S01]  /*0d80*/  IADD3 R4, PT, PT, -R4, RZ, RZ ;  /* 0x000000ff04047210 */ /* 0x000fe20007ffe1ff */
[----:B------:R-:W-:-:S03]  /*0d90*/  IMAD.MOV R19, RZ, RZ, -R19 ;  /* 0x000000ffff137224 */ /* 0x000fc600078e0a13 */
[----:B------:R-:W-:Y:S01]  /*0da0*/  I2FP.F32.S32 R5, R5 ;  /* 0x0000000500057245 */ /* 0x000fe20000201400 */
[----:B------:R-:W-:Y:S02]  /*0db0*/  IMAD R4, R17, R4, R20 ;  /* 0x0000000411047224 */ /* 0x000fe400078e0214 */
[----:B------:R-:W-:Y:S02]  /*0dc0*/  IMAD R19, R12, R19, R9 ;  /* 0x000000130c137224 */ /* 0x000fe400078e0209 */
[----:B------:R-:W-:Y:S01]  /*0dd0*/  FMUL R5, R5, UR11 ;  /* 0x0000000b05057c20 */ /* 0x000fe20008400000 */
[----:B------:R-:W-:Y:S02]  /*0de0*/  ISETP.GT.U32.AND P1, PT, R17, R4, PT ;  /* 0x000000041100720c */ /* 0x000fe40003f24070 */
[----:B------:R-:W-:-:S03]  /*0df0*/  I2FP.F32.S32 R19, R19 ;  /* 0x0000001300137245 */ /* 0x000fc60000201400 */
[----:B------:R-:W0:Y:S02]  /*0e00*/  FRND.FLOOR R5, R5 ;  /* 0x0000000500057307 */ /* 0x000e240000205000 */
[----:B------:R-:W-:-:S06]  /*0e10*/  FMUL R21, R19, UR5 ;  /* 0x0000000513157c20 */ /* 0x000fcc0008400000 */
[----:B------:R-:W-:Y:S01]  /*0e20*/  @!P1 IADD3 R4, PT, PT, R4, -R17, RZ ;  /* 0x8000001104049210 */ /* 0x000fe20007ffe0ff */
[----:B------:R-:W1:Y:S03]  /*0e30*/  FRND.FLOOR R21, R21 ;  /* 0x0000001500157307 */ /* 0x000e660000205000 */
[----:B------:R-:W-:Y:S02]  /*0e40*/  ISETP.GT.U32.AND P1, PT, R17, R4, PT ;  /* 0x000000041100720c */ /* 0x000fe40003f24070 */
[----:B0-----:R-:W-:-:S04]  /*0e50*/  FMNMX R19, R6, R5, PT ;  /* 0x0000000506137209 */ /* 0x001fc80003800000 */
[----:B------:R-:W0:Y:S07]  /*0e60*/  F2I.TRUNC.NTZ R20, R19 ;  /* 0x0000001300147305 */ /* 0x000e2e000020f100 */
[----:B------:R-:W-:Y:S01]  /*0e70*/  @!P1 IMAD.IADD R4, R4, 0x1, -R17 ;  /* 0x0000000104049824 */ /* 0x000fe200078e0a11 */
[----:B-1----:R-:W-:-:S03]  /*0e80*/  FMNMX R17, R0, R21, PT ;  /* 0x0000001500117209 */ /* 0x002fc60003800000 */
[----:B------:R-:W-:-:S03]  /*0e90*/  @!P2 IMAD.MOV R4, RZ, RZ, -R4 ;  /* 0x000000ffff04a224 */ /* 0x000fc600078e0a04 */
[----:B------:R-:W1:Y:S02]  /*0ea0*/  F2I.TRUNC.NTZ R17, R17 ;  /* 0x0000001100117305 */ /* 0x000e64000020f100 */
[----:B------:R-:W-:-:S04]  /*0eb0*/  SEL R5, R14, R4, !P0 ;  /* 0x000000040e057207 */ /* 0x000fc80004000000 */
[----:B------:R-:W-:Y:S01]  /*0ec0*/  IADD3 R18, PT, PT, R18, -R5, RZ ;  /* 0x8000000512127210 */ /* 0x000fe20007ffe0ff */
[----:B0-----:R-:W-:-:S04]  /*0ed0*/  IMAD R20, R5, UR6, R20 ;  /* 0x0000000605147c24 */ /* 0x001fc8000f8e0214 */
        /* <DEDUP_REMOVED lines=12> */
.L_x_266:
        /* <DEDUP_REMOVED lines=14> */
.L_x_390:


//--------------------- .text.NearestNeighborNCHW --------------------------
	.section	.text.NearestNeighborNCHW,"ax",@progbits
	.align	128
        .global         NearestNeighborNCHW
        .type           NearestNeighborNCHW,@function
        .size           NearestNeighborNCHW,(.L_x_391 - NearestNeighborNCHW)
        .other          NearestNeighborNCHW,@"STO_CUDA_ENTRY STV_DEFAULT"
NearestNeighborNCHW:
.text.NearestNeighborNCHW:
        /* <DEDUP_REMOVED lines=9> */
[----:B------:R-:W1:Y:S01]  /*0090*/  LDCU.64 UR4, c[0x0][0x390] ;  /* 0x00007200ff0477ac */ /* 0x000e620008000a00 */
[----:B------:R-:W2:Y:S01]  /*00a0*/  LDCU UR7, c[0x0][0x370] ;  /* 0x00006e00ff0777ac */ /* 0x000ea20008000800 */
[----:B------:R-:W3:Y:S01]  /*00b0*/  LDCU.64 UR8, c[0x0][0x358] ;  /* 0x00006b00ff0877ac */ /* 0x000ee20008000a00 */
[----:B0-----:R-:W-:Y:S02]  /*00c0*/  UISETP.NE.AND UP0, UPT, UR10, URZ, UPT ;  /* 0x000000ff0a00728c */ /* 0x001fe4000bf05270 */
[----:B-1----:R-:W-:Y:S02]  /*00d0*/  UIMAD UR6, UR5, UR4, URZ ;  /* 0x00000004050672a4 */ /* 0x002fe4000f8e02ff */
[----:B------:R-:W-:Y:S02]  /*00e0*/  UIADD3 UR4, UPT, UPT, UR4, -0x1, URZ ;  /* 0xffffffff04047890 */ /* 0x000fe4000fffe0ff */
[----:B------:R-:W-:Y:S01]  /*00f0*/  UIADD3 UR5, UPT, UPT, UR5, -0x1, URZ ;  /* 0xffffffff05057890 */ /* 0x000fe2000fffe0ff */
[----:B--2---:R-:W-:-:S03]  /*0100*/  IMAD R5, R5, UR7, RZ ;  /* 0x0000000705057c24 */ /* 0x004fc6000f8e02ff */
[----:B------:R-:W-:Y:S02]  /*0110*/  I2FP.F32.S32 R4, UR4 ;  /* 0x0000000400047c45 */ /* 0x000fe40008201400 */
[----:B------:R-:W-:Y:S01]  /*0120*/  I2FP.F32.S32 R0, UR5 ;  /* 0x0000000500007c45 */ /* 0x000fe20008201400 */
[----:B---3--:R-:W-:Y:S06]  /*0130*/  BRA.U !UP0, `(.L_x_267) ;  /* 0x0000000508d47547 */ /* 0x008fec000b800000 */
[----:B------:R-:W0:Y:S01]  /*0140*/  LDC R2, c[0x0][0x3a0] ;  /* 0x0000e800ff027b82 */ /* 0x000e220000000800 */
[----:B------:R-:W1:Y:S01]  /*0150*/  LDCU UR4, c[0x0][0x398] ;  /* 0x00007300ff0477ac */ /* 0x000e620008000800 */
[----:B------:R-:W2:Y:S06]  /*0160*/  LDCU UR14, c[0x0][0x384] ;  /* 0x00007080ff0e77ac */ /* 0x000eac0008000800 */
[----:B------:R-:W3:Y:S01]  /*0170*/  LDC R11, c[0x0][0x3a0] ;  /* 0x0000e800ff0b7b82 */ /* 0x000ee20000000800 */
[----:B------:R-:W4:Y:S01]  /*0180*/  LDCU UR5, c[0x0][0x3a4] ;  /* 0x00007480ff0577ac */ /* 0x000f220008000800 */
[----:B------:R-:W0:Y:S06]  /*0190*/  LDCU UR7, c[0x0][0x3a8] ;  /* 0x00007500ff0777ac */ /* 0x000e2c0008000800 */
[----:B------:R-:W2:Y:S01]  /*01a0*/  LDC R10, c[0x0][0x398] ;  /* 0x0000e600ff0a7b82 */ /* 0x000ea20000000800 */
[----:B------:R-:W0:Y:S01]  /*01b0*/  LDCU.64 UR12, c[0x0][0x390] ;  /* 0x00007200ff0c77ac */ /* 0x000e220008000a00 */
[----:B-1----:R-:W-:-:S02]  /*01c0*/  ISETP.NE.AND P0, PT, RZ, UR4, PT ;  /* 0x00000004ff007c0c */ /* 0x002fc4000bf05270 */
[----:B------:R-:W-:Y:S01]  /*01d0*/  LOP3.LUT R13, RZ, UR4, RZ, 0x33, !PT ;  /* 0x00000004ff0d7c12 */ /* 0x000fe2000f8e33ff */
[----:B------:R-:W1:Y:S01]  /*01e0*/  LDCU.64 UR10, c[0x0][0x388] ;  /* 0x00007100ff0a77ac */ /* 0x000e620008000a00 */
[----:B0-----:R-:W-:Y:S02]  /*01f0*/  IABS R7, R2 ;  /* 0x0000000200077213 */ /* 0x001fe40000000000 */
[----:B------:R-:W0:Y:S02]  /*0200*/  LDC R12, c[0x0][0x39c] ;  /* 0x0000e700ff0c7b82 */ /* 0x000e240000000800 */
[----:B------:R-:W5:Y:S06]  /*0210*/  I2F.RP R8, R7 ;  /* 0x0000000700087306 */ /* 0x000f6c0000209400 */
[----:B------:R-:W0:Y:S02]  /*0220*/  LDC.64 R2, c[0x0][0x3b0] ;  /* 0x0000ec00ff027b82 */ /* 0x000e240000000a00 */
[----:B-----5:R-:W5:Y:S02]  /*0230*/  MUFU.RCP R8, R8 ;  /* 0x0000000800087308 */ /* 0x020f640000001000 */
[----:B-----5:R-:W-:-:S06]  /*0240*/  VIADD R14, R8, 0xffffffe ;  /* 0x0ffffffe080e7836 */ /* 0x020fcc0000000000 */
[----:B------:R5:W4:Y:S02]  /*0250*/  F2I.FTZ.U32.TRUNC.NTZ R15, R14 ;  /* 0x0000000e000f7305 */ /* 0x000b24000021f000 */
[----:B-----5:R-:W-:Y:S02]  /*0260*/  IMAD.MOV.U32 R14, RZ, RZ, RZ ;  /* 0x000000ffff0e7224 */ /* 0x020fe400078e00ff */
[----:B----4-:R-:W-:-:S04]  /*0270*/  IMAD.MOV R8, RZ, RZ, -R15 ;  /* 0x000000ffff087224 */ /* 0x010fc800078e0a0f */
[----:B------:R-:W-:-:S04]  /*0280*/  IMAD R9, R8, R7, RZ ;  /* 0x0000000708097224 */ /* 0x000fc800078e02ff */
[----:B0123--:R-:W-:-:S07]  /*0290*/  IMAD.HI.U32 R14, R15, R9, R14 ;  /* 0x000000090f0e7227 */ /* 0x00ffce00078e000e */
.L_x_268:
[----:B------:R-:W-:Y:S01]  /*02a0*/  IABS R16, R12 ;  /* 0x0000000c00107213 */ /* 0x000fe20000000000 */
[----:B------:R-:W-:Y:S01]  /*02b0*/  IMAD.MOV.U32 R20, RZ, RZ, 0x3f000000 ;  /* 0x3f000000ff147424 */ /* 0x000fe200078e00ff */
[----:B0-----:R-:W-:Y:S02]  /*02c0*/  IABS R9, R6 ;  /* 0x0000000600097213 */ /* 0x001fe40000000000 */
[----:B------:R-:W0:Y:S01]  /*02d0*/  I2F.RP R15, R16 ;  /* 0x00000010000f7306 */ /* 0x000e220000209400 */
[----:B------:R-:W-:Y:S02]  /*02e0*/  IABS R19, R11 ;  /* 0x0000000b00137213 */ /* 0x000fe40000000000 */
[----:B------:R-:W-:-:S05]  /*02f0*/  IMAD.HI.U32 R17, R14, R9, RZ ;  /* 0x000000090e117227 */ /* 0x000fca00078e00ff */
[----:B------:R-:W-:-:S05]  /*0300*/  IADD3 R8, PT, PT, -R17, RZ, RZ ;  /* 0x000000ff11087210 */ /* 0x000fca0007ffe1ff */
[----:B------:R-:W-:Y:S01]  /*0310*/  IMAD R8, R19, R8, R9 ;  /* 0x0000000813087224 */ /* 0x000fe200078e0209 */
[----:B0-----:R-:W0:Y:S04]  /*0320*/  MUFU.RCP R15, R15 ;  /* 0x0000000f000f7308 */ /* 0x001e280000001000 */
[----:B------:R-:W-:-:S13]  /*0330*/  ISETP.GT.U32.AND P3, PT, R7, R8, PT ;  /* 0x000000080700720c */ /* 0x000fda0003f64070 */
[----:B------:R-:W-:Y:S02]  /*0340*/  @!P3 IMAD.IADD R8, R8, 0x1, -R19 ;  /* 0x000000010808b824 */ /* 0x000fe400078e0a13 */
[----:B0-----:R-:W-:Y:S01]  /*0350*/  VIADD R9, R15, 0xffffffe ;  /* 0x0ffffffe0f097836 */ /* 0x001fe20000000000 */
[----:B------:R-:W-:Y:S01]  /*0360*/  IABS R15, R10 ;  /* 0x0000000a000f7213 */ /* 0x000fe20000000000 */
[----:B------:R-:W-:Y:S01]  /*0370*/  @!P3 VIADD R17, R17, 0x1 ;  /* 0x000000011111b836 */ /* 0x000fe20000000000 */
[----:B------:R-:W-:Y:S02]  /*0380*/  ISETP.GE.U32.AND P1, PT, R8, R7, PT ;  /* 0x000000070800720c */ /* 0x000fe40003f26070 */
[----:B------:R-:W-:Y:S01]  /*0390*/  LOP3.LUT R8, R6, R11, RZ, 0x3c, !PT ;  /* 0x0000000b06087212 */ /* 0x000fe200078e3cff */
[----:B------:R-:W0:Y:S01]  /*03a0*/  F2I.FTZ.U32.TRUNC.NTZ R9, R9 ;  /* 0x0000000900097305 */ /* 0x000e22000021f000 */
[----:B------:R-:W-:Y:S02]  /*03b0*/  ISETP.NE.AND P3, PT, R11, RZ, PT ;  /* 0x000000ff0b00720c */ /* 0x000fe40003f65270 */
[----:B------:R-:W-:Y:S01]  /*03c0*/  ISETP.GE.AND P2, PT, R8, RZ, PT ;  /* 0x000000ff0800720c */ /* 0x000fe20003f46270 */
[----:B------:R-:W-:-:S06]  /*03d0*/  IMAD.MOV.U32 R8, RZ, RZ, RZ ;  /* 0x000000ffff087224 */ /* 0x000fcc00078e00ff */
[----:B------:R-:W-:Y:S01]  /*03e0*/  @P1 IADD3 R17, PT, PT, R17, 0x1, RZ ;  /* 0x0000000111111810 */ /* 0x000fe20007ffe0ff */
[----:B0-----:R-:W-:-:S05]  /*03f0*/  IMAD.MOV R19, RZ, RZ, -R9 ;  /* 0x000000ffff137224 */ /* 0x001fca00078e0a09 */
[----:B------:R-:W-:Y:S01]  /*0400*/  @!P2 IMAD.MOV R17, RZ, RZ, -R17 ;  /* 0x000000ffff11a224 */ /* 0x000fe200078e0a11 */
[----:B------:R-:W-:Y:S01]  /*0410*/  @!P3 LOP3.LUT R17, RZ, R11, RZ, 0x33, !PT ;  /* 0x0000000bff11b212 */ /* 0x000fe200078e33ff */
[----:B------:R-:W-:-:S03]  /*0420*/  IMAD R19, R19, R16, RZ ;  /* 0x0000001013137224 */ /* 0x000fc600078e02ff */
[----:B------:R-:W-:Y:S01]  /*0430*/  IABS R18, R17 ;  /* 0x0000001100127213 */ /* 0x000fe20000000000 */
[----:B------:R-:W-:-:S03]  /*0440*/  IMAD.HI.U32 R8, R9, R19, R8 ;  /* 0x0000001309087227 */ /* 0x000fc600078e0008 */
[----:B------:R-:W-:Y:S02]  /*0450*/  MOV R9, R18 ;  /* 0x0000001200097202 */ /* 0x000fe40000000f00 */
[----:B------:R-:W0:Y:S03]  /*0460*/  I2F.RP R18, R15 ;  /* 0x0000000f00127306 */ /* 0x000e260000209400 */
[----:B------:R-:W-:-:S04]  /*0470*/  IMAD.HI.U32 R8, R8, R9, RZ ;  /* 0x0000000908087227 */ /* 0x000fc800078e00ff */
[----:B------:R-:W-:-:S04]  /*0480*/  IMAD.MOV R19, RZ, RZ, -R8 ;  /* 0x000000ffff137224 */ /* 0x000fc800078e0a08 */
        /* <DEDUP_REMOVED lines=30> */
[----:B------:R-:W-:Y:S02]  /*0670*/  I2FP.F32.S32 R17, R17 ;  /* 0x0000001100117245 */ /* 0x000fe40000201400 */
        /* <DEDUP_REMOVED lines=10> */
[----:B0-----:R-:W-:-:S05]  /*0720*/  FMNMX R17, R4, R9, PT ;  /* 0x0000000904117209 */ /* 0x001fca0003800000 */
[----:B------:R-:W0:Y:S06]  /*0730*/  F2I.TRUNC.NTZ R20, R17 ;  /* 0x0000001100147305 */ /* 0x000e2c000020f100 */
[----:B------:R-:W-:Y:S01]  /*0740*/  @!P1 IMAD.IADD R8, R8, 0x1, -R15 ;  /* 0x0000000108089824 */ /* 0x000fe200078e0a0f */
[----:B-1----:R-:W-:-:S04]  /*0750*/  FMNMX R15, R0, R19, PT ;  /* 0x00000013000f7209 */ /* 0x002fc80003800000 */
[----:B------:R-:W-:Y:S02]  /*0760*/  @!P2 IADD3 R8, PT, PT, -R8, RZ, RZ ;  /* 0x000000ff0808a210 */ /* 0x000fe40007ffe1ff */
[----:B------:R-:W1:Y:S02]  /*0770*/  F2I.TRUNC.NTZ R15, R15 ;  /* 0x0000000f000f7305 */ /* 0x000e64000020f100 */
[----:B------:R-:W-:-:S05]  /*0780*/  SEL R9, R13, R8, !P0 ;  /* 0x000000080d097207 */ /* 0x000fca0004000000 */
[----:B0-----:R-:W-:Y:S02]  /*0790*/  IMAD R20, R9, UR12, R20 ;  /* 0x0000000c09147c24 */ /* 0x001fe4000f8e0214 */
[----:B------:R-:W-:-:S04]  /*07a0*/  IMAD.IADD R16, R16, 0x1, -R9 ;  /* 0x0000000110107824 */ /* 0x000fc800078e0a09 */
[----:B------:R-:W-:Y:S02]  /*07b0*/  IMAD R16, R16, UR6, RZ ;  /* 0x0000000610107c24 */ /* 0x000fe4000f8e02ff */
[----:B-1----:R-:W-:-:S05]  /*07c0*/  IMAD R9, R20, UR13, R15 ;  /* 0x0000000d14097c24 */ /* 0x002fca000f8e020f */
[----:B------:R-:W-:Y:S02]  /*07d0*/  SHF.R.S32.HI R17, RZ, 0x1f, R9 ;  /* 0x0000001fff117819 */ /* 0x000fe40000011409 */
[----:B------:R-:W-:-:S04]  /*07e0*/  IADD3 R9, P1, PT, R16, R9, RZ ;  /* 0x0000000910097210 */ /* 0x000fc80007f3e0ff */
[----:B------:R-:W-:Y:S02]  /*07f0*/  LEA.HI.X.SX32 R8, R16, R17, 0x1, P1 ;  /* 0x0000001110087211 */ /* 0x000fe400008f0eff */
[----:B------:R-:W-:-:S04]  /*0800*/  LEA R16, P1, R9, UR10, 0x2 ;  /* 0x0000000a09107c11 */ /* 0x000fc8000f8210ff */
[----:B------:R-:W-:-:S06]  /*0810*/  LEA.HI.X R17, R9, UR11, R8, 0x2, P1 ;  /* 0x0000000b09117c11 */ /* 0x000fcc00088f1408 */
[----:B------:R-:W2:Y:S01]  /*0820*/  LDG.E R17, desc[UR8][R16.64] ;  /* 0x0000000810117981 */ /* 0x000ea2000c1e1900 */
[----:B------:R-:W-:-:S04]  /*0830*/  IMAD.WIDE R8, R6, 0x4, R2 ;  /* 0x0000000406087825 */ /* 0x000fc800078e0202 */
[----:B------:R-:W-:-:S05]  /*0840*/  IMAD.IADD R6, R5, 0x1, R6 ;  /* 0x0000000105067824 */ /* 0x000fca00078e0206 */
[----:B------:R-:W-:Y:S01]  /*0850*/  ISETP.GE.AND P1, PT, R6, UR14, PT ;  /* 0x0000000e06007c0c */ /* 0x000fe2000bf26270 */
[----:B--2---:R0:W-:-:S12]  /*0860*/  STG.E desc[UR8][R8.64], R17 ;  /* 0x0000001108007986 */ /* 0x0041d8000c101908 */
[----:B------:R-:W-:Y:S05]  /*0870*/  @!P1 BRA `(.L_x_268) ;  /* 0xfffffff800889947 */ /* 0x000fea000383ffff */
[----:B------:R-:W-:Y:S05]  /*0880*/  EXIT ;  /* 0x000000000000794d */ /* 0x000fea0003800000 */
.L_x_267:
        /* <DEDUP_REMOVED lines=18> */
[----:B-----5:R-:W-:Y:S01]  /*09b0*/  IMAD.MOV.U32 R14, RZ, RZ, RZ ;  /* 0x000000ffff0e7224 */ /* 0x020fe200078e00ff */
[----:B----4-:R-:W-:-:S05]  /*09c0*/  IADD3 R9, PT, PT, RZ, -R15, RZ ;  /* 0x8000000fff097210 */ /* 0x010fca0007ffe0ff */
[----:B------:R-:W-:-:S04]  /*09d0*/  IMAD R9, R9, R12, RZ ;  /* 0x0000000c09097224 */ /* 0x000fc800078e02ff */
[----:B0123--:R-:W-:-:S07]  /*09e0*/  IMAD.HI.U32 R14, R15, R9, R14 ;  /* 0x000000090f0e7227 */ /* 0x00ffce00078e000e */
.L_x_269:
[----:B------:R-:W-:Y:S02]  /*09f0*/  IABS R16, R7 ;  /* 0x0000000700107213 */ /* 0x000fe40000000000 */
[----:B0-----:R-:W-:Y:S02]  /*0a00*/  IABS R9, R6 ;  /* 0x0000000600097213 */ /* 0x001fe40000000000 */
[----:B------:R-:W0:Y:S01]  /*0a10*/  I2F.RP R15, R16 ;  /* 0x00000010000f7306 */ /* 0x000e220000209400 */
[----:B------:R-:W-:Y:S02]  /*0a20*/  IABS R20, R11 ;  /* 0x0000000b00147213 */ /* 0x000fe40000000000 */
[----:B------:R-:W-:-:S04]  /*0a30*/  IMAD.HI.U32 R18, R14, R9, RZ ;  /* 0x000000090e127227 */ /* 0x000fc800078e00ff */
[----:B------:R-:W-:-:S04]  /*0a40*/  IMAD.MOV R8, RZ, RZ, -R18 ;  /* 0x000000ffff087224 */ /* 0x000fc800078e0a12 */
[----:B------:R-:W-:Y:S01]  /*0a50*/  IMAD R9, R20, R8, R9 ;  /* 0x0000000814097224 */ /* 0x000fe200078e0209 */
[----:B------:R-:W-:Y:S01]  /*0a60*/  LOP3.LUT R8, R6, R11, RZ, 0x3c, !PT ;  /* 0x0000000b06087212 */ /* 0x000fe200078e3cff */
[----:B0-----:R-:W0:Y:S03]  /*0a70*/  MUFU.RCP R15, R15 ;  /* 0x0000000f000f7308 */ /* 0x001e260000001000 */
[----:B------:R-:W-:Y:S02]  /*0a80*/  ISETP.GT.U32.AND P3, PT, R12, R9, PT ;  /* 0x000000090c00720c */ /* 0x000fe40003f64070 */
[----:B------:R-:W-:Y:S02]  /*0a90*/  ISETP.GE.AND P1, PT, R8, RZ, PT ;  /* 0x000000ff0800720c */ /* 0x000fe40003f26270 */
[----:B------:R-:W-:-:S09]  /*0aa0*/  IABS R8, R10 ;  /* 0x0000000a00087213 */ /* 0x000fd20000000000 */
[----:B------:R-:W-:Y:S02]  /*0ab0*/  @!P3 IMAD.IADD R9, R9, 0x1, -R20 ;  /* 0x000000010909b824 */ /* 0x000fe400078e0a14 */
[----:B------:R-:W-:Y:S01]  /*0ac0*/  @!P3 VIADD R18, R18, 0x1 ;  /* 0x000000011212b836 */ /* 0x000fe20000000000 */
[----:B0-----:R-:W-:Y:S02]  /*0ad0*/  IADD3 R17, PT, PT, R15, 0xffffffe, RZ ;  /* 0x0ffffffe0f117810 */ /* 0x001fe40007ffe0ff */
[----:B------:R-:W-:Y:S02]  /*0ae0*/  ISETP.GE.U32.AND P2, PT, R9, R12, PT ;  /* 0x0000000c0900720c */ /* 0x000fe40003f46070 */
[----:B------:R-:W0:Y:S01]  /*0af0*/  F2I.FTZ.U32.TRUNC.NTZ R9, R17 ;  /* 0x0000001100097305 */ /* 0x000e22000021f000 */
[----:B------:R-:W-:-:S10]  /*0b00*/  ISETP.NE.AND P3, PT, R11, RZ, PT ;  /* 0x000000ff0b00720c */ /* 0x000fd40003f65270 */
[----:B------:R-:W-:Y:S02]  /*0b10*/  @P2 VIADD R18, R18, 0x1 ;  /* 0x0000000112122836 */ /* 0x000fe40000000000 */
[----:B0-----:R-:W-:-:S03]  /*0b20*/  IMAD.MOV R15, RZ, RZ, -R9 ;  /* 0x000000ffff0f7224 */ /* 0x001fc600078e0a09 */
[----:B------:R-:W-:Y:S02]  /*0b30*/  @!P1 IADD3 R18, PT, PT, -R18, RZ, RZ ;  /* 0x000000ff12129210 */ /* 0x000fe40007ffe1ff */
[----:B------:R-:W-:Y:S01]  /*0b40*/  @!P3 LOP3.LUT R18, RZ, R11, RZ, 0x33, !PT ;  /* 0x0000000bff12b212 */ /* 0x000fe200078e33ff */
[----:B------:R-:W-:Y:S02]  /*0b50*/  IMAD R17, R15, R16, RZ ;  /* 0x000000100f117224 */ /* 0x000fe400078e02ff */
[----:B------:R-:W-:Y:S01]  /*0b60*/  IMAD.MOV.U32 R15, RZ, RZ, R8 ;  /* 0x000000ffff0f7224 */ /* 0x000fe200078e0008 */
[----:B------:R-:W-:Y:S01]  /*0b70*/  IABS R19, R18 ;  /* 0x0000001200137213 */ /* 0x000fe20000000000 */
[----:B------:R-:W-:-:S04]  /*0b80*/  IMAD.MOV.U32 R8, RZ, RZ, RZ ;  /* 0x000000ffff087224 */ /* 0x000fc800078e00ff */
[----:B------:R-:W-:-:S04]  /*0b90*/  IMAD.HI.U32 R8, R9, R17, R8 ;  /* 0x0000001109087227 */ /* 0x000fc800078e0008 */
        /* <DEDUP_REMOVED lines=64> */
.L_x_270:
        /* <DEDUP_REMOVED lines=14> */
.L_x_391:


//--------------------- .text.NearestNeighborNHWC --------------------------
	.section	.text.NearestNeighborNHWC,"ax",@progbits
	.align	128
        .global         NearestNeighborNHWC
        .type           NearestNeighborNHWC,@function
        .size           NearestNeighborNHWC,(.L_x_392 - NearestNeighborNHWC)
        .other          NearestNeighborNHWC,@"STO_CUDA_ENTRY STV_DEFAULT"
NearestNeighborNHWC:
.text.NearestNeighborNHWC:
        /* <DEDUP_REMOVED lines=10> */
[----:B------:R-:W2:Y:S01]  /*00a0*/  LDCU.64 UR4, c[0x0][0x390] ;  /* 0x00007200ff0477ac */ /* 0x000ea20008000a00 */
[----:B------:R-:W3:Y:S01]  /*00b0*/  LDCU UR8, c[0x0][0x370] ;  /* 0x00006e00ff0877ac */ /* 0x000ee20008000800 */
[----:B------:R-:W4:Y:S01]  /*00c0*/  LDCU.64 UR10, c[0x0][0x358] ;  /* 0x00006b00ff0a77ac */ /* 0x000f220008000a00 */
[----:B0-----:R-:W-:Y:S02]  /*00d0*/  UISETP.NE.AND UP0, UPT, UR9, URZ, UPT ;  /* 0x000000ff0900728c */ /* 0x001fe4000bf05270 */
[----:B--2---:R-:W-:Y:S02]  /*00e0*/  UIADD3 UR6, UPT, UPT, UR4, -0x1, URZ ;  /* 0xffffffff04067890 */ /* 0x004fe4000fffe0ff */
[----:B------:R-:W-:Y:S02]  /*00f0*/  UIADD3 UR7, UPT, UPT, UR5, -0x1, URZ ;  /* 0xffffffff05077890 */ /* 0x000fe4000fffe0ff */
[----:B------:R-:W-:Y:S01]  /*0100*/  UIMAD UR4, UR5, UR4, URZ ;  /* 0x00000004050472a4 */ /* 0x000fe2000f8e02ff */
[----:B---3--:R-:W-:Y:S01]  /*0110*/  IMAD R6, R6, UR8, RZ ;  /* 0x0000000806067c24 */ /* 0x008fe2000f8e02ff */
[----:B------:R-:W-:-:S02]  /*0120*/  I2FP.F32.S32 R5, UR6 ;  /* 0x0000000600057c45 */ /* 0x000fc40008201400 */
[----:B------:R-:W-:Y:S02]  /*0130*/  I2FP.F32.S32 R4, UR7 ;  /* 0x0000000700047c45 */ /* 0x000fe40008201400 */
[----:B-1----:R-:W-:Y:S01]  /*0140*/  IMAD R0, R2, UR4, RZ ;  /* 0x0000000402007c24 */ /* 0x002fe2000f8e02ff */
[----:B----4-:R-:W-:Y:S06]  /*0150*/  BRA.U !UP0, `(.L_x_271) ;  /* 0x0000000508e07547 */ /* 0x010fec000b800000 */
        /* <DEDUP_REMOVED lines=9> */
[----:B------:R-:W0:Y:S01]  /*01f0*/  LDCU UR7, c[0x0][0x394] ;  /* 0x00007280ff0777ac */ /* 0x000e220008000800 */
        /* <DEDUP_REMOVED lines=11> */
.L_x_272:
[----:B01----:R-:W-:Y:S01]  /*02b0*/  IABS R16, R13 ;  /* 0x0000000d00107213 */ /* 0x003fe20000000000 */
[----:B------:R-:W-:Y:S01]  /*02c0*/  IMAD.MOV.U32 R21, RZ, RZ, 0x3f000000 ;  /* 0x3f000000ff157424 */ /* 0x000fe200078e00ff */
[----:B------:R-:W-:Y:S02]  /*02d0*/  IABS R8, R7 ;  /* 0x0000000700087213 */ /* 0x000fe40000000000 */
[----:B------:R-:W0:Y:S01]  /*02e0*/  I2F.RP R17, R16 ;  /* 0x0000001000117306 */ /* 0x000e220000209400 */
[----:B------:R-:W-:Y:S02]  /*02f0*/  IABS R20, R12 ;  /* 0x0000000c00147213 */ /* 0x000fe40000000000 */
[----:B------:R-:W-:-:S05]  /*0300*/  IMAD.HI.U32 R18, R15, R8, RZ ;  /* 0x000000080f127227 */ /* 0x000fca00078e00ff */
[----:B------:R-:W-:-:S05]  /*0310*/  IADD3 R9, PT, PT, -R18, RZ, RZ ;  /* 0x000000ff12097210 */ /* 0x000fca0007ffe1ff */
[----:B------:R-:W-:Y:S01]  /*0320*/  IMAD R9, R20, R9, R8 ;  /* 0x0000000914097224 */ /* 0x000fe200078e0208 */
[----:B------:R-:W-:Y:S01]  /*0330*/  LOP3.LUT R8, R7, R12, RZ, 0x3c, !PT ;  /* 0x0000000c07087212 */ /* 0x000fe200078e3cff */
[----:B0-----:R-:W0:Y:S03]  /*0340*/  MUFU.RCP R17, R17 ;  /* 0x0000001100117308 */ /* 0x001e260000001000 */
[----:B------:R-:W-:Y:S02]  /*0350*/  ISETP.GT.U32.AND P3, PT, R10, R9, PT ;  /* 0x000000090a00720c */ /* 0x000fe40003f64070 */
[----:B------:R-:W-:Y:S02]  /*0360*/  ISETP.GE.AND P2, PT, R8, RZ, PT ;  /* 0x000000ff0800720c */ /* 0x000fe40003f46270 */
[----:B------:R-:W-:-:S09]  /*0370*/  IABS R8, R11 ;  /* 0x0000000b00087213 */ /* 0x000fd20000000000 */
[----:B------:R-:W-:Y:S02]  /*0380*/  @!P3 IMAD.IADD R9, R9, 0x1, -R20 ;  /* 0x000000010909b824 */ /* 0x000fe400078e0a14 */
[----:B0-----:R-:W-:Y:S02]  /*0390*/  VIADD R19, R17, 0xffffffe ;  /* 0x0ffffffe11137836 */ /* 0x001fe40000000000 */
[----:B------:R-:W-:Y:S01]  /*03a0*/  @!P3 VIADD R18, R18, 0x1 ;  /* 0x000000011212b836 */ /* 0x000fe20000000000 */
[----:B------:R-:W-:Y:S02]  /*03b0*/  ISETP.GE.U32.AND P1, PT, R9, R10, PT ;  /* 0x0000000a0900720c */ /* 0x000fe40003f26070 */
[----:B------:R-:W0:Y:S01]  /*03c0*/  F2I.FTZ.U32.TRUNC.NTZ R9, R19 ;  /* 0x0000001300097305 */ /* 0x000e22000021f000 */
[----:B------:R-:W-:-:S10]  /*03d0*/  ISETP.NE.AND P3, PT, R12, RZ, PT ;  /* 0x000000ff0c00720c */ /* 0x000fd40003f65270 */
[----:B------:R-:W-:Y:S01]  /*03e0*/  @P1 IADD3 R18, PT, PT, R18, 0x1, RZ ;  /* 0x0000000112121810 */ /* 0x000fe20007ffe0ff */
[----:B0-----:R-:W-:-:S04]  /*03f0*/  IMAD.MOV R17, RZ, RZ, -R9 ;  /* 0x000000ffff117224 */ /* 0x001fc800078e0a09 */
[----:B------:R-:W-:Y:S01]  /*0400*/  @!P2 IMAD.MOV R18, RZ, RZ, -R18 ;  /* 0x000000ffff12a224 */ /* 0x000fe200078e0a12 */
[----:B------:R-:W-:Y:S01]  /*0410*/  @!P3 LOP3.LUT R18, RZ, R12, RZ, 0x33, !PT ;  /* 0x0000000cff12b212 */ /* 0x000fe200078e33ff */
[----:B------:R-:W-:Y:S02]  /*0420*/  IMAD R19, R17, R16, RZ ;  /* 0x0000001011137224 */ /* 0x000fe400078e02ff */
[----:B------:R-:W-:Y:S02]  /*0430*/  IMAD.MOV.U32 R17, RZ, RZ, R8 ;  /* 0x000000ffff117224 */ /* 0x000fe400078e0008 */
[----:B------:R-:W-:Y:S01]  /*0440*/  HFMA2 R8, -RZ, RZ, 0, 0 ;  /* 0x00000000ff087431 */ /* 0x000fe200000001ff */
[----:B------:R-:W-:-:S04]  /*0450*/  IABS R20, R18 ;  /* 0x0000001200147213 */ /* 0x000fc80000000000 */
[----:B------:R-:W-:Y:S02]  /*0460*/  IMAD.HI.U32 R8, R9, R19, R8 ;  /* 0x0000001309087227 */ /* 0x000fe400078e0008 */
[----:B------:R-:W0:Y:S02]  /*0470*/  I2F.RP R19, R17 ;  /* 0x0000001100137306 */ /* 0x000e240000209400 */
[----:B------:R-:W-:-:S04]  /*0480*/  IMAD.MOV.U32 R9, RZ, RZ, R20 ;  /* 0x000000ffff097224 */ /* 0x000fc800078e0014 */
[----:B------:R-:W-:-:S04]  /*0490*/  IMAD.HI.U32 R8, R8, R9, RZ ;  /* 0x0000000908087227 */ /* 0x000fc800078e00ff */
[----:B------:R-:W-:-:S04]  /*04a0*/  IMAD.MOV R20, RZ, RZ, -R8 ;  /* 0x000000ffff147224 */ /* 0x000fc800078e0a08 */
[C---:B------:R-:W-:Y:S01]  /*04b0*/  IMAD R9, R16.reuse, R20, R9 ;  /* 0x0000001410097224 */ /* 0x040fe200078e0209 */
[----:B0-----:R-:W0:Y:S04]  /*04c0*/  MUFU.RCP R19, R19 ;  /* 0x0000001300137308 */ /* 0x001e280000001000 */
[----:B------:R-:W-:-:S13]  /*04d0*/  ISETP.GT.U32.AND P3, PT, R16, R9, PT ;  /* 0x000000091000720c */ /* 0x000fda0003f64070 */
[----:B------:R-:W-:Y:S01]  /*04e0*/  @!P3 IMAD.IADD R9, R9, 0x1, -R16 ;  /* 0x000000010909b824 */ /* 0x000fe200078e0a10 */
[----:B0-----:R-:W-:Y:S01]  /*04f0*/  IADD3 R20, PT, PT, R19, 0xffffffe, RZ ;  /* 0x0ffffffe13147810 */ /* 0x001fe20007ffe0ff */
[----:B------:R-:W-:Y:S01]  /*0500*/  @!P3 VIADD R8, R8, 0x1 ;  /* 0x000000010808b836 */ /* 0x000fe20000000000 */
        /* <DEDUP_REMOVED lines=12> */
[----:B------:R-:W-:-:S03]  /*05d0*/  IABS R20, R16 ;  /* 0x0000001000147213 */ /* 0x000fc60000000000 */
[----:B------:R-:W-:-:S06]  /*05e0*/  IMAD.HI.U32 R8, R9, R19, R8 ;  /* 0x0000001309087227 */ /* 0x000fcc00078e0008 */
[----:B------:R-:W-:-:S04]  /*05f0*/  IMAD.HI.U32 R8, R8, R20, RZ ;  /* 0x0000001408087227 */ /* 0x000fc800078e00ff */
[----:B------:R-:W-:-:S04]  /*0600*/  IMAD.MOV R9, RZ, RZ, -R8 ;  /* 0x000000ffff097224 */ /* 0x000fc800078e0a08 */
[----:B------:R-:W-:Y:S01]  /*0610*/  IMAD R20, R17, R9, R20 ;  /* 0x0000000911147224 */ /* 0x000fe200078e0214 */
[----:B------:R-:W-:-:S04]  /*0620*/  LOP3.LUT R9, R16, R11, RZ, 0x3c, !PT ;  /* 0x0000000b10097212 */ /* 0x000fc800078e3cff */
[----:B------:R-:W-:Y:S02]  /*0630*/  ISETP.GT.U32.AND P2, PT, R17, R20, PT ;  /* 0x000000141100720c */ /* 0x000fe40003f44070 */
[----:B------:R-:W-:-:S11]  /*0640*/  ISETP.GE.AND P3, PT, R9, RZ, PT ;  /* 0x000000ff0900720c */ /* 0x000fd60003f66270 */
[----:B------:R-:W-:Y:S01]  /*0650*/  @!P2 IADD3 R20, PT, PT, R20, -R17, RZ ;  /* 0x800000111414a210 */ /* 0x000fe20007ffe0ff */
[----:B------:R-:W-:-:S03]  /*0660*/  @!P2 VIADD R8, R8, 0x1 ;  /* 0x000000010808a836 */ /* 0x000fc60000000000 */
[----:B------:R-:W-:Y:S02]  /*0670*/  ISETP.GE.U32.AND P1, PT, R20, R17, PT ;  /* 0x000000111400720c */ /* 0x000fe40003f26070 */
[----:B------:R-:W-:-:S11]  /*0680*/  IADD3 R17, PT, PT, -R16, RZ, RZ ;  /* 0x000000ff10117210 */ /* 0x000fd60007ffe1ff */
[----:B------:R-:W-:-:S04]  /*0690*/  @P1 VIADD R8, R8, 0x1 ;  /* 0x0000000108081836 */ /* 0x000fc80000000000 */
[----:B------:R-:W-:-:S05]  /*06a0*/  @!P3 IMAD.MOV R8, RZ, RZ, -R8 ;  /* 0x000000ffff08b224 */ /* 0x000fca00078e0a08 */
[----:B------:R-:W-:Y:S01]  /*06b0*/  SEL R9, R14, R8, !P0 ;  /* 0x000000080e097207 */ /* 0x000fe20004000000 */
[--C-:B------:R-:W-:Y:S02]  /*06c0*/  IMAD R8, R13, R17, R18.reuse ;  /* 0x000000110d087224 */ /* 0x100fe400078e0212 */
[----:B------:R-:W-:Y:S02]  /*06d0*/  IMAD.MOV R18, RZ, RZ, -R18 ;  /* 0x000000ffff127224 */ /* 0x000fe400078e0a12 */
[----:B------:R-:W-:Y:S01]  /*06e0*/  IMAD.MOV R17, RZ, RZ, -R9 ;  /* 0x000000ffff117224 */ /* 0x000fe200078e0a09 */
[----:B------:R-:W-:Y:S01]  /*06f0*/  I2FP.F32.S32 R8, R8 ;  /* 0x0000000800087245 */ /* 0x000fe20000201400 */
[----:B------:R-:W-:Y:S02]  /*0700*/  IMAD R9, R0, R9, RZ ;  /* 0x0000000900097224 */ /* 0x000fe400078e02ff */
[----:B------:R-:W-:Y:S02]  /*0710*/  IMAD R16, R11, R17, R16 ;  /* 0x000000110b107224 */ /* 0x000fe400078e0210 */
[----:B------:R-:W-:-:S03]  /*0720*/  FMUL R8, R8, UR6 ;  /* 0x0000000608087c20 */ /* 0x000fc60008400000 */
[----:B------:R-:W-:Y:S02]  /*0730*/  I2FP.F32.S32 R16, R16 ;  /* 0x0000001000107245 */ /* 0x000fe40000201400 */
[----:B------:R-:W-:-:S03]  /*0740*/  LOP3.LUT R17, R21, 0x80000000, R8, 0xb8, !PT ;  /* 0x8000000015117812 */ /* 0x000fc600078eb808 */
[----:B------:R-:W-:Y:S02]  /*0750*/  FMUL R16, R16, UR5 ;  /* 0x0000000510107c20 */ /* 0x000fe40008400000 */
[----:B------:R-:W-:-:S03]  /*0760*/  FADD.RZ R19, R8, R17 ;  /* 0x0000001108137221 */ /* 0x000fc6000000c000 */
[----:B------:R-:W-:-:S03]  /*0770*/  LOP3.LUT R17, R21, 0x80000000, R16, 0xb8, !PT ;  /* 0x8000000015117812 */ /* 0x000fc600078eb810 */
[----:B------:R-:W0:Y:S02]  /*0780*/  FRND.TRUNC R19, R19 ;  /* 0x0000001300137307 */ /* 0x000e24000020d000 */
[----:B------:R-:W-:-:S06]  /*0790*/  FADD.RZ R17, R16, R17 ;  /* 0x0000001110117221 */ /* 0x000fcc000000c000 */
[----:B------:R-:W1:Y:S01]  /*07a0*/  FRND.TRUNC R8, R17 ;  /* 0x0000001100087307 */ /* 0x000e62000020d000 */
[----:B0-----:R-:W-:-:S07]  /*07b0*/  FMNMX R20, R4, R19, PT ;  /* 0x0000001304147209 */ /* 0x001fce0003800000 */
[----:B------:R-:W-:Y:S01]  /*07c0*/  F2I.TRUNC.NTZ R21, R20 ;  /* 0x0000001400157305 */ /* 0x000fe2000020f100 */
[----:B-1----:R-:W-:Y:S01]  /*07d0*/  FMNMX R16, R5, R8, PT ;  /* 0x0000000805107209 */ /* 0x002fe20003800000 */
[----:B------:R-:W-:-:S06]  /*07e0*/  IMAD R8, R12, R18, R7 ;  /* 0x000000120c087224 */ /* 0x000fcc00078e0207 */
[----:B------:R-:W0:Y:S02]  /*07f0*/  F2I.TRUNC.NTZ R16, R16 ;  /* 0x0000001000107305 */ /* 0x000e24000020f100 */
[----:B0-----:R-:W-:-:S04]  /*0800*/  IMAD R21, R16, UR7, R21 ;  /* 0x0000000710157c24 */ /* 0x001fc8000f8e0215 */
[----:B------:R-:W-:-:S05]  /*0810*/  IMAD R8, R21, R12, R8 ;  /* 0x0000000c15087224 */ /* 0x000fca00078e0208 */
[----:B------:R-:W-:Y:S02]  /*0820*/  SHF.R.S32.HI R18, RZ, 0x1f, R8 ;  /* 0x0000001fff127819 */ /* 0x000fe40000011408 */
[----:B------:R-:W-:-:S04]  /*0830*/  IADD3 R17, P1, PT, R9, R8, RZ ;  /* 0x0000000809117210 */ /* 0x000fc80007f3e0ff */
[----:B------:R-:W-:Y:S02]  /*0840*/  LEA.HI.X.SX32 R18, R9, R18, 0x1, P1 ;  /* 0x0000001209127211 */ /* 0x000fe400008f0eff */
[----:B------:R-:W-:-:S04]  /*0850*/  LEA R8, P1, R17, UR8, 0x2 ;  /* 0x0000000811087c11 */ /* 0x000fc8000f8210ff */
[----:B------:R-:W-:-:S06]  /*0860*/  LEA.HI.X R9, R17, UR9, R18, 0x2, P1 ;  /* 0x0000000911097c11 */ /* 0x000fcc00088f1412 */
[----:B------:R-:W2:Y:S01]  /*0870*/  LDG.E R9, desc[UR10][R8.64] ;  /* 0x0000000a08097981 */ /* 0x000ea2000c1e1900 */
[----:B------:R-:W-:Y:S01]  /*0880*/  IMAD.WIDE R16, R7, 0x4, R2 ;  /* 0x0000000407107825 */ /* 0x000fe200078e0202 */
[----:B------:R-:W-:-:S04]  /*0890*/  IADD3 R7, PT, PT, R6, R7, RZ ;  /* 0x0000000706077210 */ /* 0x000fc80007ffe0ff */
[----:B------:R-:W-:Y:S01]  /*08a0*/  ISETP.GE.AND P1, PT, R7, UR12, PT ;  /* 0x0000000c07007c0c */ /* 0x000fe2000bf26270 */
[----:B--2---:R1:W-:-:S12]  /*08b0*/  STG.E desc[UR10][R16.64], R9 ;  /* 0x0000000910007986 */ /* 0x0043d8000c10190a */
[----:B------:R-:W-:Y:S05]  /*08c0*/  @!P1 BRA `(.L_x_272) ;  /* 0xfffffff800789947 */ /* 0x000fea000383ffff */
[----:B------:R-:W-:Y:S05]  /*08d0*/  EXIT ;  /* 0x000000000000794d */ /* 0x000fea0003800000 */
.L_x_271:
        /* <DEDUP_REMOVED lines=17> */
[----:B--2---:R-:W-:Y:S01]  /*09f0*/  MOV R8, RZ ;  /* 0x000000ff00087202 */ /* 0x004fe20000000f00 */
[----:B-----5:R-:W-:-:S04]  /*0a00*/  IMAD.MOV R15, RZ, RZ, -R9 ;  /* 0x000000ffff0f7224 */ /* 0x020fc800078e0a09 */
[----:B------:R-:W-:-:S04]  /*0a10*/  IMAD R15, R15, R10, RZ ;  /* 0x0000000a0f0f7224 */ /* 0x000fc800078e02ff */
[----:B-1-34-:R-:W-:-:S07]  /*0a20*/  IMAD.HI.U32 R15, R9, R15, R8 ;  /* 0x0000000f090f7227 */ /* 0x01afce00078e0008 */
.L_x_273:
[----:B0-----:R-:W-:Y:S02]  /*0a30*/  IABS R18, R13 ;  /* 0x0000000d00127213 */ /* 0x001fe40000000000 */
[----:B------:R-:W-:Y:S02]  /*0a40*/  IABS R8, R7 ;  /* 0x0000000700087213 */ /* 0x000fe40000000000 */
[----:B-1----:R-:W0:Y:S01]  /*0a50*/  I2F.RP R17, R18 ;  /* 0x0000001200117306 */ /* 0x002e220000209400 */
        /* <DEDUP_REMOVED lines=15> */
[----:B------:R-:W-:Y:S01]  /*0b50*/  @P2 VIADD R16, R16, 0x1 ;  /* 0x0000000110102836 */ /* 0x000fe20000000000 */
[----:B0-----:R-:W-:-:S03]  /*0b60*/  IADD3 R17, PT, PT, RZ, -R9, RZ ;  /* 0x80000009ff117210 */ /* 0x001fc60007ffe0ff */
[----:B------:R-:W-:Y:S01]  /*0b70*/  @!P1 IMAD.MOV R16, RZ, RZ, -R16 ;  /* 0x000000ffff109224 */ /* 0x000fe200078e0a10 */
[----:B------:R-:W-:Y:S01]  /*0b80*/  @!P3 LOP3.LUT R16, RZ, R12, RZ, 0x33, !PT ;  /* 0x0000000cff10b212 */ /* 0x000fe200078e33ff */
[----:B------:R-:W-:-:S03]  /*0b90*/  IMAD R19, R17, R18, RZ ;  /* 0x0000001211137224 */ /* 0x000fc600078e02ff */
[----:B------:R-:W-:Y:S01]  /*0ba0*/  IABS R20, R16 ;  /* 0x0000001000147213 */ /* 0x000fe20000000000 */
[----:B------:R-:W-:Y:S02]  /*0bb0*/  IMAD.MOV.U32 R17, RZ, RZ, R8 ;  /* 0x000000ffff117224 */ /* 0x000fe400078e0008 */
[----:B------:R-:W-:-:S05]  /*0bc0*/  HFMA2 R8, -RZ, RZ, 0, 0 ;  /* 0x00000000ff087431 */ /* 0x000fca00000001ff */
[----:B------:R-:W-:-:S04]  /*0bd0*/  IMAD.HI.U32 R8, R9, R19, R8 ;  /* 0x0000001309087227 */ /* 0x000fc800078e0008 */
[----:B------:R-:W-:Y:S02]  /*0be0*/  IMAD.MOV.U32 R9, RZ, RZ, R20 ;  /* 0x000000ffff097224 */ /* 0x000fe400078e0014 */
[----:B------:R-:W0:Y:S02]  /*0bf0*/  I2F.RP R20, R17 ;  /* 0x0000001100147306 */ /* 0x000e240000209400 */
[----:B------:R-:W-:-:S04]  /*0c00*/  IMAD.HI.U32 R8, R8, R9, RZ ;  /* 0x0000000908087227 */ /* 0x000fc800078e00ff */
[----:B------:R-:W-:-:S04]  /*0c10*/  IMAD.MOV R19, RZ, RZ, -R8 ;  /* 0x000000ffff137224 */ /* 0x000fc800078e0a08 */
[C---:B------:R-:W-:Y:S01]  /*0c20*/  IMAD R9, R18.reuse, R19, R9 ;  /* 0x0000001312097224 */ /* 0x040fe200078e0209 */
[----:B0-----:R-:W0:Y:S04]  /*0c30*/  MUFU.RCP R20, R20 ;  /* 0x0000001400147308 */ /* 0x001e280000001000 */
[----:B------:R-:W-:-:S13]  /*0c40*/  ISETP.GT.U32.AND P3, PT, R18, R9, PT ;  /* 0x000000091200720c */ /* 0x000fda0003f64070 */
[-C--:B------:R-:W-:Y:S01]  /*0c50*/  @!P3 IADD3 R9, PT, PT, R9, -R18.reuse, RZ ;  /* 0x800000120909b210 */ /* 0x080fe20007ffe0ff */
[----:B------:R-:W-:Y:S01]  /*0c60*/  @!P3 VIADD R8, R8, 0x1 ;  /* 0x000000010808b836 */ /* 0x000fe20000000000 */
[----:B------:R-:W-:Y:S01]  /*0c70*/  ISETP.NE.AND P3, PT, R13, RZ, PT ;  /* 0x000000ff0d00720c */ /* 0x000fe20003f65270 */
[----:B0-----:R-:W-:Y:S01]  /*0c80*/  VIADD R19, R20, 0xffffffe ;  /* 0x0ffffffe14137836 */ /* 0x001fe20000000000 */
[----:B------:R-:W-:Y:S02]  /*0c90*/  ISETP.GE.U32.AND P2, PT, R9, R18, PT ;  /* 0x000000120900720c */ /* 0x000fe40003f46070 */
[----:B------:R-:W-:Y:S01]  /*0ca0*/  LOP3.LUT R18, R16, R13, RZ, 0x3c, !PT ;  /* 0x0000000d10127212 */ /* 0x000fe200078e3cff */
[----:B------:R-:W0:Y:S03]  /*0cb0*/  F2I.FTZ.U32.TRUNC.NTZ R9, R19 ;  /* 0x0000001300097305 */ /* 0x000e26000021f000 */
[----:B------:R-:W-:-:S07]  /*0cc0*/  ISETP.GE.AND P1, PT, R18, RZ, PT ;  /* 0x000000ff1200720c */ /* 0x000fce0003f26270 */
[----:B------:R-:W-:-:S05]  /*0cd0*/  @P2 IADD3 R8, PT, PT, R8, 0x1, RZ ;  /* 0x0000000108082810 */ /* 0x000fca0007ffe0ff */
[----:B------:R-:W-:Y:S02]  /*0ce0*/  IMAD.MOV.U32 R18, RZ, RZ, R8 ;  /* 0x000000ffff127224 */ /* 0x000fe400078e0008 */
[----:B0-----:R-:W-:-:S03]  /*0cf0*/  IMAD.MOV R8, RZ, RZ, -R9 ;  /* 0x000000ffff087224 */ /* 0x001fc600078e0a09 */
[----:B------:R-:W-:Y:S01]  /*0d00*/  @!P1 IADD3 R18, PT, PT, -R18, RZ, RZ ;  /* 0x000000ff12129210 */ /* 0x000fe20007ffe1ff */
[----:B------:R-:W-:Y:S01]  /*0d10*/  IMAD R19, R8, R17, RZ ;  /* 0x0000001108137224 */ /* 0x000fe200078e02ff */
[----:B------:R-:W-:Y:S01]  /*0d20*/  @!P3 LOP3.LUT R18, RZ, R13, RZ, 0x33, !PT ;  /* 0x0000000dff12b212 */ /* 0x000fe200078e33ff */
[----:B------:R-:W-:-:S03]  /*0d30*/  IMAD.MOV.U32 R8, RZ, RZ, RZ ;  /* 0x000000ffff087224 */ /* 0x000fc600078e00ff */
[----:B------:R-:W-:Y:S01]  /*0d40*/  IABS R20, R18 ;  /* 0x0000001200147213 */ /* 0x000fe20000000000 */
        /* <DEDUP_REMOVED lines=9> */
[----:B------:R-:W-:Y:S01]  /*0de0*/  ISETP.GE.U32.AND P1, PT, R20, R17, PT ;  /* 0x000000111400720c */ /* 0x000fe20003f26070 */
[----:B------:R-:W-:-:S12]  /*0df0*/  IMAD.MOV R17, RZ, RZ, -R18 ;  /* 0x000000ffff117224 */ /* 0x000fd800078e0a12 */
[----:B------:R-:W-:-:S05]  /*0e00*/  @P1 VIADD R8, R8, 0x1 ;  /* 0x0000000108081836 */ /* 0x000fca0000000000 */
[----:B------:R-:W-:-:S04]  /*0e10*/  @!P3 IADD3 R8, PT, PT, -R8, RZ, RZ ;  /* 0x000000ff0808b210 */ /* 0x000fc80007ffe1ff */
[----:B------:R-:W-:Y:S01]  /*0e20*/  SEL R9, R14, R8, !P0 ;  /* 0x000000080e097207 */ /* 0x000fe20004000000 */
[----:B------:R-:W-:Y:S01]  /*0e30*/  IMAD R8, R13, R17, R16 ;  /* 0x000000110d087224 */ /* 0x000fe200078e0210 */
[----:B------:R-:W-:-:S03]  /*0e40*/  IADD3 R16, PT, PT, -R16, RZ, RZ ;  /* 0x000000ff10107210 */ /* 0x000fc60007ffe1ff */
[----:B------:R-:W-:Y:S01]  /*0e50*/  IMAD.MOV R17, RZ, RZ, -R9 ;  /* 0x000000ffff117224 */ /* 0x000fe200078e0a09 */
[----:B------:R-:W-:Y:S01]  /*0e60*/  I2FP.F32.S32 R8, R8 ;  /* 0x0000000800087245 */ /* 0x000fe20000201400 */
[----:B------:R-:W-:Y:S02]  /*0e70*/  IMAD R16, R12, R16, R7 ;  /* 0x000000100c107224 */ /* 0x000fe400078e0207 */
[----:B------:R-:W-:Y:S02]  /*0e80*/  IMAD R18, R11, R17, R18 ;  /* 0x000000110b127224 */ /* 0x000fe400078e0212 */
[----:B------:R-:W-:Y:S01]  /*0e90*/  FMUL R8, R8, UR6 ;  /* 0x0000000608087c20 */ /* 0x000fe20008400000 */
[----:B------:R-:W-:Y:S02]  /*0ea0*/  IMAD R9, R0, R9, RZ ;  /* 0x0000000900097224 */ /* 0x000fe400078e02ff */
[----:B------:R-:W-:Y:S01]  /*0eb0*/  I2FP.F32.S32 R18, R18 ;  /* 0x0000001200127245 */ /* 0x000fe20000201400 */
[----:B------:R-:W0:Y:S04]  /*0ec0*/  FRND.FLOOR R17, R8 ;  /* 0x0000000800117307 */ /* 0x000e280000205000 */
[----:B------:R-:W-:-:S06]  /*0ed0*/  FMUL R18, R18, UR5 ;  /* 0x0000000512127c20 */ /* 0x000fcc0008400000 */
[----:B------:R-:W1:Y:S01]  /*0ee0*/  FRND.FLOOR R18, R18 ;  /* 0x0000001200127307 */ /* 0x000e620000205000 */
[----:B0-----:R-:W-:-:S07]  /*0ef0*/  FMNMX R19, R4, R17, PT ;  /* 0x0000001104137209 */ /* 0x001fce0003800000 */
[----:B------:R-:W-:Y:S01]  /*0f00*/  F2I.TRUNC.NTZ R20, R19 ;  /* 0x0000001300147305 */ /* 0x000fe2000020f100 */
[----:B-1----:R-:W-:-:S07]  /*0f10*/  FMNMX R17, R5, R18, PT ;  /* 0x0000001205117209 */ /* 0x002fce0003800000 */
        /* <DEDUP_REMOVED lines=15> */
.L_x_274:
        /* <DEDUP_REMOVED lines=15> */
.L_x_392:


//--------------------- .text.ShapetoBatch4DNCHW  --------------------------
	.section	.text.ShapetoBatch4DNCHW,"ax",@progbits
	.align	128
        .global         ShapetoBatch4DNCHW
        .type           ShapetoBatch4DNCHW,@function
        .size           ShapetoBatch4DNCHW,(.L_x_393 - ShapetoBatch4DNCHW)
        .other          ShapetoBatch4DNCHW,@"STO_CUDA_ENTRY STV_DEFAULT"
ShapetoBatch4DNCHW:
.text.ShapetoBatch4DNCHW:
[----:B------:R-:W-:Y:S08]  /*0000*/  LDC R1, c[0x0][0x37c] ;  /* 0x0000df00ff017b82 */ /* 0x000ff00000000800 */
[----:B------:R-:W0:Y:S02]  /*0010*/  LDC R0, c[0x0][0x394] ;  /* 0x0000e500ff007b82 */ /* 0x000e240000000800 */
[----:B0-----:R-:W-:-:S13]  /*0020*/  ISETP.GE.AND P0, PT, R0, 0x1, PT ;  /* 0x000000010000780c */ /* 0x001fda0003f06270 */
[----:B------:R-:W-:Y:S05]  /*0030*/  @!P0 EXIT ;  /* 0x000000000000894d */ /* 0x000fea0003800000 */
[----:B------:R-:W0:Y:S01]  /*0040*/  LDC.64 R2, c[0x0][0x3a0] ;  /* 0x0000e800ff027b82 */ /* 0x000e220000000a00 */
[----:B------:R-:W1:Y:S01]  /*0050*/  S2R R5, SR_TID.Y ;  /* 0x0000000000057919 */ /* 0x000e620000002200 */
[----:B------:R-:W2:Y:S06]  /*0060*/  S2R R4, SR_TID.Z ;  /* 0x0000000000047919 */ /* 0x000eac0000002300 */
[----:B------:R-:W3:Y:S08]  /*0070*/  S2UR UR5, SR_CTAID.X ;  /* 0x00000000000579c3 */ /* 0x000ef00000002500 */
[----:B------:R-:W4:Y:S01]  /*0080*/  S2UR UR8, SR_CTAID.Y ;  /* 0x00000000000879c3 */ /* 0x000f220000002600 */
[----:B0-----:R-:W-:-:S07]  /*0090*/  VIMNMX R0, PT, PT, R2, R3, PT ;  /* 0x0000000302007248 */ /* 0x001fce0003fe0100 */
[----:B------:R-:W0:Y:S01]  /*00a0*/  S2UR UR9, SR_CTAID.Z ;  /* 0x00000000000979c3 */ /* 0x000e220000002700 */
[----:B------:R-:W0:Y:S01]  /*00b0*/  S2R R3, SR_TID.X ;  /* 0x0000000000037919 */ /* 0x000e220000002100 */
[----:B------:R-:W-:-:S06]  /*00c0*/  ISETP.GE.AND P0, PT, R0, 0x1, PT ;  /* 0x000000010000780c */ /* 0x000fcc0003f06270 */
[----:B------:R-:W0:Y:S07]  /*00d0*/  LDC R0, c[0x0][0x360] ;  /* 0x0000d800ff007b82 */ /* 0x000e2e0000000800 */
[----:B01234-:R-:W-:Y:S05]  /*00e0*/  @!P0 EXIT ;  /* 0x000000000000894d */ /* 0x01ffea0003800000 */
[----:B------:R-:W0:Y:S01]  /*00f0*/  LDCU.U8 UR4, c[0x0][0x3c8] ;  /* 0x00007900ff0477ac */ /* 0x000e220008000000 */
[----:B------:R-:W1:Y:S01]  /*0100*/  LDC R2, c[0x0][0x364] ;  /* 0x0000d900ff027b82 */ /* 0x000e620000000800 */
[----:B------:R-:W-:Y:S01]  /*0110*/  IMAD R6, R0, UR5, R3 ;  /* 0x0000000500067c24 */ /* 0x000fe2000f8e0203 */
[----:B------:R-:W2:Y:S01]  /*0120*/  LDCU.64 UR6, c[0x0][0x380] ;  /* 0x00007000ff0677ac */ /* 0x000ea20008000a00 */
[----:B------:R-:W3:Y:S05]  /*0130*/  LDCU.64 UR10, c[0x0][0x358] ;  /* 0x00006b00ff0a77ac */ /* 0x000eea0008000a00 */
[----:B------:R-:W4:Y:S01]  /*0140*/  LDC R7, c[0x0][0x368] ;  /* 0x0000da00ff077b82 */ /* 0x000f220000000800 */
[----:B------:R-:W5:Y:S01]  /*0150*/  LDCU UR12, c[0x0][0x378] ;  /* 0x00006f00ff0c77ac */ /* 0x000f620008000800 */
[----:B------:R-:W3:Y:S01]  /*0160*/  LDCU UR13, c[0x0][0x374] ;  /* 0x00006e80ff0d77ac */ /* 0x000ee20008000800 */
[----:B------:R-:W3:Y:S01]  /*0170*/  LDCU UR14, c[0x0][0x370] ;  /* 0x00006e00ff0e77ac */ /* 0x000ee20008000800 */
[----:B0-----:R-:W-:Y:S01]  /*0180*/  UPRMT UR4, UR4, 0x8880, URZ ;  /* 0x0000888004047896 */ /* 0x001fe200080000ff */
[----:B-1----:R-:W-:Y:S01]  /*0190*/  IMAD R5, R2, UR8, R5 ;  /* 0x0000000802057c24 */ /* 0x002fe2000f8e0205 */
[----:B--2---:R-:W-:-:S02]  /*01a0*/  UIMAD UR6, UR7, UR6, URZ ;  /* 0x00000006070672a4 */ /* 0x004fc4000f8e02ff */
[----:B------:R-:W-:Y:S01]  /*01b0*/  UISETP.NE.AND UP0, UPT, UR4, URZ, UPT ;  /* 0x000000ff0400728c */ /* 0x000fe2000bf05270 */
[C---:B----4-:R-:W-:Y:S02]  /*01c0*/  IMAD R4, R7.reuse, UR9, R4 ;  /* 0x0000000907047c24 */ /* 0x050fe4000f8e0204 */
[----:B-----5:R-:W-:Y:S02]  /*01d0*/  IMAD R3, R7, UR12, RZ ;  /* 0x0000000c07037c24 */ /* 0x020fe4000f8e02ff */
[----:B---3--:R-:W-:Y:S02]  /*01e0*/  IMAD R2, R2, UR13, RZ ;  /* 0x0000000d02027c24 */ /* 0x008fe4000f8e02ff */
[----:B------:R-:W-:Y:S02]  /*01f0*/  IMAD R0, R0, UR14, RZ ;  /* 0x0000000e00007c24 */ /* 0x000fe4000f8e02ff */
[----:B------:R-:W-:Y:S05]  /*0200*/  BRA.U !UP0, `(.L_x_275) ;  /* 0x0000000508747547 */ /* 0x000fea000b800000 */
[----:B------:R-:W0:Y:S01]  /*0210*/  LDCU UR7, c[0x0][0x388] ;  /* 0x00007100ff0777ac */ /* 0x000e220008000800 */
[----:B------:R-:W-:Y:S01]  /*0220*/  UMOV UR4, URZ ;  /* 0x000000ff00047c82 */ /* 0x000fe20008000000 */
[----:B0-----:R-:W-:-:S12]  /*0230*/  UIMAD UR7, UR6, UR7, URZ ;  /* 0x00000007060772a4 */ /* 0x001fd8000f8e02ff */
.L_x_290:
[----:B0-----:R-:W0:Y:S02]  /*0240*/  LDCU UR5, c[0x0][0x39c] ;  /* 0x00007380ff0577ac */ /* 0x001e240008000800 */
[----:B0-----:R-:W-:-:S03]  /*0250*/  UIMAD UR8, UR4, UR5, URZ ;  /* 0x00000005040872a4 */ /* 0x001fc6000f8e02ff */
[----:B-1234-:R-:W-:-:S09]  /*0260*/  UMOV UR5, URZ ;  /* 0x000000ff00057c82 */ /* 0x01efd20008000000 */
.L_x_289:
[----:B01234-:R-:W-:-:S07]  /*0270*/  HFMA2 R7, -RZ, RZ, 0, 0 ;  /* 0x00000000ff077431 */ /* 0x01ffce00000001ff */
.L_x_288:
[----:B0-----:R-:W0:Y:S01]  /*0280*/  LDCU UR9, c[0x0][0x380] ;  /* 0x00007000ff0977ac */ /* 0x001e220008000800 */
[----:B------:R-:W-:Y:S01]  /*0290*/  BSSY.RECONVERGENT B0, `(.L_x_276) ;  /* 0x0000047000007945 */ /* 0x000fe20003800200 */
[----:B0-----:R-:W-:-:S13]  /*02a0*/  ISETP.GE.AND P0, PT, R6, UR9, PT ;  /* 0x0000000906007c0c */ /* 0x001fda000bf06270 */
[----:B-1234-:R-:W-:Y:S05]  /*02b0*/  @P0 BRA `(.L_x_277) ;  /* 0x0000000400100947 */ /* 0x01efea0003800000 */
[----:B------:R-:W-:-:S07]  /*02c0*/  MOV R19, R6 ;  /* 0x0000000600137202 */ /* 0x000fce0000000f00 */
.L_x_287:
[----:B0-----:R-:W0:Y:S01]  /*02d0*/  LDCU UR9, c[0x0][0x384] ;  /* 0x00007080ff0977ac */ /* 0x001e220008000800 */
[----:B------:R-:W-:Y:S01]  /*02e0*/  BSSY.RECONVERGENT B1, `(.L_x_278) ;  /* 0x000003d000017945 */ /* 0x000fe20003800200 */
[----:B0-----:R-:W-:-:S13]  /*02f0*/  ISETP.GE.AND P0, PT, R5, UR9, PT ;  /* 0x0000000905007c0c */ /* 0x001fda000bf06270 */
[----:B-1234-:R-:W-:Y:S05]  /*0300*/  @P0 BRA `(.L_x_279) ;  /* 0x0000000000e80947 */ /* 0x01efea0003800000 */
[----:B------:R-:W0:Y:S01]  /*0310*/  LDC R8, c[0x0][0x3a4] ;  /* 0x0000e900ff087b82 */ /* 0x000e220000000800 */
[----:B------:R-:W-:-:S07]  /*0320*/  IMAD.MOV.U32 R21, RZ, RZ, R5 ;  /* 0x000000ffff157224 */ /* 0x000fce00078e0005 */
[----:B------:R-:W1:Y:S01]  /*0330*/  LDC R9, c[0x0][0x398] ;  /* 0x0000e600ff097b82 */ /* 0x000e620000000800 */
[----:B0-----:R-:W-:Y:S02]  /*0340*/  IMAD R8, R8, UR7, RZ ;  /* 0x0000000708087c24 */ /* 0x001fe4000f8e02ff */
[----:B-1----:R-:W-:-:S04]  /*0350*/  IMAD R9, R9, UR4, RZ ;  /* 0x0000000409097c24 */ /* 0x002fc8000f8e02ff */
[----:B------:R-:W-:-:S04]  /*0360*/  IMAD R8, R8, UR5, R9 ;  /* 0x0000000508087c24 */ /* 0x000fc8000f8e0209 */
[----:B------:R-:W-:-:S04]  /*0370*/  IMAD R8, R7, UR7, R8 ;  /* 0x0000000707087c24 */ /* 0x000fc8000f8e0208 */
[----:B------:R-:W-:-:S07]  /*0380*/  IMAD R18, R19, UR6, R8 ;  /* 0x0000000613127c24 */ /* 0x000fce000f8e0208 */
.L_x_286:
[----:B0-----:R-:W0:Y:S01]  /*0390*/  LDCU UR9, c[0x0][0x388] ;  /* 0x00007100ff0977ac */ /* 0x001e220008000800 */
[----:B------:R-:W-:Y:S01]  /*03a0*/  BSSY.RECONVERGENT B2, `(.L_x_280) ;  /* 0x000002c000027945 */ /* 0x000fe20003800200 */
[----:B0-----:R-:W-:-:S13]  /*03b0*/  ISETP.GE.AND P0, PT, R4, UR9, PT ;  /* 0x0000000904007c0c */ /* 0x001fda000bf06270 */
[----:B-1234-:R-:W-:Y:S05]  /*03c0*/  @P0 BRA `(.L_x_281) ;  /* 0x0000000000a40947 */ /* 0x01efea0003800000 */
[----:B------:R-:W0:Y:S01]  /*03d0*/  LDC R14, c[0x0][0x3a8] ;  /* 0x0000ea00ff0e7b82 */ /* 0x000e220000000800 */
[----:B------:R-:W1:Y:S01]  /*03e0*/  LDCU UR9, c[0x0][0x38c] ;  /* 0x00007180ff0977ac */ /* 0x000e620008000800 */
[----:B------:R-:W-:Y:S01]  /*03f0*/  MOV R24, R4 ;  /* 0x0000000400187202 */ /* 0x000fe20000000f00 */
[----:B------:R-:W2:Y:S05]  /*0400*/  LDCU UR12, c[0x0][0x3c4] ;  /* 0x00007880ff0c77ac */ /* 0x000eaa0008000800 */
[----:B------:R-:W3:Y:S01]  /*0410*/  LDC R16, c[0x0][0x390] ;  /* 0x0000e400ff107b82 */ /* 0x000ee20000000800 */
[----:B------:R-:W4:Y:S07]  /*0420*/  LDCU UR13, c[0x0][0x384] ;  /* 0x00007080ff0d77ac */ /* 0x000f2e0008000800 */
[----:B------:R-:W2:Y:S08]  /*0430*/  LDC R20, c[0x0][0x3ac] ;  /* 0x0000eb00ff147b82 */ /* 0x000eb00000000800 */
[----:B------:R-:W2:Y:S01]  /*0440*/  LDC R22, c[0x0][0x390] ;  /* 0x0000e400ff167b82 */ /* 0x000ea20000000800 */
[----:B0-----:R-:W-:-:S02]  /*0450*/  IMAD R14, R14, UR5, R21 ;  /* 0x000000050e0e7c24 */ /* 0x001fc4000f8e0215 */
[----:B----4-:R-:W-:Y:S02]  /*0460*/  IMAD R25, R21, UR13, R18 ;  /* 0x0000000d15197c24 */ /* 0x010fe4000f8e0212 */
[----:B-1----:R-:W-:Y:S01]  /*0470*/  IMAD R23, R19, UR9, R14 ;  /* 0x0000000913177c24 */ /* 0x002fe2000f8e020e */
[----:B------:R-:W-:Y:S02]  /*0480*/  ISETP.GE.AND P1, PT, R14, UR9, PT ;  /* 0x000000090e007c0c */ /* 0x000fe4000bf26270 */
[----:B------:R-:W0:Y:S01]  /*0490*/  LDC R26, c[0x0][0x3c0] ;  /* 0x0000f000ff1a7b82 */ /* 0x000e220000000800 */
[----:B---3--:R-:W-:Y:S01]  /*04a0*/  IMAD R23, R23, R16, UR8 ;  /* 0x0000000817177e24 */ /* 0x008fe2000f8e0210 */
[----:B--2---:R-:W-:-:S06]  /*04b0*/  ISETP.LT.AND P2, PT, RZ, UR12, !P1 ;  /* 0x0000000cff007c0c */ /* 0x004fcc000cf41270 */
[----:B------:R-:W1:Y:S08]  /*04c0*/  LDC.64 R8, c[0x0][0x3b0] ;  /* 0x0000ec00ff087b82 */ /* 0x000e700000000a00 */
[----:B------:R-:W2:Y:S08]  /*04d0*/  LDC.64 R10, c[0x0][0x3b8] ;  /* 0x0000ee00ff0a7b82 */ /* 0x000eb00000000a00 */
[----:B------:R-:W3:Y:S02]  /*04e0*/  LDC.64 R12, c[0x0][0x3b8] ;  /* 0x0000ee00ff0c7b82 */ /* 0x000ee40000000a00 */
.L_x_285:
[----:B01--4-:R-:W-:Y:S01]  /*04f0*/  IMAD R15, R7, R20, R24 ;  /* 0x00000014070f7224 */ /* 0x013fe200078e0218 */
[----:B------:R-:W-:Y:S04]  /*0500*/  BSSY.RECONVERGENT B3, `(.L_x_282) ;  /* 0x0000011000037945 */ /* 0x000fe80003800200 */
[----:B------:R-:W-:-:S13]  /*0510*/  ISETP.LT.AND P0, PT, R15, R22, PT ;  /* 0x000000160f00720c */ /* 0x000fda0003f01270 */
[----:B------:R-:W-:Y:S05]  /*0520*/  @!P1 BRA P0, `(.L_x_283) ;  /* 0x0000000000209947 */ /* 0x000fea0000000000 */
[----:B------:R-:W-:Y:S01]  /*0530*/  ISETP.GE.AND P0, PT, R15, R22, PT ;  /* 0x000000160f00720c */ /* 0x000fe20003f06270 */
[----:B------:R-:W-:-:S03]  /*0540*/  IMAD.IADD R15, R25, 0x1, R24 ;  /* 0x00000001190f7824 */ /* 0x000fc600078e0218 */
[----:B0-----:R-:W-:Y:S01]  /*0550*/  ISETP.LT.OR P0, PT, R26, 0x1, P0 ;  /* 0x000000011a00780c */ /* 0x001fe20000701670 */
[----:B---3--:R-:W-:-:S12]  /*0560*/  IMAD.WIDE R14, R15, 0x4, R12 ;  /* 0x000000040f0e7825 */ /* 0x008fd800078e020c */
[----:B------:R4:W-:Y:S01]  /*0570*/  @!P0 STG.E desc[UR10][R14.64], RZ ;  /* 0x000000ff0e008986 */ /* 0x0009e2000c10190a */
[----:B------:R-:W-:Y:S05]  /*0580*/  @!P2 BRA `(.L_x_284) ;  /* 0x000000000020a947 */ /* 0x000fea0003800000 */
[----:B------:R0:W-:Y:S01]  /*0590*/  STG.E desc[UR10][R14.64], RZ ;  /* 0x000000ff0e007986 */ /* 0x0001e2000c10190a */
[----:B------:R-:W-:Y:S05]  /*05a0*/  BRA `(.L_x_284) ;  /* 0x0000000000187947 */ /* 0x000fea0003800000 */
.L_x_283:
[----:B------:R-:W-:-:S05]  /*05b0*/  IADD3 R15, PT, PT, R15, R23, RZ ;  /* 0x000000170f0f7210 */ /* 0x000fca0007ffe0ff */
[----:B-1----:R-:W-:-:S06]  /*05c0*/  IMAD.WIDE R14, R15, 0x4, R8 ;  /* 0x000000040f0e7825 */ /* 0x002fcc00078e0208 */
[----:B------:R-:W4:Y:S01]  /*05d0*/  LDG.E R15, desc[UR10][R14.64] ;  /* 0x0000000a0e0f7981 */ /* 0x000f22000c1e1900 */
[----:B------:R-:W-:-:S05]  /*05e0*/  IADD3 R17, PT, PT, R25, R24, RZ ;  /* 0x0000001819117210 */ /* 0x000fca0007ffe0ff */
[----:B--2---:R-:W-:-:S05]  /*05f0*/  IMAD.WIDE R16, R17, 0x4, R10 ;  /* 0x0000000411107825 */ /* 0x004fca00078e020a */
[----:B----4-:R1:W-:Y:S02]  /*0600*/  STG.E desc[UR10][R16.64], R15 ;  /* 0x0000000f10007986 */ /* 0x0103e4000c10190a */
.L_x_284:
[----:B------:R-:W-:Y:S05]  /*0610*/  BSYNC.RECONVERGENT B3 ;  /* 0x0000000000037941 */ /* 0x000fea0003800200 */
.L_x_282:
[----:B------:R-:W5:Y:S01]  /*0620*/  LDCU UR9, c[0x0][0x388] ;  /* 0x00007100ff0977ac */ /* 0x000f620008000800 */
[----:B------:R-:W-:-:S05]  /*0630*/  IMAD.IADD R24, R3, 0x1, R24 ;  /* 0x0000000103187824 */ /* 0x000fca00078e0218 */
[----:B-----5:R-:W-:-:S13]  /*0640*/  ISETP.GE.AND P0, PT, R24, UR9, PT ;  /* 0x0000000918007c0c */ /* 0x020fda000bf06270 */
[----:B------:R-:W-:Y:S05]  /*0650*/  @!P0 BRA `(.L_x_285) ;  /* 0xfffffffc00a48947 */ /* 0x000fea000383ffff */
.L_x_281:
[----:B------:R-:W-:Y:S05]  /*0660*/  BSYNC.RECONVERGENT B2 ;  /* 0x0000000000027941 */ /* 0x000fea0003800200 */
.L_x_280:
[----:B------:R-:W5:Y:S01]  /*0670*/  LDCU UR9, c[0x0][0x384] ;  /* 0x00007080ff0977ac */ /* 0x000f620008000800 */
[----:B------:R-:W-:-:S04]  /*0680*/  IADD3 R21, PT, PT, R2, R21, RZ ;  /* 0x0000001502157210 */ /* 0x000fc80007ffe0ff */
[----:B-----5:R-:W-:-:S13]  /*0690*/  ISETP.GE.AND P0, PT, R21, UR9, PT ;  /* 0x0000000915007c0c */ /* 0x020fda000bf06270 */
[----:B------:R-:W-:Y:S05]  /*06a0*/  @!P0 BRA `(.L_x_286) ;  /* 0xfffffffc00388947 */ /* 0x000fea000383ffff */
.L_x_279:
[----:B------:R-:W-:Y:S05]  /*06b0*/  BSYNC.RECONVERGENT B1 ;  /* 0x0000000000017941 */ /* 0x000fea0003800200 */
.L_x_278:
[----:B------:R-:W5:Y:S01]  /*06c0*/  LDCU UR9, c[0x0][0x380] ;  /* 0x00007000ff0977ac */ /* 0x000f620008000800 */
[----:B------:R-:W-:-:S04]  /*06d0*/  IADD3 R19, PT, PT, R0, R19, RZ ;  /* 0x0000001300137210 */ /* 0x000fc80007ffe0ff */
[----:B-----5:R-:W-:-:S13]  /*06e0*/  ISETP.GE.AND P0, PT, R19, UR9, PT ;  /* 0x0000000913007c0c */ /* 0x020fda000bf06270 */
[----:B------:R-:W-:Y:S05]  /*06f0*/  @!P0 BRA `(.L_x_287) ;  /* 0xfffffff800f48947 */ /* 0x000fea000383ffff */
.L_x_277:
[----:B------:R-:W-:Y:S05]  /*0700*/  BSYNC.RECONVERGENT B0 ;  /* 0x0000000000007941 */ /* 0x000fea0003800200 */
.L_x_276:
[----:B------:R-:W5:Y:S01]  /*0710*/  LDCU UR9, c[0x0][0x3a4] ;  /* 0x00007480ff0977ac */ /* 0x000f620008000800 */
[----:B------:R-:W-:-:S05]  /*0720*/  VIADD R7, R7, 0x1 ;  /* 0x0000000107077836 */ /* 0x000fca0000000000 */
[----:B-----5:R-:W-:-:S13]  /*0730*/  ISETP.NE.AND P0, PT, R7, UR9, PT ;  /* 0x0000000907007c0c */ /* 0x020fda000bf05270 */
[----:B------:R-:W-:Y:S05]  /*0740*/  @P0 BRA `(.L_x_288) ;  /* 0xfffffff800cc0947 */ /* 0x000fea000383ffff */
[----:B------:R-:W5:Y:S01]  /*0750*/  LDCU UR9, c[0x0][0x3a0] ;  /* 0x00007400ff0977ac */ /* 0x000f620008000800 */
[----:B------:R-:W-:-:S04]  /*0760*/  UIADD3 UR5, UPT, UPT, UR5, 0x1, URZ ;  /* 0x0000000105057890 */ /* 0x000fc8000fffe0ff */
[----:B-----5:R-:W-:-:S09]  /*0770*/  UISETP.NE.AND UP0, UPT, UR5, UR9, UPT ;  /* 0x000000090500728c */ /* 0x020fd2000bf05270 */
[----:B------:R-:W-:Y:S05]  /*0780*/  BRA.U UP0, `(.L_x_289) ;  /* 0xfffffff900b87547 */ /* 0x000fea000b83ffff */
[----:B------:R-:W5:Y:S01]  /*0790*/  LDCU UR5, c[0x0][0x394] ;  /* 0x00007280ff0577ac */ /* 0x000f620008000800 */
[----:B------:R-:W-:-:S04]  /*07a0*/  UIADD3 UR4, UPT, UPT, UR4, 0x1, URZ ;  /* 0x0000000104047890 */ /* 0x000fc8000fffe0ff */
[----:B-----5:R-:W-:-:S09]  /*07b0*/  UISETP.NE.AND UP0, UPT, UR4, UR5, UPT ;  /* 0x000000050400728c */ /* 0x020fd2000bf05270 */
[----:B------:R-:W-:Y:S05]  /*07c0*/  BRA.U UP0, `(.L_x_290) ;  /* 0xfffffff9009c7547 */ /* 0x000fea000b83ffff */
[----:B------:R-:W-:Y:S05]  /*07d0*/  EXIT ;  /* 0x000000000000794d */ /* 0x000fea0003800000 */
.L_x_275:
[----:B------:R-:W-:-:S05]  /*07e0*/  UMOV UR4, URZ ;  /* 0x000000ff00047c82 */ /* 0x000fca0008000000 */
.L_x_302:
[----:B0-----:R-:W0:Y:S01]  /*07f0*/  LDC R7, c[0x0][0x398] ;  /* 0x0000e600ff077b82 */ /* 0x001e220000000800 */
[----:B------:R-:W-:Y:S01]  /*0800*/  UMOV UR5, URZ ;  /* 0x000000ff00057c82 */ /* 0x000fe20008000000 */
[----:B0-----:R-:W-:-:S07]  /*0810*/  IMAD R7, R7, UR4, R4 ;  /* 0x0000000407077c24 */ /* 0x001fce000f8e0204 */
.L_x_301:
[----:B0-----:R-:W0:Y:S01]  /*0820*/  LDCU UR6, c[0x0][0x3a8] ;  /* 0x00007500ff0677ac */ /* 0x001e220008000800 */
[----:B------:R-:W-:Y:S01]  /*0830*/  HFMA2 R12, -RZ, RZ, 0, 0 ;  /* 0x00000000ff0c7431 */ /* 0x000fe200000001ff */
[----:B0-----:R-:W-:-:S12]  /*0840*/  UIMAD UR6, UR5, UR6, URZ ;  /* 0x00000006050672a4 */ /* 0x001fd8000f8e02ff */
.L_x_300:
[----:B0-----:R-:W0:Y:S01]  /*0850*/  LDCU UR7, c[0x0][0x380] ;  /* 0x00007000ff0777ac */ /* 0x001e220008000800 */
[----:B------:R-:W-:Y:S01]  /*0860*/  BSSY.RECONVERGENT B0, `(.L_x_291) ;  /* 0x0000034000007945 */ /* 0x000fe20003800200 */
[----:B0-----:R-:W-:-:S13]  /*0870*/  ISETP.GE.AND P0, PT, R6, UR7, PT ;  /* 0x0000000706007c0c */ /* 0x001fda000bf06270 */
[----:B------:R-:W-:Y:S05]  /*0880*/  @P0 BRA `(.L_x_292) ;  /* 0x0000000000c40947 */ /* 0x000fea0003800000 */
[----:B------:R-:W0:Y:S01]  /*0890*/  LDC R15, c[0x0][0x39c] ;  /* 0x0000e700ff0f7b82 */ /* 0x000e220000000800 */
[----:B------:R-:W1:Y:S01]  /*08a0*/  LDCU UR7, c[0x0][0x3ac] ;  /* 0x00007580ff0777ac */ /* 0x000e620008000800 */
[----:B------:R-:W-:-:S06]  /*08b0*/  MOV R13, R6 ;  /* 0x00000006000d7202 */ /* 0x000fcc0000000f00 */
[----:B------:R-:W2:Y:S01]  /*08c0*/  LDC R9, c[0x0][0x3a4] ;  /* 0x0000e900ff097b82 */ /* 0x000ea20000000800 */
[----:B0-----:R-:W-:-:S04]  /*08d0*/  IMAD R15, R15, UR4, R4 ;  /* 0x000000040f0f7c24 */ /* 0x001fc8000f8e0204 */
[----:B-1----:R-:W-:Y:S02]  /*08e0*/  IMAD R15, R12, UR7, R15 ;  /* 0x000000070c0f7c24 */ /* 0x002fe4000f8e020f */
[----:B--2---:R-:W-:-:S07]  /*08f0*/  IMAD R14, R9, UR5, R12 ;  /* 0x00000005090e7c24 */ /* 0x004fce000f8e020c */
.L_x_299:
[----:B0-----:R-:W0:Y:S01]  /*0900*/  LDCU UR7, c[0x0][0x384] ;  /* 0x00007080ff0777ac */ /* 0x001e220008000800 */
[----:B------:R-:W-:Y:S01]  /*0910*/  BSSY.RECONVERGENT B1, `(.L_x_293) ;  /* 0x0000024000017945 */ /* 0x000fe20003800200 */
[----:B0-----:R-:W-:-:S13]  /*0920*/  ISETP.GE.AND P0, PT, R5, UR7, PT ;  /* 0x0000000705007c0c */ /* 0x001fda000bf06270 */
[----:B------:R-:W-:Y:S05]  /*0930*/  @P0 BRA `(.L_x_294) ;  /* 0x0000000000840947 */ /* 0x000fea0003800000 */
[----:B------:R-:W0:Y:S01]  /*0940*/  LDC.64 R18, c[0x0][0x388] ;  /* 0x0000e200ff127b82 */ /* 0x000e220000000a00 */
[----:B------:R-:W-:Y:S02]  /*0950*/  IMAD.MOV.U32 R17, RZ, RZ, R5 ;  /* 0x000000ffff117224 */ /* 0x000fe400078e0005 */
[----:B0-----:R-:W-:Y:S02]  /*0960*/  IMAD R16, R13, R19, UR6 ;  /* 0x000000060d107e24 */ /* 0x001fe4000f8e0213 */
[----:B------:R-:W-:-:S07]  /*0970*/  IMAD R18, R14, R18, R13 ;  /* 0x000000120e127224 */ /* 0x000fce00078e020d */
.L_x_298:
[----:B0-----:R-:W0:Y:S01]  /*0980*/  LDC R19, c[0x0][0x388] ;  /* 0x0000e200ff137b82 */ /* 0x001e220000000800 */
[----:B------:R-:W-:Y:S01]  /*0990*/  BSSY.RECONVERGENT B2, `(.L_x_295) ;  /* 0x0000017000027945 */ /* 0x000fe20003800200 */
[----:B0-----:R-:W-:-:S13]  /*09a0*/  ISETP.GE.AND P0, PT, R4, R19, PT ;  /* 0x000000130400720c */ /* 0x001fda0003f06270 */
[----:B------:R-:W-:Y:S05]  /*09b0*/  @P0 BRA `(.L_x_296) ;  /* 0x0000000000500947 */ /* 0x000fea0003800000 */
[----:B------:R-:W0:Y:S01]  /*09c0*/  LDCU.64 UR8, c[0x0][0x380] ;  /* 0x00007000ff0877ac */ /* 0x000e220008000a00 */
[----:B------:R-:W-:Y:S02]  /*09d0*/  IADD3 R8, PT, PT, R16, R17, RZ ;  /* 0x0000001110087210 */ /* 0x000fe40007ffe0ff */
[----:B------:R-:W-:Y:S01]  /*09e0*/  MOV R20, R4 ;  /* 0x0000000400147202 */ /* 0x000fe20000000f00 */
[----:B------:R-:W1:Y:S01]  /*09f0*/  LDCU UR7, c[0x0][0x390] ;  /* 0x00007200ff0777ac */ /* 0x000e620008000800 */
[----:B0-----:R-:W-:Y:S02]  /*0a00*/  IMAD R10, R18, UR8, R17 ;  /* 0x00000008120a7c24 */ /* 0x001fe4000f8e0211 */
[----:B-1----:R-:W-:Y:S02]  /*0a10*/  IMAD R21, R8, UR7, R15 ;  /* 0x0000000708157c24 */ /* 0x002fe4000f8e020f */
[----:B------:R-:W-:-:S07]  /*0a20*/  IMAD R22, R10, UR9, R7 ;  /* 0x000000090a167c24 */ /* 0x000fce000f8e0207 */
.L_x_297:
[----:B0-----:R-:W0:Y:S08]  /*0a30*/  LDC.64 R10, c[0x0][0x3b8] ;  /* 0x0000ee00ff0a7b82 */ /* 0x001e300000000a00 */
[----:B------:R-:W1:Y:S01]  /*0a40*/  LDC.64 R8, c[0x0][0x3b0] ;  /* 0x0000ec00ff087b82 */ /* 0x000e620000000a00 */
[----:B0-----:R-:W-:-:S06]  /*0a50*/  IMAD.WIDE R10, R22, 0x4, R10 ;  /* 0x00000004160a7825 */ /* 0x001fcc00078e020a */
[----:B------:R-:W2:Y:S01]  /*0a60*/  LDG.E R10, desc[UR10][R10.64] ;  /* 0x0000000a0a0a7981 */ /* 0x000ea2000c1e1900 */
[----:B-1----:R-:W-:-:S05]  /*0a70*/  IMAD.WIDE R8, R21, 0x4, R8 ;  /* 0x0000000415087825 */ /* 0x002fca00078e0208 */
[----:B------:R-:W2:Y:S01]  /*0a80*/  LDG.E R23, desc[UR10][R8.64] ;  /* 0x0000000a08177981 */ /* 0x000ea2000c1e1900 */
[----:B------:R-:W-:-:S05]  /*0a90*/  IMAD.IADD R20, R3, 0x1, R20 ;  /* 0x0000000103147824 */ /* 0x000fca00078e0214 */
[----:B------:R-:W-:Y:S02]  /*0aa0*/  ISETP.GE.AND P0, PT, R20, R19, PT ;  /* 0x000000131400720c */ /* 0x000fe40003f06270 */
[C---:B------:R-:W-:Y:S02]  /*0ab0*/  IADD3 R22, PT, PT, R3.reuse, R22, RZ ;  /* 0x0000001603167210 */ /* 0x040fe40007ffe0ff */
[----:B------:R-:W-:Y:S01]  /*0ac0*/  IADD3 R21, PT, PT, R3, R21, RZ ;  /* 0x0000001503157210 */ /* 0x000fe20007ffe0ff */
[----:B--2---:R-:W-:-:S05]  /*0ad0*/  FADD R23, R10, R23 ;  /* 0x000000170a177221 */ /* 0x004fca0000000000 */
[----:B------:R0:W-:Y:S03]  /*0ae0*/  STG.E desc[UR10][R8.64], R23 ;  /* 0x0000001708007986 */ /* 0x0001e6000c10190a */
[----:B------:R-:W-:Y:S05]  /*0af0*/  @!P0 BRA `(.L_x_297) ;  /* 0xfffffffc00cc8947 */ /* 0x000fea000383ffff */
.L_x_296:
[----:B------:R-:W-:Y:S05]  /*0b00*/  BSYNC.RECONVERGENT B2 ;  /* 0x0000000000027941 */ /* 0x000fea0003800200 */
.L_x_295:
[----:B------:R-:W1:Y:S01]  /*0b10*/  LDCU UR7, c[0x0][0x384] ;  /* 0x00007080ff0777ac */ /* 0x000e620008000800 */
[----:B------:R-:W-:-:S05]  /*0b20*/  IMAD.IADD R17, R2, 0x1, R17 ;  /* 0x0000000102117824 */ /* 0x000fca00078e0211 */
[----:B-1----:R-:W-:-:S13]  /*0b30*/  ISETP.GE.AND P0, PT, R17, UR7, PT ;  /* 0x0000000711007c0c */ /* 0x002fda000bf06270 */
[----:B------:R-:W-:Y:S05]  /*0b40*/  @!P0 BRA `(.L_x_298) ;  /* 0xfffffffc008c8947 */ /* 0x000fea000383ffff */
.L_x_294:
[----:B------:R-:W-:Y:S05]  /*0b50*/  BSYNC.RECONVERGENT B1 ;  /* 0x0000000000017941 */ /* 0x000fea0003800200 */
.L_x_293:
[----:B------:R-:W1:Y:S01]  /*0b60*/  LDCU UR7, c[0x0][0x380] ;  /* 0x00007000ff0777ac */ /* 0x000e620008000800 */
[----:B------:R-:W-:-:S04]  /*0b70*/  IADD3 R13, PT, PT, R0, R13, RZ ;  /* 0x0000000d000d7210 */ /* 0x000fc80007ffe0ff */
[----:B-1----:R-:W-:-:S13]  /*0b80*/  ISETP.GE.AND P0, PT, R13, UR7, PT ;  /* 0x000000070d007c0c */ /* 0x002fda000bf06270 */
[----:B------:R-:W-:Y:S05]  /*0b90*/  @!P0 BRA `(.L_x_299) ;  /* 0xfffffffc00588947 */ /* 0x000fea000383ffff */
.L_x_292:
[----:B------:R-:W-:Y:S05]  /*0ba0*/  BSYNC.RECONVERGENT B0 ;  /* 0x0000000000007941 */ /* 0x000fea0003800200 */
.L_x_291:
[----:B------:R-:W1:Y:S01]  /*0bb0*/  LDCU UR7, c[0x0][0x3a4] ;  /* 0x00007480ff0777ac */ /* 0x000e620008000800 */
[----:B------:R-:W-:-:S04]  /*0bc0*/  IADD3 R12, PT, PT, R12, 0x1, RZ ;  /* 0x000000010c0c7810 */ /* 0x000fc80007ffe0ff */
[----:B-1----:R-:W-:-:S13]  /*0bd0*/  ISETP.NE.AND P0, PT, R12, UR7, PT ;  /* 0x000000070c007c0c */ /* 0x002fda000bf05270 */
[----:B------:R-:W-:Y:S05]  /*0be0*/  @P0 BRA `(.L_x_300) ;  /* 0xfffffffc00180947 */ /* 0x000fea000383ffff */
        /* <DEDUP_REMOVED lines=10> */
.L_x_303:
        /* <DEDUP_REMOVED lines=15> */
.L_x_393:


//--------------------- .text.ShapetoBatch4DNHWC  --------------------------
	.section	.text.ShapetoBatch4DNHWC,"ax",@progbits
	.align	128
        .global         ShapetoBatch4DNHWC
        .type           ShapetoBatch4DNHWC,@function
        .size           ShapetoBatch4DNHWC,(.L_x_394 - ShapetoBatch4DNHWC)
        .other          ShapetoBatch4DNHWC,@"STO_CUDA_ENTRY STV_DEFAULT"
ShapetoBatch4DNHWC:
.text.ShapetoBatch4DNHWC:
        /* <DEDUP_REMOVED lines=18> */
[----:B------:R-:W2:Y:S06]  /*0120*/  LDCU.64 UR10, c[0x0][0x358] ;  /* 0x00006b00ff0a77ac */ /* 0x000eac0008000a00 */
[----:B------:R-:W3:Y:S01]  /*0130*/  LDC R7, c[0x0][0x368] ;  /* 0x0000da00ff077b82 */ /* 0x000ee20000000800 */
[----:B------:R-:W4:Y:S01]  /*0140*/  LDCU UR8, c[0x0][0x378] ;  /* 0x00006f00ff0877ac */ /* 0x000f220008000800 */
[----:B------:R-:W5:Y:S01]  /*0150*/  LDCU UR9, c[0x0][0x374] ;  /* 0x00006e80ff0977ac */ /* 0x000f620008000800 */
[----:B------:R-:W2:Y:S01]  /*0160*/  LDCU UR12, c[0x0][0x370] ;  /* 0x00006e00ff0c77ac */ /* 0x000ea20008000800 */
[----:B0-----:R-:W-:Y:S01]  /*0170*/  UPRMT UR4, UR4, 0x8880, URZ ;  /* 0x0000888004047896 */ /* 0x001fe200080000ff */
[----:B-1----:R-:W-:-:S03]  /*0180*/  IMAD R5, R2, UR6, R5 ;  /* 0x0000000602057c24 */ /* 0x002fc6000f8e0205 */
[----:B------:R-:W-:Y:S01]  /*0190*/  UISETP.NE.AND UP0, UPT, UR4, URZ, UPT ;  /* 0x000000ff0400728c */ /* 0x000fe2000bf05270 */
[----:B-----5:R-:W-:Y:S02]  /*01a0*/  IMAD R2, R2, UR9, RZ ;  /* 0x0000000902027c24 */ /* 0x020fe4000f8e02ff */
[C---:B---3--:R-:W-:Y:S02]  /*01b0*/  IMAD R4, R7.reuse, UR7, R4 ;  /* 0x0000000707047c24 */ /* 0x048fe4000f8e0204 */
[----:B----4-:R-:W-:Y:S02]  /*01c0*/  IMAD R3, R7, UR8, RZ ;  /* 0x0000000807037c24 */ /* 0x010fe4000f8e02ff */
[----:B--2---:R-:W-:Y:S02]  /*01d0*/  IMAD R0, R0, UR12, RZ ;  /* 0x0000000c00007c24 */ /* 0x004fe4000f8e02ff */
[----:B------:R-:W-:Y:S05]  /*01e0*/  BRA.U !UP0, `(.L_x_304) ;  /* 0x0000000508787547 */ /* 0x000fea000b800000 */
[----:B------:R-:W0:Y:S01]  /*01f0*/  LDCU UR6, c[0x0][0x388] ;  /* 0x00007100ff0677ac */ /* 0x000e220008000800 */
[----:B------:R-:W0:Y:S02]  /*0200*/  LDCU.64 UR4, c[0x0][0x380] ;  /* 0x00007000ff0477ac */ /* 0x000e240008000a00 */
[----:B0-----:R-:W-:-:S04]  /*0210*/  UIMAD UR6, UR6, UR5, URZ ;  /* 0x00000005060672a4 */ /* 0x001fc8000f8e02ff */
[----:B------:R-:W-:-:S03]  /*0220*/  UIMAD UR7, UR4, UR6, URZ ;  /* 0x00000006040772a4 */ /* 0x000fc6000f8e02ff */
[----:B------:R-:W-:-:S09]  /*0230*/  UMOV UR4, URZ ;  /* 0x000000ff00047c82 */ /* 0x000fd20008000000 */
.L_x_319:
[----:B0-----:R-:W0:Y:S02]  /*0240*/  LDCU UR5, c[0x0][0x39c] ;  /* 0x00007380ff0577ac */ /* 0x001e240008000800 */
[----:B0-----:R-:W-:-:S03]  /*0250*/  UIMAD UR8, UR4, UR5, URZ ;  /* 0x00000005040872a4 */ /* 0x001fc6000f8e02ff */
[----:B-12-4-:R-:W-:-:S09]  /*0260*/  UMOV UR5, URZ ;  /* 0x000000ff00057c82 */ /* 0x016fd20008000000 */
.L_x_318:
[----:B012-4-:R-:W-:-:S07]  /*0270*/  HFMA2 R7, -RZ, RZ, 0, 0 ;  /* 0x00000000ff077431 */ /* 0x017fce00000001ff */
.L_x_317:
[----:B0-----:R-:W0:Y:S01]  /*0280*/  LDCU UR9, c[0x0][0x380] ;  /* 0x00007000ff0977ac */ /* 0x001e220008000800 */
[----:B------:R-:W-:Y:S01]  /*0290*/  BSSY.RECONVERGENT B0, `(.L_x_305) ;  /* 0x0000046000007945 */ /* 0x000fe20003800200 */
[----:B0-----:R-:W-:-:S13]  /*02a0*/  ISETP.GE.AND P0, PT, R6, UR9, PT ;  /* 0x0000000906007c0c */ /* 0x001fda000bf06270 */
[----:B-12-4-:R-:W-:Y:S05]  /*02b0*/  @P0 BRA `(.L_x_306) ;  /* 0x00000004000c0947 */ /* 0x016fea0003800000 */
[----:B------:R-:W-:-:S07]  /*02c0*/  MOV R19, R6 ;  /* 0x0000000600137202 */ /* 0x000fce0000000f00 */
.L_x_316:
[----:B0-----:R-:W0:Y:S01]  /*02d0*/  LDCU UR9, c[0x0][0x384] ;  /* 0x00007080ff0977ac */ /* 0x001e220008000800 */
[----:B------:R-:W-:Y:S01]  /*02e0*/  BSSY.RECONVERGENT B1, `(.L_x_307) ;  /* 0x000003c000017945 */ /* 0x000fe20003800200 */
[----:B0-----:R-:W-:-:S13]  /*02f0*/  ISETP.GE.AND P0, PT, R5, UR9, PT ;  /* 0x0000000905007c0c */ /* 0x001fda000bf06270 */
[----:B-12-4-:R-:W-:Y:S05]  /*0300*/  @P0 BRA `(.L_x_308) ;  /* 0x0000000000e40947 */ /* 0x016fea0003800000 */
[----:B------:R-:W0:Y:S01]  /*0310*/  LDC R8, c[0x0][0x3a4] ;  /* 0x0000e900ff087b82 */ /* 0x000e220000000800 */
[----:B------:R-:W1:Y:S01]  /*0320*/  LDCU UR9, c[0x0][0x38c] ;  /* 0x00007180ff0977ac */ /* 0x000e620008000800 */
[----:B------:R-:W-:Y:S01]  /*0330*/  IMAD.MOV.U32 R20, RZ, RZ, R5 ;  /* 0x000000ffff147224 */ /* 0x000fe200078e0005 */
[----:B------:R-:W2:Y:S05]  /*0340*/  LDCU UR12, c[0x0][0x3c4] ;  /* 0x00007880ff0c77ac */ /* 0x000eaa0008000800 */
[----:B------:R-:W3:Y:S08]  /*0350*/  LDC R9, c[0x0][0x398] ;  /* 0x0000e600ff097b82 */ /* 0x000ef00000000800 */
[----:B------:R-:W4:Y:S01]  /*0360*/  LDC R18, c[0x0][0x3a8] ;  /* 0x0000ea00ff127b82 */ /* 0x000f220000000800 */
[----:B0-----:R-:W-:-:S02]  /*0370*/  IMAD R8, R8, UR7, RZ ;  /* 0x0000000708087c24 */ /* 0x001fc4000f8e02ff */
[----:B---3--:R-:W-:-:S04]  /*0380*/  IMAD R9, R9, UR4, RZ ;  /* 0x0000000409097c24 */ /* 0x008fc8000f8e02ff */
[----:B------:R-:W-:Y:S02]  /*0390*/  IMAD R8, R8, UR5, R9 ;  /* 0x0000000508087c24 */ /* 0x000fe4000f8e0209 */
[----:B----4-:R-:W-:Y:S02]  /*03a0*/  IMAD R18, R18, UR5, R19 ;  /* 0x0000000512127c24 */ /* 0x010fe4000f8e0213 */
[----:B------:R-:W-:-:S03]  /*03b0*/  IMAD R8, R7, UR7, R8 ;  /* 0x0000000707087c24 */ /* 0x000fc6000f8e0208 */
[----:B-1----:R-:W-:Y:S01]  /*03c0*/  ISETP.GE.AND P0, PT, R18, UR9, PT ;  /* 0x0000000912007c0c */ /* 0x002fe2000bf06270 */
[----:B------:R-:W-:-:S03]  /*03d0*/  IMAD R21, R19, UR6, R8 ;  /* 0x0000000613157c24 */ /* 0x000fc6000f8e0208 */
[----:B--2---:R-:W-:-:S13]  /*03e0*/  ISETP.LT.AND P0, PT, RZ, UR12, !P0 ;  /* 0x0000000cff007c0c */ /* 0x004fda000c701270 */
.L_x_315:
[----:B0-----:R-:W0:Y:S01]  /*03f0*/  LDC R23, c[0x0][0x388] ;  /* 0x0000e200ff177b82 */ /* 0x001e220000000800 */
[----:B------:R-:W-:Y:S01]  /*0400*/  BSSY.RECONVERGENT B2, `(.L_x_309) ;  /* 0x0000025000027945 */ /* 0x000fe20003800200 */
[----:B0-----:R-:W-:-:S13]  /*0410*/  ISETP.GE.AND P1, PT, R4, R23, PT ;  /* 0x000000170400720c */ /* 0x001fda0003f26270 */
[----:B-12-4-:R-:W-:Y:S05]  /*0420*/  @P1 BRA `(.L_x_310) ;  /* 0x0000000000881947 */ /* 0x016fea0003800000 */
[----:B------:R-:W0:Y:S01]  /*0430*/  LDCU UR9, c[0x0][0x3ac] ;  /* 0x00007580ff0977ac */ /* 0x000e220008000800 */
[----:B------:R-:W1:Y:S01]  /*0440*/  LDC.64 R8, c[0x0][0x3b0] ;  /* 0x0000ec00ff087b82 */ /* 0x000e620000000a00 */
[----:B------:R-:W-:Y:S01]  /*0450*/  MOV R24, R4 ;  /* 0x0000000400187202 */ /* 0x000fe20000000f00 */
[----:B------:R-:W2:Y:S01]  /*0460*/  LDCU UR14, c[0x0][0x38c] ;  /* 0x00007180ff0e77ac */ /* 0x000ea20008000800 */
[----:B------:R-:W3:Y:S05]  /*0470*/  LDCU UR12, c[0x0][0x390] ;  /* 0x00007200ff0c77ac */ /* 0x000eea0008000800 */
[----:B------:R-:W4:Y:S01]  /*0480*/  LDC.64 R10, c[0x0][0x3b8] ;  /* 0x0000ee00ff0a7b82 */ /* 0x000f220000000a00 */
[----:B------:R-:W5:Y:S07]  /*0490*/  LDCU UR13, c[0x0][0x3c0] ;  /* 0x00007800ff0d77ac */ /* 0x000f6e0008000800 */
[----:B------:R-:W1:Y:S01]  /*04a0*/  LDC.64 R12, c[0x0][0x3b8] ;  /* 0x0000ee00ff0c7b82 */ /* 0x000e620000000a00 */
[----:B0-----:R-:W-:-:S04]  /*04b0*/  IMAD R15, R7, UR9, R20 ;  /* 0x00000009070f7c24 */ /* 0x001fc8000f8e0214 */
[C---:B--2---:R-:W-:Y:S01]  /*04c0*/  IMAD R22, R18.reuse, UR14, R15 ;  /* 0x0000000e12167c24 */ /* 0x044fe2000f8e020f */
[----:B------:R-:W-:Y:S02]  /*04d0*/  ISETP.LT.AND P4, PT, R18, UR14, PT ;  /* 0x0000000e12007c0c */ /* 0x000fe4000bf81270 */
[----:B---3--:R-:W-:Y:S01]  /*04e0*/  ISETP.GE.AND P1, PT, R15, UR12, PT ;  /* 0x0000000c0f007c0c */ /* 0x008fe2000bf26270 */
[-C--:B------:R-:W-:Y:S02]  /*04f0*/  IMAD R22, R22, R23.reuse, UR8 ;  /* 0x0000000816167e24 */ /* 0x080fe4000f8e0217 */
[----:B------:R-:W-:Y:S01]  /*0500*/  IMAD R23, R20, R23, R21 ;  /* 0x0000001714177224 */ /* 0x000fe200078e0215 */
[----:B-----5:R-:W-:-:S13]  /*0510*/  ISETP.LT.AND P3, PT, RZ, UR13, !P1 ;  /* 0x0000000dff007c0c */ /* 0x020fda000cf61270 */
.L_x_314:
[----:B------:R-:W-:Y:S04]  /*0520*/  BSSY.RECONVERGENT B3, `(.L_x_311) ;  /* 0x000000e000037945 */ /* 0x000fe80003800200 */
[----:B012---:R-:W-:Y:S05]  /*0530*/  @!P1 BRA P4, `(.L_x_312) ;  /* 0x0000000000189947 */ /* 0x007fea0002000000 */
[----:B------:R-:W-:-:S05]  /*0540*/  IADD3 R15, PT, PT, R23, R24, RZ ;  /* 0x00000018170f7210 */ /* 0x000fca0007ffe0ff */
[----:B-1----:R-:W-:-:S05]  /*0550*/  IMAD.WIDE R14, R15, 0x4, R12 ;  /* 0x000000040f0e7825 */ /* 0x002fca00078e020c */
[----:B------:R1:W-:Y:S01]  /*0560*/  @P3 STG.E desc[UR10][R14.64], RZ ;  /* 0x000000ff0e003986 */ /* 0x0003e2000c10190a */
[----:B------:R-:W-:Y:S05]  /*0570*/  @!P0 BRA `(.L_x_313) ;  /* 0x0000000000208947 */ /* 0x000fea0003800000 */
[----:B------:R2:W-:Y:S01]  /*0580*/  STG.E desc[UR10][R14.64], RZ ;  /* 0x000000ff0e007986 */ /* 0x0005e2000c10190a */
[----:B------:R-:W-:Y:S05]  /*0590*/  BRA `(.L_x_313) ;  /* 0x0000000000187947 */ /* 0x000fea0003800000 */
.L_x_312:
[----:B------:R-:W-:-:S04]  /*05a0*/  IMAD.IADD R15, R22, 0x1, R24 ;  /* 0x00000001160f7824 */ /* 0x000fc800078e0218 */
[----:B-1----:R-:W-:-:S06]  /*05b0*/  IMAD.WIDE R14, R15, 0x4, R8 ;  /* 0x000000040f0e7825 */ /* 0x002fcc00078e0208 */
[----:B------:R-:W2:Y:S01]  /*05c0*/  LDG.E R15, desc[UR10][R14.64] ;  /* 0x0000000a0e0f7981 */ /* 0x000ea2000c1e1900 */
[----:B------:R-:W-:-:S05]  /*05d0*/  IADD3 R17, PT, PT, R23, R24, RZ ;  /* 0x0000001817117210 */ /* 0x000fca0007ffe0ff */
[----:B----4-:R-:W-:-:S05]  /*05e0*/  IMAD.WIDE R16, R17, 0x4, R10 ;  /* 0x0000000411107825 */ /* 0x010fca00078e020a */
[----:B--2---:R0:W-:Y:S02]  /*05f0*/  STG.E desc[UR10][R16.64], R15 ;  /* 0x0000000f10007986 */ /* 0x0041e4000c10190a */
.L_x_313:
[----:B------:R-:W-:Y:S05]  /*0600*/  BSYNC.RECONVERGENT B3 ;  /* 0x0000000000037941 */ /* 0x000fea0003800200 */
.L_x_311:
[----:B------:R-:W3:Y:S01]  /*0610*/  LDCU UR9, c[0x0][0x388] ;  /* 0x00007100ff0977ac */ /* 0x000ee20008000800 */
[----:B------:R-:W-:-:S04]  /*0620*/  IADD3 R24, PT, PT, R3, R24, RZ ;  /* 0x0000001803187210 */ /* 0x000fc80007ffe0ff */
[----:B---3--:R-:W-:-:S13]  /*0630*/  ISETP.GE.AND P2, PT, R24, UR9, PT ;  /* 0x0000000918007c0c */ /* 0x008fda000bf46270 */
[----:B------:R-:W-:Y:S05]  /*0640*/  @!P2 BRA `(.L_x_314) ;  /* 0xfffffffc00b4a947 */ /* 0x000fea000383ffff */
.L_x_310:
[----:B------:R-:W-:Y:S05]  /*0650*/  BSYNC.RECONVERGENT B2 ;  /* 0x0000000000027941 */ /* 0x000fea0003800200 */
.L_x_309:
[----:B------:R-:W3:Y:S01]  /*0660*/  LDCU UR9, c[0x0][0x384] ;  /* 0x00007080ff0977ac */ /* 0x000ee20008000800 */
[----:B------:R-:W-:-:S05]  /*0670*/  IMAD.IADD R20, R2, 0x1, R20 ;  /* 0x0000000102147824 */ /* 0x000fca00078e0214 */
[----:B---3--:R-:W-:-:S13]  /*0680*/  ISETP.GE.AND P1, PT, R20, UR9, PT ;  /* 0x0000000914007c0c */ /* 0x008fda000bf26270 */
[----:B------:R-:W-:Y:S05]  /*0690*/  @!P1 BRA `(.L_x_315) ;  /* 0xfffffffc00549947 */ /* 0x000fea000383ffff */
.L_x_308:
[----:B------:R-:W-:Y:S05]  /*06a0*/  BSYNC.RECONVERGENT B1 ;  /* 0x0000000000017941 */ /* 0x000fea0003800200 */
.L_x_307:
[----:B------:R-:W3:Y:S01]  /*06b0*/  LDCU UR9, c[0x0][0x380] ;  /* 0x00007000ff0977ac */ /* 0x000ee20008000800 */
[----:B------:R-:W-:-:S04]  /*06c0*/  IADD3 R19, PT, PT, R0, R19, RZ ;  /* 0x0000001300137210 */ /* 0x000fc80007ffe0ff */
[----:B---3--:R-:W-:-:S13]  /*06d0*/  ISETP.GE.AND P0, PT, R19, UR9, PT ;  /* 0x0000000913007c0c */ /* 0x008fda000bf06270 */
[----:B------:R-:W-:Y:S05]  /*06e0*/  @!P0 BRA `(.L_x_316) ;  /* 0xfffffff800f88947 */ /* 0x000fea000383ffff */
.L_x_306:
[----:B------:R-:W-:Y:S05]  /*06f0*/  BSYNC.RECONVERGENT B0 ;  /* 0x0000000000007941 */ /* 0x000fea0003800200 */
.L_x_305:
[----:B------:R-:W3:Y:S01]  /*0700*/  LDCU UR9, c[0x0][0x3a4] ;  /* 0x00007480ff0977ac */ /* 0x000ee20008000800 */
[----:B------:R-:W-:-:S04]  /*0710*/  IADD3 R7, PT, PT, R7, 0x1, RZ ;  /* 0x0000000107077810 */ /* 0x000fc80007ffe0ff */
[----:B---3--:R-:W-:-:S13]  /*0720*/  ISETP.NE.AND P0, PT, R7, UR9, PT ;  /* 0x0000000907007c0c */ /* 0x008fda000bf05270 */
[----:B------:R-:W-:Y:S05]  /*0730*/  @P0 BRA `(.L_x_317) ;  /* 0xfffffff800d00947 */ /* 0x000fea000383ffff */
[----:B------:R-:W3:Y:S01]  /*0740*/  LDCU UR9, c[0x0][0x3a0] ;  /* 0x00007400ff0977ac */ /* 0x000ee20008000800 */
[----:B------:R-:W-:-:S04]  /*0750*/  UIADD3 UR5, UPT, UPT, UR5, 0x1, URZ ;  /* 0x0000000105057890 */ /* 0x000fc8000fffe0ff */
[----:B---3--:R-:W-:-:S09]  /*0760*/  UISETP.NE.AND UP0, UPT, UR5, UR9, UPT ;  /* 0x000000090500728c */ /* 0x008fd2000bf05270 */
[----:B------:R-:W-:Y:S05]  /*0770*/  BRA.U UP0, `(.L_x_318) ;  /* 0xfffffff900bc7547 */ /* 0x000fea000b83ffff */
[----:B------:R-:W3:Y:S01]  /*0780*/  LDCU UR5, c[0x0][0x394] ;  /* 0x00007280ff0577ac */ /* 0x000ee20008000800 */
[----:B------:R-:W-:-:S04]  /*0790*/  UIADD3 UR4, UPT, UPT, UR4, 0x1, URZ ;  /* 0x0000000104047890 */ /* 0x000fc8000fffe0ff */
[----:B---3--:R-:W-:-:S09]  /*07a0*/  UISETP.NE.AND UP0, UPT, UR4, UR5, UPT ;  /* 0x000000050400728c */ /* 0x008fd2000bf05270 */
[----:B------:R-:W-:Y:S05]  /*07b0*/  BRA.U UP0, `(.L_x_319) ;  /* 0xfffffff900a07547 */ /* 0x000fea000b83ffff */
[----:B------:R-:W-:Y:S05]  /*07c0*/  EXIT ;  /* 0x000000000000794d */ /* 0x000fea0003800000 */
.L_x_304:
[----:B------:R-:W-:-:S05]  /*07d0*/  UMOV UR4, URZ ;  /* 0x000000ff00047c82 */ /* 0x000fca0008000000 */
.L_x_331:
[----:B0-----:R-:W0:Y:S01]  /*07e0*/  LDC.64 R12, c[0x0][0x398] ;  /* 0x0000e600ff0c7b82 */ /* 0x001e220000000a00 */
[----:B------:R-:W-:Y:S01]  /*07f0*/  UMOV UR5, URZ ;  /* 0x000000ff00057c82 */ /* 0x000fe20008000000 */
[--C-:B0-----:R-:W-:Y:S02]  /*0800*/  IMAD R7, R13, UR4, R4.reuse ;  /* 0x000000040d077c24 */ /* 0x101fe4000f8e0204 */
[----:B------:R-:W-:-:S07]  /*0810*/  IMAD R12, R12, UR4, R4 ;  /* 0x000000040c0c7c24 */ /* 0x000fce000f8e0204 */
.L_x_330:
[----:B0-----:R-:W-:-:S07]  /*0820*/  IMAD.MOV.U32 R13, RZ, RZ, RZ ;  /* 0x000000ffff0d7224 */ /* 0x001fce00078e00ff */
.L_x_329:
[----:B0-----:R-:W0:Y:S01]  /*0830*/  LDCU UR6, c[0x0][0x380] ;  /* 0x00007000ff0677ac */ /* 0x001e220008000800 */
[----:B------:R-:W-:Y:S01]  /*0840*/  BSSY.RECONVERGENT B0, `(.L_x_320) ;  /* 0x0000034000007945 */ /* 0x000fe20003800200 */
[----:B0-----:R-:W-:-:S13]  /*0850*/  ISETP.GE.AND P0, PT, R6, UR6, PT ;  /* 0x0000000606007c0c */ /* 0x001fda000bf06270 */
[----:B------:R-:W-:Y:S05]  /*0860*/  @P0 BRA `(.L_x_321) ;  /* 0x0000000000c40947 */ /* 0x000fea0003800000 */
[----:B------:R-:W0:Y:S01]  /*0870*/  LDC R16, c[0x0][0x3a4] ;  /* 0x0000e900ff107b82 */ /* 0x000e220000000800 */
[----:B------:R-:W1:Y:S01]  /*0880*/  LDCU UR6, c[0x0][0x3ac] ;  /* 0x00007580ff0677ac */ /* 0x000e620008000800 */
[----:B------:R-:W-:Y:S01]  /*0890*/  MOV R15, R6 ;  /* 0x00000006000f7202 */ /* 0x000fe20000000f00 */
[----:B-1----:R-:W-:Y:S02]  /*08a0*/  IMAD R14, R13, UR6, RZ ;  /* 0x000000060d0e7c24 */ /* 0x002fe4000f8e02ff */
[----:B0-----:R-:W-:-:S07]  /*08b0*/  IMAD R16, R16, UR5, R13 ;  /* 0x0000000510107c24 */ /* 0x001fce000f8e020d */
.L_x_328:
[----:B0-----:R-:W0:Y:S01]  /*08c0*/  LDCU UR6, c[0x0][0x384] ;  /* 0x00007080ff0677ac */ /* 0x001e220008000800 */
[----:B------:R-:W-:Y:S01]  /*08d0*/  BSSY.RECONVERGENT B1, `(.L_x_322) ;  /* 0x0000026000017945 */ /* 0x000fe20003800200 */
[----:B0-----:R-:W-:-:S13]  /*08e0*/  ISETP.GE.AND P0, PT, R5, UR6, PT ;  /* 0x0000000605007c0c */ /* 0x001fda000bf06270 */
[----:B------:R-:W-:Y:S05]  /*08f0*/  @P0 BRA `(.L_x_323) ;  /* 0x00000000008c0947 */ /* 0x000fea0003800000 */
[----:B------:R-:W0:Y:S01]  /*0900*/  LDC R8, c[0x0][0x3a8] ;  /* 0x0000ea00ff087b82 */ /* 0x000e220000000800 */
[----:B------:R-:W1:Y:S01]  /*0910*/  LDCU UR7, c[0x0][0x380] ;  /* 0x00007000ff0777ac */ /* 0x000e620008000800 */
[----:B------:R-:W-:Y:S01]  /*0920*/  MOV R17, R5 ;  /* 0x0000000500117202 */ /* 0x000fe20000000f00 */
[----:B------:R-:W2:Y:S01]  /*0930*/  LDCU UR6, c[0x0][0x38c] ;  /* 0x00007180ff0677ac */ /* 0x000ea20008000800 */
[--C-:B-1----:R-:W-:Y:S02]  /*0940*/  IMAD R18, R16, UR7, R15.reuse ;  /* 0x0000000710127c24 */ /* 0x102fe4000f8e020f */
[----:B0-----:R-:W-:-:S04]  /*0950*/  IMAD R9, R8, UR5, R15 ;  /* 0x0000000508097c24 */ /* 0x001fc8000f8e020f */
[----:B--2---:R-:W-:-:S07]  /*0960*/  IMAD R20, R9, UR6, R14 ;  /* 0x0000000609147c24 */ /* 0x004fce000f8e020e */
.L_x_327:
[----:B0-----:R-:W0:Y:S01]  /*0970*/  LDC R19, c[0x0][0x388] ;  /* 0x0000e200ff137b82 */ /* 0x001e220000000800 */
[----:B------:R-:W-:Y:S01]  /*0980*/  BSSY.RECONVERGENT B2, `(.L_x_324) ;  /* 0x0000016000027945 */ /* 0x000fe20003800200 */
[----:B0-----:R-:W-:-:S13]  /*0990*/  ISETP.GE.AND P0, PT, R4, R19, PT ;  /* 0x000000130400720c */ /* 0x001fda0003f06270 */
[----:B------:R-:W-:Y:S05]  /*09a0*/  @P0 BRA `(.L_x_325) ;  /* 0x00000000004c0947 */ /* 0x000fea0003800000 */
[----:B------:R-:W0:Y:S01]  /*09b0*/  LDCU UR6, c[0x0][0x384] ;  /* 0x00007080ff0677ac */ /* 0x000e220008000800 */
[----:B------:R-:W-:Y:S01]  /*09c0*/  IMAD.IADD R8, R20, 0x1, R17 ;  /* 0x0000000114087824 */ /* 0x000fe200078e0211 */
[----:B------:R-:W-:-:S03]  /*09d0*/  MOV R22, R4 ;  /* 0x0000000400167202 */ /* 0x000fc60000000f00 */
[----:B------:R-:W-:Y:S02]  /*09e0*/  IMAD R21, R8, R19, R7 ;  /* 0x0000001308157224 */ /* 0x000fe400078e0207 */
[----:B0-----:R-:W-:-:S04]  /*09f0*/  IMAD R23, R18, UR6, R17 ;  /* 0x0000000612177c24 */ /* 0x001fc8000f8e0211 */
[----:B------:R-:W-:-:S07]  /*0a00*/  IMAD R23, R23, R19, R12 ;  /* 0x0000001317177224 */ /* 0x000fce00078e020c */
.L_x_326:
[----:B0-----:R-:W0:Y:S08]  /*0a10*/  LDC.64 R10, c[0x0][0x3b8] ;  /* 0x0000ee00ff0a7b82 */ /* 0x001e300000000a00 */
[----:B------:R-:W1:Y:S01]  /*0a20*/  LDC.64 R8, c[0x0][0x3b0] ;  /* 0x0000ec00ff087b82 */ /* 0x000e620000000a00 */
[----:B0-----:R-:W-:-:S06]  /*0a30*/  IMAD.WIDE R10, R23, 0x4, R10 ;  /* 0x00000004170a7825 */ /* 0x001fcc00078e020a */
[----:B------:R-:W2:Y:S01]  /*0a40*/  LDG.E R10, desc[UR10][R10.64] ;  /* 0x0000000a0a0a7981 */ /* 0x000ea2000c1e1900 */
[----:B-1----:R-:W-:-:S05]  /*0a50*/  IMAD.WIDE R8, R21, 0x4, R8 ;  /* 0x0000000415087825 */ /* 0x002fca00078e0208 */
[----:B------:R-:W2:Y:S01]  /*0a60*/  LDG.E R25, desc[UR10][R8.64] ;  /* 0x0000000a08197981 */ /* 0x000ea2000c1e1900 */
[----:B------:R-:W-:-:S04]  /*0a70*/  IADD3 R22, PT, PT, R3, R22, RZ ;  /* 0x0000001603167210 */ /* 0x000fc80007ffe0ff */
[----:B------:R-:W-:Y:S01]  /*0a80*/  ISETP.GE.AND P0, PT, R22, R19, PT ;  /* 0x000000131600720c */ /* 0x000fe20003f06270 */
[C---:B------:R-:W-:Y:S01]  /*0a90*/  IMAD.IADD R21, R3.reuse, 0x1, R21 ;  /* 0x0000000103157824 */ /* 0x040fe200078e0215 */
[----:B------:R-:W-:Y:S01]  /*0aa0*/  IADD3 R23, PT, PT, R3, R23, RZ ;  /* 0x0000001703177210 */ /* 0x000fe20007ffe0ff */
[----:B--2---:R-:W-:-:S05]  /*0ab0*/  FADD R25, R10, R25 ;  /* 0x000000190a197221 */ /* 0x004fca0000000000 */
[----:B------:R0:W-:Y:S05]  /*0ac0*/  STG.E desc[UR10][R8.64], R25 ;  /* 0x0000001908007986 */ /* 0x0001ea000c10190a */
[----:B------:R-:W-:Y:S05]  /*0ad0*/  @!P0 BRA `(.L_x_326) ;  /* 0xfffffffc00cc8947 */ /* 0x000fea000383ffff */
.L_x_325:
[----:B------:R-:W-:Y:S05]  /*0ae0*/  BSYNC.RECONVERGENT B2 ;  /* 0x0000000000027941 */ /* 0x000fea0003800200 */
.L_x_324:
[----:B------:R-:W1:Y:S01]  /*0af0*/  LDCU UR6, c[0x0][0x384] ;  /* 0x00007080ff0677ac */ /* 0x000e620008000800 */
[----:B------:R-:W-:-:S04]  /*0b00*/  IADD3 R17, PT, PT, R2, R17, RZ ;  /* 0x0000001102117210 */ /* 0x000fc80007ffe0ff */
[----:B-1----:R-:W-:-:S13]  /*0b10*/  ISETP.GE.AND P0, PT, R17, UR6, PT ;  /* 0x0000000611007c0c */ /* 0x002fda000bf06270 */
[----:B------:R-:W-:Y:S05]  /*0b20*/  @!P0 BRA `(.L_x_327) ;  /* 0xfffffffc00908947 */ /* 0x000fea000383ffff */
.L_x_323:
[----:B------:R-:W-:Y:S05]  /*0b30*/  BSYNC.RECONVERGENT B1 ;  /* 0x0000000000017941 */ /* 0x000fea0003800200 */
.L_x_322:
[----:B------:R-:W1:Y:S01]  /*0b40*/  LDCU UR6, c[0x0][0x380] ;  /* 0x00007000ff0677ac */ /* 0x000e620008000800 */
[----:B------:R-:W-:-:S04]  /*0b50*/  IADD3 R15, PT, PT, R0, R15, RZ ;  /* 0x0000000f000f7210 */ /* 0x000fc80007ffe0ff */
[----:B-1----:R-:W-:-:S13]  /*0b60*/  ISETP.GE.AND P0, PT, R15, UR6, PT ;  /* 0x000000060f007c0c */ /* 0x002fda000bf06270 */
[----:B------:R-:W-:Y:S05]  /*0b70*/  @!P0 BRA `(.L_x_328) ;  /* 0xfffffffc00508947 */ /* 0x000fea000383ffff */
.L_x_321:
[----:B------:R-:W-:Y:S05]  /*0b80*/  BSYNC.RECONVERGENT B0 ;  /* 0x0000000000007941 */ /* 0x000fea0003800200 */
.L_x_320:
        /* <DEDUP_REMOVED lines=14> */
.L_x_332:
        /* <DEDUP_REMOVED lines=9> */
.L_x_394:


//--------------------- .text.SwapUpperLower      --------------------------
	.section	.text.SwapUpperLower,"ax",@progbits
	.align	128
        .global         SwapUpperLower
        .type           SwapUpperLower,@function
        .size           SwapUpperLower,(.L_x_395 - SwapUpperLower)
        .other          SwapUpperLower,@"STO_CUDA_ENTRY STV_DEFAULT"
SwapUpperLower:
.text.SwapUpperLower:
[----:B------:R-:W-:Y:S01]  /*0000*/  LDC R1, c[0x0][0x37c] ;  /* 0x0000df00ff017b82 */ /* 0x000fe20000000800 */
[----:B------:R-:W0:Y:S01]  /*0010*/  LDCU UR4, c[0x0][0x398] ;  /* 0x00007300ff0477ac */ /* 0x000e220008000800 */
[----:B------:R-:W1:Y:S01]  /*0020*/  LDCU.64 UR6, c[0x0][0x358] ;  /* 0x00006b00ff0677ac */ /* 0x000e620008000a00 */
[----:B0-----:R-:W-:-:S09]  /*0030*/  UISETP.GE.AND UP0, UPT, UR4, 0x1, UPT ;  /* 0x000000010400788c */ /* 0x001fd2000bf06270 */
[----:B-1----:R-:W-:Y:S05]  /*0040*/  BRA.U !UP0, `(.L_x_333) ;  /* 0x0000000108bc7547 */ /* 0x002fea000b800000 */
[----:B------:R-:W0:Y:S01]  /*0050*/  S2R R0, SR_TID.X ;  /* 0x0000000000007919 */ /* 0x000e220000002100 */
[----:B------:R-:W0:Y:S01]  /*0060*/  S2UR UR5, SR_CTAID.X ;  /* 0x00000000000579c3 */ /* 0x000e220000002500 */
[----:B------:R-:W1:Y:S07]  /*0070*/  LDCU UR4, c[0x0][0x380] ;  /* 0x00007000ff0477ac */ /* 0x000e6e0008000800 */
[----:B------:R-:W0:Y:S01]  /*0080*/  LDC R17, c[0x0][0x360] ;  /* 0x0000d800ff117b82 */ /* 0x000e220000000800 */
[----:B-1----:R-:W-:-:S04]  /*0090*/  ULEA.HI UR4, UR4, UR4, URZ, 0x1 ;  /* 0x0000000404047291 */ /* 0x002fc8000f8f08ff */
[----:B------:R-:W-:Y:S01]  /*00a0*/  USHF.R.S32.HI UR4, URZ, 0x1, UR4 ;  /* 0x00000001ff047899 */ /* 0x000fe20008011404 */
[----:B0-----:R-:W-:-:S05]  /*00b0*/  IMAD R0, R17, UR5, R0 ;  /* 0x0000000511007c24 */ /* 0x001fca000f8e0200 */
[----:B------:R-:W-:-:S13]  /*00c0*/  ISETP.GE.AND P0, PT, R0, UR4, PT ;  /* 0x0000000400007c0c */ /* 0x000fda000bf06270 */
[----:B------:R-:W-:Y:S05]  /*00d0*/  @P0 EXIT ;  /* 0x000000000000094d */ /* 0x000fea0003800000 */
[----:B------:R-:W0:Y:S01]  /*00e0*/  S2R R14, SR_TID.Y ;  /* 0x00000000000e7919 */ /* 0x000e220000002200 */
[----:B------:R-:W0:Y:S01]  /*00f0*/  S2UR UR8, SR_CTAID.Y ;  /* 0x00000000000879c3 */ /* 0x000e220000002600 */
[----:B------:R-:W1:Y:S07]  /*0100*/  LDCU UR5, c[0x0][0x39c] ;  /* 0x00007380ff0577ac */ /* 0x000e6e0008000800 */
[----:B------:R-:W0:Y:S01]  /*0110*/  LDC R15, c[0x0][0x364] ;  /* 0x0000d900ff0f7b82 */ /* 0x000e220000000800 */
[----:B------:R-:W2:Y:S01]  /*0120*/  LDCU UR9, c[0x0][0x374] ;  /* 0x00006e80ff0977ac */ /* 0x000ea20008000800 */
[----:B------:R-:W3:Y:S01]  /*0130*/  LDCU UR10, c[0x0][0x370] ;  /* 0x00006e00ff0a77ac */ /* 0x000ee20008000800 */
[----:B-1----:R-:W-:-:S04]  /*0140*/  UISETP.GT.AND UP0, UPT, UR5, URZ, UPT ;  /* 0x000000ff0500728c */ /* 0x002fc8000bf04270 */
[----:B------:R-:W-:Y:S01]  /*0150*/  USEL UR5, UR4, URZ, !UP0 ;  /* 0x000000ff04057287 */ /* 0x000fe2000c000000 */
[----:B---3--:R-:W-:Y:S02]  /*0160*/  IMAD R17, R17, UR10, RZ ;  /* 0x0000000a11117c24 */ /* 0x008fe4000f8e02ff */
[C---:B0-----:R-:W-:Y:S02]  /*0170*/  IMAD R14, R15.reuse, UR8, R14 ;  /* 0x000000080f0e7c24 */ /* 0x041fe4000f8e020e */
[----:B--2---:R-:W-:-:S07]  /*0180*/  IMAD R15, R15, UR9, RZ ;  /* 0x000000090f0f7c24 */ /* 0x004fce000f8e02ff */
.L_x_337:
[----:B------:R-:W0:Y:S01]  /*0190*/  LDC.64 R2, c[0x0][0x380] ;  /* 0x0000e000ff027b82 */ /* 0x000e220000000a00 */
[----:B------:R-:W-:Y:S01]  /*01a0*/  IADD3 R21, PT, PT, R0, UR5, RZ ;  /* 0x0000000500157c10 */ /* 0x000fe2000fffe0ff */
[----:B------:R-:W-:Y:S03]  /*01b0*/  BSSY.RECONVERGENT B0, `(.L_x_334) ;  /* 0x0000014000007945 */ /* 0x000fe60003800200 */
[----:B------:R-:W-:Y:S02]  /*01c0*/  VIMNMX R5, PT, PT, R21, R0, !PT ;  /* 0x0000000015057248 */ /* 0x000fe40007fe0100 */
[----:B0-----:R-:W-:-:S04]  /*01d0*/  ISETP.GE.AND P0, PT, R14, R3, PT ;  /* 0x000000030e00720c */ /* 0x001fc80003f06270 */
[----:B------:R-:W-:-:S13]  /*01e0*/  ISETP.GE.OR P0, PT, R5, R2, P0 ;  /* 0x000000020500720c */ /* 0x000fda0000706670 */
[----:B--2---:R-:W-:Y:S05]  /*01f0*/  @P0 BRA `(.L_x_335) ;  /* 0x00000000003c0947 */ /* 0x004fea0003800000 */
[----:B------:R-:W0:Y:S01]  /*0200*/  LDC.64 R4, c[0x0][0x388] ;  /* 0x0000e200ff047b82 */ /* 0x000e220000000a00 */
[----:B------:R-:W-:-:S07]  /*0210*/  MOV R2, R14 ;  /* 0x0000000e00027202 */ /* 0x000fce0000000f00 */
[----:B------:R-:W1:Y:S02]  /*0220*/  LDC.64 R6, c[0x0][0x390] ;  /* 0x0000e400ff067b82 */ /* 0x000e640000000a00 */
.L_x_336:
[-CC-:B--2---:R-:W-:Y:S02]  /*0230*/  IMAD R11, R21, R3.reuse, R2.reuse ;  /* 0x00000003150b7224 */ /* 0x184fe400078e0202 */
[----:B------:R-:W-:Y:S02]  /*0240*/  IMAD R13, R0, R3, R2 ;  /* 0x00000003000d7224 */ /* 0x000fe400078e0202 */
[----:B-1----:R-:W-:-:S04]  /*0250*/  IMAD.WIDE R10, R11, 0x4, R6 ;  /* 0x000000040b0a7825 */ /* 0x002fc800078e0206 */
[C---:B0-----:R-:W-:Y:S02]  /*0260*/  IMAD.WIDE R8, R13.reuse, 0x4, R4 ;  /* 0x000000040d087825 */ /* 0x041fe400078e0204 */
[----:B------:R-:W2:Y:S04]  /*0270*/  LDG.E R11, desc[UR6][R10.64] ;  /* 0x000000060a0b7981 */ /* 0x000ea8000c1e1900 */
[----:B------:R-:W3:Y:S01]  /*0280*/  LDG.E R19, desc[UR6][R8.64] ;  /* 0x0000000608137981 */ /* 0x000ee2000c1e1900 */
[----:B------:R-:W-:Y:S01]  /*0290*/  IMAD.WIDE R12, R13, 0x4, R6 ;  /* 0x000000040d0c7825 */ /* 0x000fe200078e0206 */
[----:B------:R-:W-:-:S04]  /*02a0*/  IADD3 R2, PT, PT, R15, R2, RZ ;  /* 0x000000020f027210 */ /* 0x000fc80007ffe0ff */
[----:B------:R-:W-:Y:S01]  /*02b0*/  ISETP.GE.AND P0, PT, R2, R3, PT ;  /* 0x000000030200720c */ /* 0x000fe20003f06270 */
[----:B--2---:R2:W-:Y:S04]  /*02c0*/  STG.E desc[UR6][R8.64], R11 ;  /* 0x0000000b08007986 */ /* 0x0045e8000c101906 */
[----:B---3--:R2:W-:Y:S08]  /*02d0*/  STG.E desc[UR6][R12.64], R19 ;  /* 0x000000130c007986 */ /* 0x0085f0000c101906 */
[----:B------:R-:W-:Y:S05]  /*02e0*/  @!P0 BRA `(.L_x_336) ;  /* 0xfffffffc00d08947 */ /* 0x000fea000383ffff */
.L_x_335:
[----:B------:R-:W-:Y:S05]  /*02f0*/  BSYNC.RECONVERGENT B0 ;  /* 0x0000000000007941 */ /* 0x000fea0003800200 */
.L_x_334:
[----:B------:R-:W-:-:S04]  /*0300*/  IADD3 R0, PT, PT, R17, R0, RZ ;  /* 0x0000000011007210 */ /* 0x000fc80007ffe0ff */
[----:B------:R-:W-:-:S13]  /*0310*/  ISETP.GE.AND P0, PT, R0, UR4, PT ;  /* 0x0000000400007c0c */ /* 0x000fda000bf06270 */
[----:B------:R-:W-:Y:S05]  /*0320*/  @!P0 BRA `(.L_x_337) ;  /* 0xfffffffc00988947 */ /* 0x000fea000383ffff */
[----:B------:R-:W-:Y:S05]  /*0330*/  EXIT ;  /* 0x000000000000794d */ /* 0x000fea0003800000 */
.L_x_333:
        /* <DEDUP_REMOVED lines=10> */
[----:B------:R-:W0:Y:S08]  /*03e0*/  S2UR UR9, SR_CTAID.Y ;  /* 0x00000000000979c3 */ /* 0x000e300000002600 */
[----:B------:R-:W0:Y:S01]  /*03f0*/  LDC R15, c[0x0][0x364] ;  /* 0x0000d900ff0f7b82 */ /* 0x000e220000000800 */
[----:B------:R-:W1:Y:S01]  /*0400*/  LDCU UR5, c[0x0][0x374] ;  /* 0x00006e80ff0577ac */ /* 0x000e620008000800 */
[----:B------:R-:W2:Y:S02]  /*0410*/  LDCU UR8, c[0x0][0x370] ;  /* 0x00006e00ff0877ac */ /* 0x000ea40008000800 */
[----:B--2---:R-:W-:-:S02]  /*0420*/  IMAD R17, R17, UR8, RZ ;  /* 0x0000000811117c24 */ /* 0x004fc4000f8e02ff */
[C---:B0-----:R-:W-:Y:S02]  /*0430*/  IMAD R14, R15.reuse, UR9, R14 ;  /* 0x000000090f0e7c24 */ /* 0x041fe4000f8e020e */
[----:B-1----:R-:W-:-:S07]  /*0440*/  IMAD R15, R15, UR5, RZ ;  /* 0x000000050f0f7c24 */ /* 0x002fce000f8e02ff */
.L_x_341:
[----:B0-----:R-:W0:Y:S01]  /*0450*/  LDC.64 R2, c[0x0][0x380] ;  /* 0x0000e000ff027b82 */ /* 0x001e220000000a00 */
[----:B------:R-:W-:Y:S01]  /*0460*/  IADD3 R21, PT, PT, R0, UR4, RZ ;  /* 0x0000000400157c10 */ /* 0x000fe2000fffe0ff */
[----:B------:R-:W-:Y:S01]  /*0470*/  BSSY.RECONVERGENT B0, `(.L_x_338) ;  /* 0x0000016000007945 */ /* 0x000fe20003800200 */
[----:B0-----:R-:W-:-:S04]  /*0480*/  ISETP.GE.AND P0, PT, R14, R3, PT ;  /* 0x000000030e00720c */ /* 0x001fc80003f06270 */
[----:B------:R-:W-:-:S13]  /*0490*/  ISETP.GE.OR P0, PT, R21, R2, P0 ;  /* 0x000000021500720c */ /* 0x000fda0000706670 */
[----:B------:R-:W-:Y:S05]  /*04a0*/  @P0 BRA `(.L_x_339) ;  /* 0x0000000000480947 */ /* 0x000fea0003800000 */
[----:B------:R-:W0:Y:S01]  /*04b0*/  LDCU UR5, c[0x0][0x39c] ;  /* 0x00007380ff0577ac */ /* 0x000e220008000800 */
[----:B------:R-:W1:Y:S01]  /*04c0*/  LDC.64 R4, c[0x0][0x388] ;  /* 0x0000e200ff047b82 */ /* 0x000e620000000a00 */
[----:B------:R-:W-:-:S07]  /*04d0*/  MOV R2, R14 ;  /* 0x0000000e00027202 */ /* 0x000fce0000000f00 */
[----:B------:R-:W2:Y:S01]  /*04e0*/  LDC.64 R6, c[0x0][0x390] ;  /* 0x0000e400ff067b82 */ /* 0x000ea20000000a00 */
[----:B0-----:R-:W-:-:S04]  /*04f0*/  ISETP.LT.AND P0, PT, RZ, UR5, PT ;  /* 0x00000005ff007c0c */ /* 0x001fc8000bf01270 */
[----:B------:R-:W-:-:S09]  /*0500*/  SEL R16, R0, R21, P0 ;  /* 0x0000001500107207 */ /* 0x000fd20000000000 */
.L_x_340:
[-CC-:B0-----:R-:W-:Y:S02]  /*0510*/  IMAD R11, R16, R3.reuse, R2.reuse ;  /* 0x00000003100b7224 */ /* 0x181fe400078e0202 */
[----:B------:R-:W-:Y:S02]  /*0520*/  IMAD R13, R21, R3, R2 ;  /* 0x00000003150d7224 */ /* 0x000fe400078e0202 */
[----:B--2---:R-:W-:-:S04]  /*0530*/  IMAD.WIDE R10, R11, 0x4, R6 ;  /* 0x000000040b0a7825 */ /* 0x004fc800078e0206 */
[C---:B-1----:R-:W-:Y:S02]  /*0540*/  IMAD.WIDE R8, R13.reuse, 0x4, R4 ;  /* 0x000000040d087825 */ /* 0x042fe400078e0204 */
        /* <DEDUP_REMOVED lines=8> */
.L_x_339:
[----:B------:R-:W-:Y:S05]  /*05d0*/  BSYNC.RECONVERGENT B0 ;  /* 0x0000000000007941 */ /* 0x000fea0003800200 */
.L_x_338:
[----:B------:R-:W-:-:S04]  /*05e0*/  IADD3 R0, PT, PT, R17, R0, RZ ;  /* 0x0000000011007210 */ /* 0x000fc80007ffe0ff */
[----:B------:R-:W-:-:S13]  /*05f0*/  ISETP.GE.AND P0, PT, R0, UR4, PT ;  /* 0x0000000400007c0c */ /* 0x000fda000bf06270 */
[----:B------:R-:W-:Y:S05]  /*0600*/  @!P0 BRA `(.L_x_341) ;  /* 0xfffffffc00908947 */ /* 0x000fea000383ffff */
[----:B------:R-:W-:Y:S05]  /*0610*/  EXIT ;  /* 0x000000000000794d */ /* 0x000fea0003800000 */
.L_x_342:
        /* <DEDUP_REMOVED lines=14> */
.L_x_395:


//--------------------- .text.SwapEveryOther      --------------------------
	.section	.text.SwapEveryOther,"ax",@progbits
	.align	128
        .global         SwapEveryOther
        .type           SwapEveryOther,@function
        .size           SwapEveryOther,(.L_x_396 - SwapEveryOther)
        .other          SwapEveryOther,@"STO_CUDA_ENTRY STV_DEFAULT"
SwapEveryOther:
.text.SwapEveryOther:
[----:B------:R-:W-:Y:S08]  /*0000*/  LDC R1, c[0x0][0x37c] ;  /* 0x0000df00ff017b82 */ /* 0x000ff00000000800 */
[----:B------:R-:W0:Y:S01]  /*0010*/  LDC R0, c[0x0][0x384] ;  /* 0x0000e100ff007b82 */ /* 0x000e220000000800 */
[----:B------:R-:W0:Y:S02]  /*0020*/  LDCU UR4, c[0x0][0x398] ;  /* 0x00007300ff0477ac */ /* 0x000e240008000800 */
[----:B0-----:R-:W-:-:S13]  /*0030*/  ISETP.LE.AND P0, PT, R0, UR4, PT ;  /* 0x0000000400007c0c */ /* 0x001fda000bf03270 */
[----:B------:R-:W-:Y:S05]  /*0040*/  @P0 EXIT ;  /* 0x000000000000094d */ /* 0x000fea0003800000 */
[----:B------:R-:W0:Y:S01]  /*0050*/  S2R R3, SR_TID.X ;  /* 0x0000000000037919 */ /* 0x000e220000002100 */
[----:B------:R-:W0:Y:S01]  /*0060*/  S2UR UR5, SR_CTAID.X ;  /* 0x00000000000579c3 */ /* 0x000e220000002500 */
[----:B------:R-:W1:Y:S01]  /*0070*/  LDCU UR4, c[0x0][0x398] ;  /* 0x00007300ff0477ac */ /* 0x000e620008000800 */
[----:B------:R-:W2:Y:S06]  /*0080*/  LDCU.64 UR8, c[0x0][0x358] ;  /* 0x00006b00ff0877ac */ /* 0x000eac0008000a00 */
[----:B------:R-:W0:Y:S01]  /*0090*/  LDC R10, c[0x0][0x360] ;  /* 0x0000d800ff0a7b82 */ /* 0x000e220000000800 */
[----:B------:R-:W3:Y:S01]  /*00a0*/  LDCU UR6, c[0x0][0x370] ;  /* 0x00006e00ff0677ac */ /* 0x000ee20008000800 */
[----:B0-----:R-:W-:-:S02]  /*00b0*/  IMAD R0, R10, UR5, R3 ;  /* 0x000000050a007c24 */ /* 0x001fc4000f8e0203 */
[----:B-123--:R-:W-:-:S07]  /*00c0*/  IMAD R10, R10, UR6, RZ ;  /* 0x000000060a0a7c24 */ /* 0x00efce000f8e02ff */
.L_x_346:
[----:B------:R-:W0:Y:S01]  /*00d0*/  LDC R12, c[0x0][0x380] ;  /* 0x0000e000ff0c7b82 */ /* 0x000e220000000800 */
[----:B------:R-:W-:Y:S01]  /*00e0*/  BSSY.RECONVERGENT B0, `(.L_x_343) ;  /* 0x0000010000007945 */ /* 0x000fe20003800200 */
[----:B0-----:R-:W-:-:S13]  /*00f0*/  ISETP.GE.AND P0, PT, R0, R12, PT ;  /* 0x0000000c0000720c */ /* 0x001fda0003f06270 */
[----:B--2---:R-:W-:Y:S05]  /*0100*/  @P0 BRA `(.L_x_344) ;  /* 0x0000000000340947 */ /* 0x004fea0003800000 */
[----:B------:R-:W0:Y:S01]  /*0110*/  LDC.64 R6, c[0x0][0x388] ;  /* 0x0000e200ff067b82 */ /* 0x000e220000000a00 */
[----:B------:R-:W-:-:S07]  /*0120*/  MOV R11, R0 ;  /* 0x00000000000b7202 */ /* 0x000fce0000000f00 */
[----:B------:R-:W1:Y:S02]  /*0130*/  LDC.64 R8, c[0x0][0x390] ;  /* 0x0000e400ff087b82 */ /* 0x000e640000000a00 */
.L_x_345:
[----:B--2---:R-:W-:-:S04]  /*0140*/  IMAD R3, R12, UR4, R11 ;  /* 0x000000040c037c24 */ /* 0x004fc8000f8e020b */
[----:B-1----:R-:W-:-:S04]  /*0150*/  IMAD.WIDE R4, R3, 0x4, R8 ;  /* 0x0000000403047825 */ /* 0x002fc800078e0208 */
[----:B0-----:R-:W-:Y:S01]  /*0160*/  IMAD.WIDE R2, R3, 0x4, R6 ;  /* 0x0000000403027825 */ /* 0x001fe200078e0206 */
[----:B------:R-:W2:Y:S04]  /*0170*/  LDG.E R15, desc[UR8][R4.64] ;  /* 0x00000008040f7981 */ /* 0x000ea8000c1e1900 */
[----:B------:R-:W3:Y:S01]  /*0180*/  LDG.E R13, desc[UR8][R2.64] ;  /* 0x00000008020d7981 */ /* 0x000ee2000c1e1900 */
[----:B------:R-:W-:-:S04]  /*0190*/  IADD3 R11, PT, PT, R10, R11, RZ ;  /* 0x0000000b0a0b7210 */ /* 0x000fc80007ffe0ff */
[----:B------:R-:W-:Y:S01]  /*01a0*/  ISETP.GE.AND P0, PT, R11, R12, PT ;  /* 0x0000000c0b00720c */ /* 0x000fe20003f06270 */
[----:B--2---:R2:W-:Y:S04]  /*01b0*/  STG.E desc[UR8][R2.64], R15 ;  /* 0x0000000f02007986 */ /* 0x0045e8000c101908 */
[----:B---3--:R2:W-:Y:S08]  /*01c0*/  STG.E desc[UR8][R4.64], R13 ;  /* 0x0000000d04007986 */ /* 0x0085f0000c101908 */
[----:B------:R-:W-:Y:S05]  /*01d0*/  @!P0 BRA `(.L_x_345) ;  /* 0xfffffffc00d88947 */ /* 0x000fea000383ffff */
.L_x_344:
[----:B------:R-:W-:Y:S05]  /*01e0*/  BSYNC.RECONVERGENT B0 ;  /* 0x0000000000007941 */ /* 0x000fea0003800200 */
.L_x_343:
[----:B------:R-:W0:Y:S01]  /*01f0*/  LDCU UR5, c[0x0][0x39c] ;  /* 0x00007380ff0577ac */ /* 0x000e220008000800 */
[----:B------:R-:W1:Y:S01]  /*0200*/  LDCU UR6, c[0x0][0x384] ;  /* 0x00007080ff0677ac */ /* 0x000e620008000800 */
[----:B0-----:R-:W-:-:S04]  /*0210*/  UIADD3 UR4, UPT, UPT, UR4, UR5, URZ ;  /* 0x0000000504047290 */ /* 0x001fc8000fffe0ff */
[----:B-1----:R-:W-:Y:S01]  /*0220*/  UISETP.GE.AND UP0, UPT, UR4, UR6, UPT ;  /* 0x000000060400728c */ /* 0x002fe2000bf06270 */
[----:B------:R-:W-:Y:S08]  /*0230*/  BAR.SYNC.DEFER_BLOCKING 0x0 ;  /* 0x0000000000007b1d */ /* 0x000ff00000010000 */
[----:B------:R-:W-:Y:S05]  /*0240*/  BRA.U !UP0, `(.L_x_346) ;  /* 0xfffffffd08a07547 */ /* 0x000fea000b83ffff */
[----:B------:R-:W-:Y:S05]  /*0250*/  EXIT ;  /* 0x000000000000794d */ /* 0x000fea0003800000 */
.L_x_347:
        /* <DEDUP_REMOVED lines=10> */
.L_x_396:


//--------------------- .text.Transpose           --------------------------
	.section	.text.Transpose,"ax",@progbits
	.align	128
        .global         Transpose
        .type           Transpose,@function
        .size           Transpose,(.L_x_397 - Transpose)
        .other          Transpose,@"STO_CUDA_ENTRY STV_DEFAULT"
Transpose:
.text.Transpose:
        /* <DEDUP_REMOVED lines=9> */
[----:B------:R-:W1:Y:S01]  /*0090*/  LDCU UR5, c[0x0][0x370] ;  /* 0x00006e00ff0577ac */ /* 0x000e620008000800 */
[----:B------:R-:W2:Y:S01]  /*00a0*/  LDCU.64 UR14, c[0x0][0x358] ;  /* 0x00006b00ff0e77ac */ /* 0x000ea20008000a00 */
[----:B0-----:R-:W-:Y:S01]  /*00b0*/  UISETP.GT.AND UP0, UPT, UR4, URZ, UPT ;  /* 0x000000ff0400728c */ /* 0x001fe2000bf04270 */
[----:B-1----:R-:W-:-:S08]  /*00c0*/  IMAD R3, R3, UR5, RZ ;  /* 0x0000000503037c24 */ /* 0x002fd0000f8e02ff */
[----:B--2---:R-:W-:Y:S05]  /*00d0*/  BRA.U UP0, `(.L_x_348) ;  /* 0x0000000100247547 */ /* 0x004fea000b800000 */
[----:B------:R-:W0:Y:S08]  /*00e0*/  LDC.64 R4, c[0x0][0x388] ;  /* 0x0000e200ff047b82 */ /* 0x000e300000000a00 */
[----:B------:R-:W1:Y:S01]  /*00f0*/  LDC.64 R6, c[0x0][0x3a0] ;  /* 0x0000e800ff067b82 */ /* 0x000e620000000a00 */
[----:B0-----:R0:W5:Y:S02]  /*0100*/  LDG.E R9, desc[UR14][R4.64] ;  /* 0x0000000e04097981 */ /* 0x001164000c1e1900 */
.L_x_349:
[----:B01----:R-:W-:-:S04]  /*0110*/  IMAD.WIDE R4, R0, 0x4, R6 ;  /* 0x0000000400047825 */ /* 0x003fc800078e0206 */
[----:B------:R-:W-:Y:S01]  /*0120*/  IMAD.IADD R0, R3, 0x1, R0 ;  /* 0x0000000103007824 */ /* 0x000fe200078e0200 */
[----:B-----5:R2:W-:Y:S04]  /*0130*/  STG.E desc[UR14][R4.64], R9 ;  /* 0x0000000904007986 */ /* 0x0205e8000c10190e */
[----:B------:R-:W-:-:S13]  /*0140*/  ISETP.GE.AND P0, PT, R0, UR6, PT ;  /* 0x0000000600007c0c */ /* 0x000fda000bf06270 */
[----:B--2---:R-:W-:Y:S05]  /*0150*/  @!P0 BRA `(.L_x_349) ;  /* 0xfffffffc00ec8947 */ /* 0x004fea000383ffff */
[----:B------:R-:W-:Y:S05]  /*0160*/  EXIT ;  /* 0x000000000000794d */ /* 0x000fea0003800000 */
.L_x_348:
[----:B------:R-:W-:Y:S02]  /*0170*/  ULOP3.LUT UR12, UR4, 0x7ffffff8, URZ, 0xc0, !UPT ;  /* 0x7ffffff8040c7892 */ /* 0x000fe4000f8ec0ff */
[----:B------:R-:W-:Y:S02]  /*0180*/  USHF.L.U32 UR13, UR4, 0x1, URZ ;  /* 0x00000001040d7899 */ /* 0x000fe400080006ff */
[----:B------:R-:W-:Y:S02]  /*0190*/  ULOP3.LUT UR10, UR4, 0x7, URZ, 0xc0, !UPT ;  /* 0x00000007040a7892 */ /* 0x000fe4000f8ec0ff */
[----:B------:R-:W-:Y:S02]  /*01a0*/  ULOP3.LUT UR11, UR4, 0x3, URZ, 0xc0, !UPT ;  /* 0x00000003040b7892 */ /* 0x000fe4000f8ec0ff */
[----:B------:R-:W-:Y:S02]  /*01b0*/  USHF.R.S32.HI UR4, URZ, 0x1f, UR4 ;  /* 0x0000001fff047899 */ /* 0x000fe40008011404 */
[----:B------:R-:W-:-:S02]  /*01c0*/  UIADD3 UR17, UPT, UPT, -UR12, URZ, URZ ;  /* 0x000000ff0c117290 */ /* 0x000fc4000fffe1ff */
[----:B------:R-:W-:-:S12]  /*01d0*/  USHF.R.S32.HI UR16, URZ, 0x1f, UR13 ;  /* 0x0000001fff107899 */ /* 0x000fd8000801140d */
.L_x_355:
[----:B0-----:R-:W0:Y:S01]  /*01e0*/  LDCU UR6, c[0x0][0x398] ;  /* 0x00007300ff0677ac */ /* 0x001e220008000800 */
[----:B------:R-:W-:Y:S01]  /*01f0*/  IMAD.MOV.U32 R4, RZ, RZ, RZ ;  /* 0x000000ffff047224 */ /* 0x000fe200078e00ff */
[----:B------:R-:W-:Y:S01]  /*0200*/  MOV R5, R0 ;  /* 0x0000000000057202 */ /* 0x000fe20000000f00 */
[----:B------:R-:W-:Y:S01]  /*0210*/  IMAD.MOV.U32 R6, RZ, RZ, RZ ;  /* 0x000000ffff067224 */ /* 0x000fe200078e00ff */
[----:B0-----:R-:W-:-:S09]  /*0220*/  UISETP.GE.U32.AND UP0, UPT, UR6, 0x8, UPT ;  /* 0x000000080600788c */ /* 0x001fd2000bf06070 */
[----:B------:R-:W-:Y:S05]  /*0230*/  BRA.U !UP0, `(.L_x_350) ;  /* 0x0000001108507547 */ /* 0x000fea000b800000 */
[----:B------:R-:W0:Y:S01]  /*0240*/  LDCU.64 UR8, c[0x0][0x390] ;  /* 0x00007200ff0877ac */ /* 0x000e220008000a00 */
[----:B------:R-:W1:Y:S01]  /*0250*/  LDC.64 R14, c[0x0][0x390] ;  /* 0x0000e400ff0e7b82 */ /* 0x000e620000000a00 */
[----:B------:R-:W-:Y:S01]  /*0260*/  IMAD.MOV.U32 R6, RZ, RZ, RZ ;  /* 0x000000ffff067224 */ /* 0x000fe200078e00ff */
[----:B------:R-:W-:Y:S01]  /*0270*/  MOV R4, UR17 ;  /* 0x0000001100047c02 */ /* 0x000fe20008000f00 */
[----:B------:R-:W-:Y:S01]  /*0280*/  IMAD.MOV.U32 R5, RZ, RZ, R0 ;  /* 0x000000ffff057224 */ /* 0x000fe200078e0000 */
[----:B0-----:R-:W-:Y:S02]  /*0290*/  ULEA UR7, UP0, UR6, UR8, 0x2 ;  /* 0x0000000806077291 */ /* 0x001fe4000f8010ff */
[----:B------:R-:W-:Y:S02]  /*02a0*/  ULEA UR5, UP1, UR13, UR8, 0x2 ;  /* 0x000000080d057291 */ /* 0x000fe4000f8210ff */
[----:B------:R-:W-:Y:S02]  /*02b0*/  ULEA.HI.X UR8, UR6, UR9, UR4, 0x2, UP0 ;  /* 0x0000000906087291 */ /* 0x000fe400080f1404 */
[----:B------:R-:W-:-:S02]  /*02c0*/  ULEA.HI.X UR6, UR13, UR9, UR16, 0x2, UP1 ;  /* 0x000000090d067291 */ /* 0x000fc400088f1410 */
[----:B------:R-:W-:Y:S02]  /*02d0*/  UIADD3 UR7, UP0, UPT, UR7, 0x10, URZ ;  /* 0x0000001007077890 */ /* 0x000fe4000ff1e0ff */
[----:B------:R-:W-:Y:S02]  /*02e0*/  UIADD3 UR5, UP1, UPT, UR5, 0x10, URZ ;  /* 0x0000001005057890 */ /* 0x000fe4000ff3e0ff */
[----:B------:R-:W-:Y:S02]  /*02f0*/  UIADD3.X UR8, UPT, UPT, URZ, UR8, URZ, UP0, !UPT ;  /* 0x00000008ff087290 */ /* 0x000fe400087fe4ff */
[----:B------:R-:W-:Y:S01]  /*0300*/  UIADD3.X UR6, UPT, UPT, URZ, UR6, URZ, UP1, !UPT ;  /* 0x00000006ff067290 */ /* 0x000fe20008ffe4ff */
[----:B------:R-:W-:Y:S01]  /*0310*/  IMAD.U32 R12, RZ, RZ, UR7 ;  /* 0x00000007ff0c7e24 */ /* 0x000fe2000f8e00ff */
[----:B------:R-:W-:Y:S02]  /*0320*/  MOV R16, UR5 ;  /* 0x0000000500107c02 */ /* 0x000fe40008000f00 */
[----:B------:R-:W-:-:S02]  /*0330*/  IMAD.U32 R13, RZ, RZ, UR8 ;  /* 0x00000008ff0d7e24 */ /* 0x000fc4000f8e00ff */
[----:B------:R-:W-:-:S07]  /*0340*/  IMAD.U32 R17, RZ, RZ, UR6 ;  /* 0x00000006ff117e24 */ /* 0x000fce000f8e00ff */
.L_x_351:
[----:B------:R-:W2:Y:S04]  /*0350*/  LDG.E R8, desc[UR14][R12.64+-0x10] ;  /* 0xfffff00e0c087981 */ /* 0x000ea8000c1e1900 */
[----:B------:R-:W3:Y:S04]  /*0360*/  LDG.E R27, desc[UR14][R12.64+-0xc] ;  /* 0xfffff40e0c1b7981 */ /* 0x000ee8000c1e1900 */
[----:B------:R-:W4:Y:S04]  /*0370*/  LDG.E R18, desc[UR14][R12.64+-0x8] ;  /* 0xfffff80e0c127981 */ /* 0x000f28000c1e1900 */
[----:B------:R-:W5:Y:S04]  /*0380*/  LDG.E R9, desc[UR14][R12.64+-0x4] ;  /* 0xfffffc0e0c097981 */ /* 0x000f68000c1e1900 */
[----:B------:R-:W1:Y:S04]  /*0390*/  LDG.E R25, desc[UR14][R16.64+-0x10] ;  /* 0xfffff00e10197981 */ /* 0x000e68000c1e1900 */
[----:B------:R-:W5:Y:S04]  /*03a0*/  LDG.E R19, desc[UR14][R16.64+-0xc] ;  /* 0xfffff40e10137981 */ /* 0x000f68000c1e1900 */
[----:B------:R-:W5:Y:S01]  /*03b0*/  LDG.E R2, desc[UR14][R12.64] ;  /* 0x0000000e0c027981 */ /* 0x000f62000c1e1900 */
[----:B------:R-:W-:-:S02]  /*03c0*/  IABS R24, R5 ;  /* 0x0000000500187213 */ /* 0x000fc40000000000 */
[----:B--2---:R-:W-:-:S04]  /*03d0*/  IABS R21, R8 ;  /* 0x0000000800157213 */ /* 0x004fc80000000000 */
[----:B------:R-:W0:Y:S08]  /*03e0*/  I2F.RP R7, R21 ;  /* 0x0000001500077306 */ /* 0x000e300000209400 */
[----:B0-----:R-:W0:Y:S02]  /*03f0*/  MUFU.RCP R7, R7 ;  /* 0x0000000700077308 */ /* 0x001e240000001000 */
[----:B0-----:R-:W-:-:S02]  /*0400*/  IADD3 R10, PT, PT, R7, 0xffffffe, RZ ;  /* 0x0ffffffe070a7810 */ /* 0x001fc40007ffe0ff */
[----:B------:R-:W-:Y:S01]  /*0410*/  IABS R22, R8 ;  /* 0x0000000800167213 */ /* 0x000fe20000000000 */
[----:B------:R-:W2:Y:S03]  /*0420*/  LDG.E R7, desc[UR14][R12.64+0x4] ;  /* 0x0000040e0c077981 */ /* 0x000ea6000c1e1900 */
[----:B------:R0:W3:Y:S02]  /*0430*/  F2I.FTZ.U32.TRUNC.NTZ R11, R10 ;  /* 0x0000000a000b7305 */ /* 0x0000e4000021f000 */
[----:B0-----:R-:W-:Y:S02]  /*0440*/  IMAD.MOV.U32 R10, RZ, RZ, RZ ;  /* 0x000000ffff0a7224 */ /* 0x001fe400078e00ff */
[----:B---3--:R-:W-:-:S04]  /*0450*/  IMAD.MOV R20, RZ, RZ, -R11 ;  /* 0x000000ffff147224 */ /* 0x008fc800078e0a0b */
[----:B------:R-:W-:Y:S01]  /*0460*/  IMAD R23, R20, R21, RZ ;  /* 0x0000001514177224 */ /* 0x000fe200078e02ff */
[----:B------:R-:W-:-:S03]  /*0470*/  IABS R20, R27 ;  /* 0x0000001b00147213 */ /* 0x000fc60000000000 */
[----:B------:R-:W-:Y:S01]  /*0480*/  IMAD.HI.U32 R11, R11, R23, R10 ;  /* 0x000000170b0b7227 */ /* 0x000fe200078e000a */
[----:B------:R-:W-:Y:S02]  /*0490*/  IADD3 R10, PT, PT, RZ, -R22, RZ ;  /* 0x80000016ff0a7210 */ /* 0x000fe40007ffe0ff */
[----:B------:R-:W0:Y:S03]  /*04a0*/  I2F.RP R22, R20 ;  /* 0x0000001400167306 */ /* 0x000e260000209400 */
[----:B------:R-:W-:-:S04]  /*04b0*/  IMAD.HI.U32 R23, R11, R24, RZ ;  /* 0x000000180b177227 */ /* 0x000fc800078e00ff */
[----:B------:R-:W-:-:S05]  /*04c0*/  IMAD R10, R23, R10, R24 ;  /* 0x0000000a170a7224 */ /* 0x000fca00078e0218 */
[----:B------:R-:W-:Y:S01]  /*04d0*/  ISETP.GT.U32.AND P2, PT, R21, R10, PT ;  /* 0x0000000a1500720c */ /* 0x000fe20003f44070 */
[----:B0-----:R-:W0:-:S12]  /*04e0*/  MUFU.RCP R22, R22 ;  /* 0x0000001600167308 */ /* 0x001e180000001000 */
[----:B------:R-:W-:-:S05]  /*04f0*/  @!P2 IMAD.IADD R10, R10, 0x1, -R21 ;  /* 0x000000010a0aa824 */ /* 0x000fca00078e0a15 */
[----:B------:R-:W-:Y:S02]  /*0500*/  ISETP.GE.U32.AND P0, PT, R10, R21, PT ;  /* 0x000000150a00720c */ /* 0x000fe40003f06070 */
[----:B------:R-:W-:Y:S01]  /*0510*/  LOP3.LUT R10, R5, R8, RZ, 0x3c, !PT ;  /* 0x00000008050a7212 */ /* 0x000fe200078e3cff */
[----:B0-----:R-:W-:Y:S01]  /*0520*/  VIADD R11, R22, 0xffffffe ;  /* 0x0ffffffe160b7836 */ /* 0x001fe20000000000 */
[----:B------:R-:W-:Y:S02]  /*0530*/  @!P2 IADD3 R23, PT, PT, R23, 0x1, RZ ;  /* 0x000000011717a810 */ /* 0x000fe40007ffe0ff */
[----:B------:R-:W-:Y:S02]  /*0540*/  ISETP.GE.AND P1, PT, R10, RZ, PT ;  /* 0x000000ff0a00720c */ /* 0x000fe40003f26270 */
[----:B------:R-:W-:Y:S01]  /*0550*/  ISETP.NE.AND P2, PT, R8, RZ, PT ;  /* 0x000000ff0800720c */ /* 0x000fe20003f45270 */
[----:B------:R-:W0:Y:S04]  /*0560*/  F2I.FTZ.U32.TRUNC.NTZ R11, R11 ;  /* 0x0000000b000b7305 */ /* 0x000e28000021f000 */
[----:B------:R-:W-:-:S06]  /*0570*/  @P0 VIADD R23, R23, 0x1 ;  /* 0x0000000117170836 */ /* 0x000fcc0000000000 */
[----:B------:R-:W-:Y:S02]  /*0580*/  @!P1 IMAD.MOV R23, RZ, RZ, -R23 ;  /* 0x000000ffff179224 */ /* 0x000fe400078e0a17 */
[----:B------:R-:W-:Y:S02]  /*0590*/  @!P2 LOP3.LUT R23, RZ, R8, RZ, 0x33, !PT ;  /* 0x00000008ff17a212 */ /* 0x000fe400078e33ff */
[----:B0-----:R-:W-:-:S03]  /*05a0*/  IADD3 R21, PT, PT, RZ, -R11, RZ ;  /* 0x8000000bff157210 */ /* 0x001fc60007ffe0ff */
[----:B------:R-:W-:Y:S02]  /*05b0*/  IMAD.MOV R10, RZ, RZ, -R23 ;  /* 0x000000ffff0a7224 */ /* 0x000fe400078e0a17 */
[----:B------:R-:W-:Y:S02]  /*05c0*/  IMAD R21, R21, R20, RZ ;  /* 0x0000001415157224 */ /* 0x000fe400078e02ff */
[----:B------:R-:W-:Y:S02]  /*05d0*/  IMAD R8, R8, R10, R5 ;  /* 0x0000000a08087224 */ /* 0x000fe400078e0205 */
[----:B------:R-:W-:-:S04]  /*05e0*/  IMAD.MOV.U32 R10, RZ, RZ, RZ ;  /* 0x000000ffff0a7224 */ /* 0x000fc800078e00ff */
[----:B------:R-:W-:Y:S01]  /*05f0*/  IMAD.HI.U32 R5, R11, R21, R10 ;  /* 0x000000150b057227 */ /* 0x000fe200078e000a */
[----:B------:R-:W-:Y:S02]  /*0600*/  IABS R11, R27 ;  /* 0x0000001b000b7213 */ /* 0x000fe40000000000 */
[----:B------:R-:W-:Y:S02]  /*0610*/  IABS R10, R8 ;  /* 0x00000008000a7213 */ /* 0x000fe40000000000 */
[----:B------:R-:W-:-:S03]  /*0620*/  IADD3 R11, PT, PT, RZ, -R11, RZ ;  /* 0x8000000bff0b7210 */ /* 0x000fc60007ffe0ff */
[----:B------:R-:W-:Y:S01]  /*0630*/  IMAD.HI.U32 R5, R5, R10, RZ ;  /* 0x0000000a05057227 */ /* 0x000fe200078e00ff */
[----:B----4-:R-:W-:-:S03]  /*0640*/  IABS R22, R18 ;  /* 0x0000001200167213 */ /* 0x010fc60000000000 */
[----:B------:R-:W-:Y:S01]  /*0650*/  IMAD R11, R5, R11, R10 ;  /* 0x0000000b050b7224 */ /* 0x000fe200078e020a */
[----:B------:R-:W0:Y:S04]  /*0660*/  I2F.RP R21, R22 ;  /* 0x0000001600157306 */ /* 0x000e280000209400 */
[----:B------:R-:W-:Y:S02]  /*0670*/  ISETP.GT.U32.AND P2, PT, R20, R11, PT ;  /* 0x0000000b1400720c */ /* 0x000fe40003f44070 */
[----:B------:R-:W-:Y:S02]  /*0680*/  LOP3.LUT R10, R8, R27, RZ, 0x3c, !PT ;  /* 0x0000001b080a7212 */ /* 0x000fe400078e3cff */
[----:B0-----:R-:W0:Y:S09]  /*0690*/  MUFU.RCP R21, R21 ;  /* 0x0000001500157308 */ /* 0x001e320000001000 */
[----:B------:R-:W-:-:S05]  /*06a0*/  @!P2 IMAD.IADD R11, R11, 0x1, -R20 ;  /* 0x000000010b0ba824 */ /* 0x000fca00078e0a14 */
[----:B------:R-:W-:Y:S02]  /*06b0*/  ISETP.GE.U32.AND P0, PT, R11, R20, PT ;  /* 0x000000140b00720c */ /* 0x000fe40003f06070 */
[----:B------:R-:W-:Y:S02]  /*06c0*/  @!P2 IADD3 R5, PT, PT, R5, 0x1, RZ ;  /* 0x000000010505a810 */ /* 0x000fe40007ffe0ff */
[----:B------:R-:W-:Y:S02]  /*06d0*/  ISETP.GE.AND P1, PT, R10, RZ, PT ;  /* 0x000000ff0a00720c */ /* 0x000fe40003f26270 */
[----:B------:R-:W-:Y:S01]  /*06e0*/  ISETP.NE.AND P2, PT, R27, RZ, PT ;  /* 0x000000ff1b00720c */ /* 0x000fe20003f45270 */
[----:B0-----:R-:W-:-:S06]  /*06f0*/  VIADD R11, R21, 0xffffffe ;  /* 0x0ffffffe150b7836 */ /* 0x001fcc0000000000 */
[----:B------:R-:W-:-:S04]  /*0700*/  @P0 VIADD R5, R5, 0x1 ;  /* 0x0000000105050836 */ /* 0x000fc80000000000 */
[----:B------:R-:W-:Y:S01]  /*0710*/  IMAD.MOV.U32 R20, RZ, RZ, R5 ;  /* 0x000000ffff147224 */ /* 0x000fe200078e0005 */
[----:B------:R-:W0:Y:S01]  /*0720*/  F2I.FTZ.U32.TRUNC.NTZ R11, R11 ;  /* 0x0000000b000b7305 */ /* 0x000e22000021f000 */
[----:B------:R-:W3:Y:S03]  /*0730*/  LDG.E R5, desc[UR14][R12.64+0x8] ;  /* 0x0000080e0c057981 */ /* 0x000ee6000c1e1900 */
[----:B------:R-:W-:Y:S02]  /*0740*/  @!P1 IADD3 R20, PT, PT, -R20, RZ, RZ ;  /* 0x000000ff14149210 */ /* 0x000fe40007ffe1ff */
[----:B------:R-:W-:-:S05]  /*0750*/  @!P2 LOP3.LUT R20, RZ, R27, RZ, 0x33, !PT ;  /* 0x0000001bff14a212 */ /* 0x000fca00078e33ff */
[----:B------:R-:W-:-:S04]  /*0760*/  IMAD.MOV R10, RZ, RZ, -R20 ;  /* 0x000000ffff0a7224 */ /* 0x000fc800078e0a14 */
[----:B------:R-:W-:Y:S02]  /*0770*/  IMAD R27, R27, R10, R8 ;  /* 0x0000000a1b1b7224 */ /* 0x000fe400078e0208 */
[----:B------:R-:W-:Y:S02]  /*0780*/  HFMA2 R10, -RZ, RZ, 0, 0 ;  /* 0x00000000ff0a7431 */ /* 0x000fe400000001ff */
[----:B0-----:R-:W-:-:S04]  /*0790*/  IMAD.MOV R21, RZ, RZ, -R11 ;  /* 0x000000ffff157224 */ /* 0x001fc800078e0a0b */
[----:B------:R-:W-:Y:S01]  /*07a0*/  IMAD R21, R21, R22, RZ ;  /* 0x0000001615157224 */ /* 0x000fe200078e02ff */
[----:B-----5:R-:W-:-:S03]  /*07b0*/  IABS R26, R9 ;  /* 0x00000009001a7213 */ /* 0x020fc60000000000 */
[----:B------:R-:W-:Y:S01]  /*07c0*/  IMAD.HI.U32 R8, R11, R21, R10 ;  /* 0x000000150b087227 */ /* 0x000fe200078e000a */
[----:B------:R-:W-:Y:S01]  /*07d0*/  IABS R10, R18 ;  /* 0x00000012000a7213 */ /* 0x000fe20000000000 */
[----:B------:R-:W0:Y:S01]  /*07e0*/  I2F.RP R28, R26 ;  /* 0x0000001a001c7306 */ /* 0x000e220000209400 */
[----:B------:R-:W-:Y:S01]  /*07f0*/  IABS R11, R27 ;  /* 0x0000001b000b7213 */ /* 0x000fe20000000000 */
[----:B------:R-:W4:Y:S02]  /*0800*/  LDG.E R21, desc[UR14][R16.64+-0x8] ;  /* 0xfffff80e10157981 */ /* 0x000f24000c1e1900 */
[----:B------:R-:W-:Y:S02]  /*0810*/  IMAD.MOV R10, RZ, RZ, -R10 ;  /* 0x000000ffff0a7224 */ /* 0x000fe400078e0a0a */
[----:B------:R-:W-:-:S04]  /*0820*/  IMAD.HI.U32 R8, R8, R11, RZ ;  /* 0x0000000b08087227 */ /* 0x000fc800078e00ff */
[----:B------:R-:W-:-:S05]  /*0830*/  IMAD R11, R8, R10, R11 ;  /* 0x0000000a080b7224 */ /* 0x000fca00078e020b */
[----:B------:R-:W-:Y:S01]  /*0840*/  ISETP.GT.U32.AND P2, PT, R22, R11, PT ;  /* 0x0000000b1600720c */ /* 0x000fe20003f44070 */
[----:B0-----:R-:W0:Y:S01]  /*0850*/  MUFU.RCP R10, R28 ;  /* 0x0000001c000a7308 */ /* 0x001e220000001000 */
[----:B-1----:R-:W-:-:S11]  /*0860*/  IMAD.WIDE R24, R25, 0x4, R14 ;  /* 0x0000000419187825 */ /* 0x002fd600078e020e */
[----:B------:R-:W-:-:S05]  /*0870*/  @!P2 IMAD.IADD R11, R11, 0x1, -R22 ;  /* 0x000000010b0ba824 */ /* 0x000fca00078e0a16 */
[----:B------:R-:W-:Y:S02]  /*0880*/  ISETP.GE.U32.AND P0, PT, R11, R22, PT ;  /* 0x000000160b00720c */ /* 0x000fe40003f06070 */
[----:B------:R-:W-:Y:S01]  /*0890*/  LOP3.LUT R11, R27, R18, RZ, 0x3c, !PT ;  /* 0x000000121b0b7212 */ /* 0x000fe200078e3cff */
[----:B------:R1:W5:Y:S01]  /*08a0*/  LDG.E R22, desc[UR14][R24.64] ;  /* 0x0000000e18167981 */ /* 0x000362000c1e1900 */
[----:B0-----:R-:W-:Y:S02]  /*08b0*/  IADD3 R29, PT, PT, R10, 0xffffffe, RZ ;  /* 0x0ffffffe0a1d7810 */ /* 0x001fe40007ffe0ff */
[----:B------:R-:W-:Y:S01]  /*08c0*/  ISETP.GE.AND P1, PT, R11, RZ, PT ;  /* 0x000000ff0b00720c */ /* 0x000fe20003f26270 */
[----:B------:R-:W-:-:S06]  /*08d0*/  IMAD.WIDE R10, R19, 0x4, R14 ;  /* 0x00000004130a7825 */ /* 0x000fcc00078e020e */
[----:B------:R0:W5:Y:S01]  /*08e0*/  LDG.E R11, desc[UR14][R10.64] ;  /* 0x0000000e0a0b7981 */ /* 0x000162000c1e1900 */
[----:B------:R-:W-:Y:S01]  /*08f0*/  @!P2 VIADD R8, R8, 0x1 ;  /* 0x000000010808a836 */ /* 0x000fe20000000000 */
[----:B------:R-:W-:Y:S01]  /*0900*/  ISETP.NE.AND P2, PT, R18, RZ, PT ;  /* 0x000000ff1200720c */ /* 0x000fe20003f45270 */
[----:B------:R-:W1:Y:S02]  /*0910*/  F2I.FTZ.U32.TRUNC.NTZ R19, R29 ;  /* 0x0000001d00137305 */ /* 0x000e64000021f000 */
[----:B------:R-:W-:-:S05]  /*0920*/  @P0 VIADD R8, R8, 0x1 ;  /* 0x0000000108080836 */ /* 0x000fca0000000000 */
[----:B------:R-:W-:-:S05]  /*0930*/  @!P1 IADD3 R8, PT, PT, -R8, RZ, RZ ;  /* 0x000000ff08089210 */ /* 0x000fca0007ffe1ff */
[----:B------:R-:W-:Y:S01]  /*0940*/  @!P2 LOP3.LUT R8, RZ, R18, RZ, 0x33, !PT ;  /* 0x00000012ff08a212 */ /* 0x000fe200078e33ff */
[----:B-1----:R-:W-:-:S04]  /*0950*/  IMAD.MOV R25, RZ, RZ, -R19 ;  /* 0x000000ffff197224 */ /* 0x002fc800078e0a13 */
[----:B------:R-:W-:Y:S02]  /*0960*/  IMAD.MOV R28, RZ, RZ, -R8 ;  /* 0x000000ffff1c7224 */ /* 0x000fe400078e0a08 */
[----:B------:R-:W-:Y:S02]  /*0970*/  IMAD R25, R25, R26, RZ ;  /* 0x0000001a19197224 */ /* 0x000fe400078e02ff */
[----:B------:R-:W-:Y:S01]  /*0980*/  IMAD R28, R18, R28, R27 ;  /* 0x0000001c121c7224 */ /* 0x000fe200078e021b */
[----:B------:R-:W-:Y:S02]  /*0990*/  MOV R18, RZ ;  /* 0x000000ff00127202 */ /* 0x000fe40000000f00 */
[----:B------:R-:W-:-:S03]  /*09a0*/  IABS R24, R2 ;  /* 0x0000000200187213 */ /* 0x000fc60000000000 */
[----:B0-----:R-:W-:Y:S01]  /*09b0*/  IMAD.HI.U32 R10, R19, R25, R18 ;  /* 0x00000019130a7227 */ /* 0x001fe200078e0012 */
[----:B------:R-:W-:Y:S02]  /*09c0*/  IABS R18, R9 ;  /* 0x0000000900127213 */ /* 0x000fe40000000000 */
[----:B------:R-:W-:Y:S01]  /*09d0*/  IABS R19, R28 ;  /* 0x0000001c00137213 */ /* 0x000fe20000000000 */
[----:B------:R-:W0:Y:S02]  /*09e0*/  I2F.RP R25, R24 ;  /* 0x0000001800197306 */ /* 0x000e240000209400 */
[----:B------:R-:W-:Y:S02]  /*09f0*/  IMAD.MOV R18, RZ, RZ, -R18 ;  /* 0x000000ffff127224 */ /* 0x000fe400078e0a12 */
[----:B------:R-:W-:-:S04]  /*0a00*/  IMAD.HI.U32 R10, R10, R19, RZ ;  /* 0x000000130a0a7227 */ /* 0x000fc800078e00ff */
[----:B------:R-:W-:-:S05]  /*0a10*/  IMAD R19, R10, R18, R19 ;  /* 0x000000120a137224 */ /* 0x000fca00078e0213 */
[----:B------:R-:W-:Y:S01]  /*0a20*/  ISETP.GT.U32.AND P2, PT, R26, R19, PT ;  /* 0x000000131a00720c */ /* 0x000fe20003f44070 */
[----:B0-----:R-:W0:Y:S01]  /*0a30*/  MUFU.RCP R25, R25 ;  /* 0x0000001900197308 */ /* 0x001e220000001000 */
[----:B------:R-:W-:-:S11]  /*0a40*/  LOP3.LUT R18, R28, R9, RZ, 0x3c, !PT ;  /* 0x000000091c127212 */ /* 0x000fd600078e3cff */
[----:B------:R-:W-:-:S05]  /*0a50*/  @!P2 IMAD.IADD R19, R19, 0x1, -R26 ;  /* 0x000000011313a824 */ /* 0x000fca00078e0a1a */
[----:B------:R-:W-:Y:S01]  /*0a60*/  ISETP.GE.U32.AND P0, PT, R19, R26, PT ;  /* 0x0000001a1300720c */ /* 0x000fe20003f06070 */
[----:B------:R-:W-:Y:S01]  /*0a70*/  @!P2 VIADD R10, R10, 0x1 ;  /* 0x000000010a0aa836 */ /* 0x000fe20000000000 */
[----:B0-----:R-:W-:Y:S02]  /*0a80*/  IADD3 R19, PT, PT, R25, 0xffffffe, RZ ;  /* 0x0ffffffe19137810 */ /* 0x001fe40007ffe0ff */
[----:B------:R-:W-:Y:S02]  /*0a90*/  ISETP.GE.AND P1, PT, R18, RZ, PT ;  /* 0x000000ff1200720c */ /* 0x000fe40003f26270 */
[----:B------:R-:W-:Y:S02]  /*0aa0*/  ISETP.NE.AND P2, PT, R9, RZ, PT ;  /* 0x000000ff0900720c */ /* 0x000fe40003f45270 */
[----:B------:R-:W0:Y:S05]  /*0ab0*/  F2I.FTZ.U32.TRUNC.NTZ R19, R19 ;  /* 0x0000001300137305 */ /* 0x000e2a000021f000 */
[----:B------:R-:W-:-:S05]  /*0ac0*/  @P0 VIADD R10, R10, 0x1 ;  /* 0x000000010a0a0836 */ /* 0x000fca0000000000 */
[----:B------:R-:W-:Y:S02]  /*0ad0*/  @!P1 IADD3 R10, PT, PT, -R10, RZ, RZ ;  /* 0x000000ff0a0a9210 */ /* 0x000fe40007ffe1ff */
[----:B------:R-:W-:Y:S01]  /*0ae0*/  @!P2 LOP3.LUT R10, RZ, R9, RZ, 0x33, !PT ;  /* 0x00000009ff0aa212 */ /* 0x000fe200078e33ff */
[----:B------:R-:W-:Y:S02]  /*0af0*/  HFMA2 R18, -RZ, RZ, 0, 0 ;  /* 0x00000000ff127431 */ /* 0x000fe400000001ff */
[----:B0-----:R-:W-:Y:S02]  /*0b00*/  IMAD.MOV R27, RZ, RZ, -R19 ;  /* 0x000000ffff1b7224 */ /* 0x001fe400078e0a13 */
[----:B------:R-:W-:-:S04]  /*0b10*/  IMAD.MOV R25, RZ, RZ, -R10 ;  /* 0x000000ffff197224 */ /* 0x000fc800078e0a0a */
[----:B------:R-:W-:Y:S02]  /*0b20*/  IMAD R25, R9, R25, R28 ;  /* 0x0000001909197224 */ /* 0x000fe400078e021c */
[----:B------:R-:W-:Y:S01]  /*0b30*/  IMAD R9, R27, R24, RZ ;  /* 0x000000181b097224 */ /* 0x000fe200078e02ff */
[----:B--2---:R-:W-:-:S03]  /*0b40*/  IABS R27, R7 ;  /* 0x00000007001b7213 */ /* 0x004fc60000000000 */
[----:B------:R-:W-:Y:S01]  /*0b50*/  IMAD.HI.U32 R9, R19, R9, R18 ;  /* 0x0000000913097227 */ /* 0x000fe200078e0012 */
        /* <DEDUP_REMOVED lines=19> */
[----:B0-----:R-:W-:-:S04]  /*0c90*/  IMAD.MOV R24, RZ, RZ, -R19 ;  /* 0x000000ffff187224 */ /* 0x001fc800078e0a13 */
[----:B------:R-:W-:-:S04]  /*0ca0*/  IMAD.MOV R18, RZ, RZ, -R9 ;  /* 0x000000ffff127224 */ /* 0x000fc800078e0a09 */
[----:B------:R-:W-:Y:S01]  /*0cb0*/  IMAD R2, R2, R18, R25 ;  /* 0x0000001202027224 */ /* 0x000fe200078e0219 */
[----:B------:R-:W-:Y:S01]  /*0cc0*/  MOV R18, RZ ;  /* 0x000000ff00127202 */ /* 0x000fe20000000f00 */
[----:B------:R-:W-:Y:S01]  /*0cd0*/  IMAD R25, R24, R27, RZ ;  /* 0x0000001b18197224 */ /* 0x000fe200078e02ff */
[----:B------:R-:W-:-:S03]  /*0ce0*/  IABS R24, R7 ;  /* 0x0000000700187213 */ /* 0x000fc60000000000 */
[----:B------:R-:W-:Y:S01]  /*0cf0*/  IMAD.HI.U32 R18, R19, R25, R18 ;  /* 0x0000001913127227 */ /* 0x000fe200078e0012 */
[----:B------:R-:W-:Y:S01]  /*0d00*/  IABS R19, R2 ;  /* 0x0000000200137213 */ /* 0x000fe20000000000 */
[----:B------:R-:W2:Y:S02]  /*0d10*/  LDG.E R25, desc[UR14][R12.64+0xc] ;  /* 0x00000c0e0c197981 */ /* 0x000ea4000c1e1900 */
[----:B------:R-:W-:Y:S02]  /*0d20*/  IMAD.MOV R24, RZ, RZ, -R24 ;  /* 0x000000ffff187224 */ /* 0x000fe400078e0a18 */
[----:B------:R-:W-:-:S04]  /*0d30*/  IMAD.HI.U32 R26, R18, R19, RZ ;  /* 0x00000013121a7227 */ /* 0x000fc800078e00ff */
[----:B------:R-:W-:-:S05]  /*0d40*/  IMAD R18, R26, R24, R19 ;  /* 0x000000181a127224 */ /* 0x000fca00078e0213 */
[----:B------:R-:W-:-:S13]  /*0d50*/  ISETP.GT.U32.AND P2, PT, R27, R18, PT ;  /* 0x000000121b00720c */ /* 0x000fda0003f44070 */
[----:B------:R-:W-:-:S05]  /*0d60*/  @!P2 IMAD.IADD R18, R18, 0x1, -R27 ;  /* 0x000000011212a824 */ /* 0x000fca00078e0a1b */
[----:B------:R-:W-:Y:S02]  /*0d70*/  ISETP.GE.U32.AND P0, PT, R18, R27, PT ;  /* 0x0000001b1200720c */ /* 0x000fe40003f06070 */
[----:B---3--:R-:W-:-:S04]  /*0d80*/  IABS R24, R5 ;  /* 0x0000000500187213 */ /* 0x008fc80000000000 */
[----:B------:R-:W0:Y:S08]  /*0d90*/  I2F.RP R27, R24 ;  /* 0x00000018001b7306 */ /* 0x000e300000209400 */
[----:B0-----:R-:W0:Y:S01]  /*0da0*/  MUFU.RCP R27, R27 ;  /* 0x0000001b001b7308 */ /* 0x001e220000001000 */
[----:B----4-:R-:W-:Y:S01]  /*0db0*/  IMAD.WIDE R18, R21, 0x4, R14 ;  /* 0x0000000415127825 */ /* 0x010fe200078e020e */
[----:B------:R-:W-:-:S04]  /*0dc0*/  LOP3.LUT R21, R2, R7, RZ, 0x3c, !PT ;  /* 0x0000000702157212 */ /* 0x000fc800078e3cff */
[----:B------:R-:W-:Y:S01]  /*0dd0*/  ISETP.GE.AND P1, PT, R21, RZ, PT ;  /* 0x000000ff1500720c */ /* 0x000fe20003f26270 */
[----:B------:R1:W3:Y:S01]  /*0de0*/  LDG.E R19, desc[UR14][R18.64] ;  /* 0x0000000e12137981 */ /* 0x0002e2000c1e1900 */
[----:B0-----:R-:W-:Y:S01]  /*0df0*/  IADD3 R21, PT, PT, R27, 0xffffffe, RZ ;  /* 0x0ffffffe1b157810 */ /* 0x001fe20007ffe0ff */
[----:B------:R-:W-:Y:S01]  /*0e00*/  @!P2 VIADD R26, R26, 0x1 ;  /* 0x000000011a1aa836 */ /* 0x000fe20000000000 */
[----:B------:R-:W-:Y:S01]  /*0e10*/  ISETP.NE.AND P2, PT, R7, RZ, PT ;  /* 0x000000ff0700720c */ /* 0x000fe20003f45270 */
[----:B------:R-:W4:Y:S03]  /*0e20*/  LDG.E R27, desc[UR14][R16.64] ;  /* 0x0000000e101b7981 */ /* 0x000f26000c1e1900 */
[----:B------:R-:W0:Y:S01]  /*0e30*/  F2I.FTZ.U32.TRUNC.NTZ R21, R21 ;  /* 0x0000001500157305 */ /* 0x000e22000021f000 */
[----:B------:R-:W-:-:S05]  /*0e40*/  @P0 VIADD R26, R26, 0x1 ;  /* 0x000000011a1a0836 */ /* 0x000fca0000000000 */
[----:B------:R-:W-:-:S03]  /*0e50*/  @!P1 IADD3 R26, PT, PT, -R26, RZ, RZ ;  /* 0x000000ff1a1a9210 */ /* 0x000fc60007ffe1ff */
[----:B------:R-:W-:Y:S01]  /*0e60*/  @!P2 LOP3.LUT R26, RZ, R7, RZ, 0x33, !PT ;  /* 0x00000007ff1aa212 */ /* 0x000fe200078e33ff */
[----:B-----5:R-:W-:Y:S02]  /*0e70*/  IMAD R22, R23, R22, R6 ;  /* 0x0000001617167224 */ /* 0x020fe400078e0206 */
[----:B0-----:R-:W-:Y:S02]  /*0e80*/  IMAD.MOV R23, RZ, RZ, -R21 ;  /* 0x000000ffff177224 */ /* 0x001fe400078e0a15 */
[----:B------:R-:W-:Y:S02]  /*0e90*/  IMAD.MOV R6, RZ, RZ, -R26 ;  /* 0x000000ffff067224 */ /* 0x000fe400078e0a1a */
[----:B------:R-:W-:Y:S02]  /*0ea0*/  IMAD R29, R20, R11, R22 ;  /* 0x0000000b141d7224 */ /* 0x000fe400078e0216 */
[----:B------:R-:W-:Y:S02]  /*0eb0*/  HFMA2 R20, -RZ, RZ, 0, 0 ;  /* 0x00000000ff147431 */ /* 0x000fe400000001ff */
[----:B------:R-:W-:-:S02]  /*0ec0*/  IMAD R2, R7, R6, R2 ;  /* 0x0000000607027224 */ /* 0x000fc400078e0202 */
[----:B------:R-:W-:Y:S01]  /*0ed0*/  IMAD R23, R23, R24, RZ ;  /* 0x0000001817177224 */ /* 0x000fe200078e02ff */
[----:B------:R-:W5:Y:S01]  /*0ee0*/  LDG.E R7, desc[UR14][R16.64+-0x4] ;  /* 0xfffffc0e10077981 */ /* 0x000f62000c1e1900 */
[----:B------:R-:W-:Y:S02]  /*0ef0*/  IABS R11, R5 ;  /* 0x00000005000b7213 */ /* 0x000fe40000000000 */
[----:B------:R-:W-:Y:S01]  /*0f00*/  IMAD.HI.U32 R6, R21, R23, R20 ;  /* 0x0000001715067227 */ /* 0x000fe200078e0014 */
[----:B------:R-:W-:Y:S01]  /*0f10*/  IABS R21, R2 ;  /* 0x0000000200157213 */ /* 0x000fe20000000000 */
[----:B------:R-:W5:Y:S02]  /*0f20*/  LDG.E R23, desc[UR14][R16.64+0xc] ;  /* 0x00000c0e10177981 */ /* 0x000f64000c1e1900 */
[----:B-1----:R-:W-:Y:S02]  /*0f30*/  IMAD.MOV R18, RZ, RZ, -R11 ;  /* 0x000000ffff127224 */ /* 0x002fe400078e0a0b */
[----:B------:R-:W-:Y:S01]  /*0f40*/  IMAD.HI.U32 R6, R6, R21, RZ ;  /* 0x0000001506067227 */ /* 0x000fe200078e00ff */
[----:B------:R-:W5:Y:S03]  /*0f50*/  LDG.E R11, desc[UR14][R16.64+0x4] ;  /* 0x0000040e100b7981 */ /* 0x000f66000c1e1900 */
[----:B------:R-:W-:-:S02]  /*0f60*/  IMAD R18, R6, R18, R21 ;  /* 0x0000001206127224 */ /* 0x000fc400078e0215 */
[----:B------:R-:W5:Y:S03]  /*0f70*/  LDG.E R21, desc[UR14][R16.64+0x8] ;  /* 0x0000080e10157981 */ /* 0x000f66000c1e1900 */
[----:B------:R-:W-:-:S13]  /*0f80*/  ISETP.GT.U32.AND P2, PT, R24, R18, PT ;  /* 0x000000121800720c */ /* 0x000fda0003f44070 */
[----:B------:R-:W-:-:S05]  /*0f90*/  @!P2 IMAD.IADD R18, R18, 0x1, -R24 ;  /* 0x000000011212a824 */ /* 0x000fca00078e0a18 */
[----:B------:R-:W-:Y:S01]  /*0fa0*/  ISETP.GE.U32.AND P0, PT, R18, R24, PT ;  /* 0x000000181200720c */ /* 0x000fe20003f06070 */
[----:B------:R-:W-:Y:S01]  /*0fb0*/  @!P2 VIADD R6, R6, 0x1 ;  /* 0x000000010606a836 */ /* 0x000fe20000000000 */
[----:B------:R-:W-:-:S11]  /*0fc0*/  ISETP.NE.AND P2, PT, R5, RZ, PT ;  /* 0x000000ff0500720c */ /* 0x000fd60003f45270 */
[----:B------:R-:W-:Y:S01]  /*0fd0*/  @P0 VIADD R6, R6, 0x1 ;  /* 0x0000000106060836 */ /* 0x000fe20000000000 */
[----:B--2---:R-:W-:-:S04]  /*0fe0*/  IABS R20, R25 ;  /* 0x0000001900147213 */ /* 0x004fc80000000000 */
[----:B------:R-:W0:Y:S08]  /*0ff0*/  I2F.RP R22, R20 ;  /* 0x0000001400167306 */ /* 0x000e300000209400 */
[----:B0-----:R-:W0:Y:S02]  /*1000*/  MUFU.RCP R22, R22 ;  /* 0x0000001600167308 */ /* 0x001e240000001000 */
[----:B0-----:R-:W-:Y:S01]  /*1010*/  IADD3 R18, PT, PT, R22, 0xffffffe, RZ ;  /* 0x0ffffffe16127810 */ /* 0x001fe20007ffe0ff */
[----:B---3--:R-:W-:Y:S01]  /*1020*/  IMAD R29, R8, R19, R29 ;  /* 0x00000013081d7224 */ /* 0x008fe200078e021d */
[----:B------:R-:W-:-:S04]  /*1030*/  LOP3.LUT R8, R2, R5, RZ, 0x3c, !PT ;  /* 0x0000000502087212 */ /* 0x000fc800078e3cff */
[----:B------:R-:W-:Y:S01]  /*1040*/  ISETP.GE.AND P1, PT, R8, RZ, PT ;  /* 0x000000ff0800720c */ /* 0x000fe20003f26270 */
[----:B------:R-:W0:Y:S01]  /*1050*/  F2I.FTZ.U32.TRUNC.NTZ R19, R18 ;  /* 0x0000001200137305 */ /* 0x000e22000021f000 */
[----:B------:R-:W-:-:S11]  /*1060*/  MOV R8, R6 ;  /* 0x0000000600087202 */ /* 0x000fd60000000f00 */
[----:B------:R-:W-:Y:S01]  /*1070*/  @!P1 IMAD.MOV R8, RZ, RZ, -R8 ;  /* 0x000000ffff089224 */ /* 0x000fe200078e0a08 */
[----:B------:R-:W-:Y:S01]  /*1080*/  @!P2 LOP3.LUT R8, RZ, R5, RZ, 0x33, !PT ;  /* 0x00000005ff08a212 */ /* 0x000fe200078e33ff */
[----:B0-----:R-:W-:-:S03]  /*1090*/  IMAD.MOV R22, RZ, RZ, -R19 ;  /* 0x000000ffff167224 */ /* 0x001fc600078e0a13 */
[----:B------:R-:W-:Y:S01]  /*10a0*/  IADD3 R6, PT, PT, -R8, RZ, RZ ;  /* 0x000000ff08067210 */ /* 0x000fe20007ffe1ff */
[----:B------:R-:W-:-:S04]  /*10b0*/  IMAD.MOV.U32 R18, RZ, RZ, RZ ;  /* 0x000000ffff127224 */ /* 0x000fc800078e00ff */
[----:B------:R-:W-:Y:S02]  /*10c0*/  IMAD R2, R5, R6, R2 ;  /* 0x0000000605027224 */ /* 0x000fe400078e0202 */
[----:B------:R-:W-:-:S04]  /*10d0*/  IMAD R5, R22, R20, RZ ;  /* 0x0000001416057224 */ /* 0x000fc800078e02ff */
[----:B------:R-:W-:-:S04]  /*10e0*/  IMAD.HI.U32 R5, R19, R5, R18 ;  /* 0x0000000513057227 */ /* 0x000fc800078e0012 */
[----:B----4-:R-:W-:-:S04]  /*10f0*/  IMAD.WIDE R18, R27, 0x4, R14 ;  /* 0x000000041b127825 */ /* 0x010fc800078e020e */
[--C-:B-----5:R-:W-:Y:S01]  /*1100*/  IMAD.WIDE R6, R7, 0x4, R14.reuse ;  /* 0x0000000407067825 */ /* 0x120fe200078e020e */
[----:B------:R-:W2:Y:S04]  /*1110*/  LDG.E R24, desc[UR14][R18.64] ;  /* 0x0000000e12187981 */ /* 0x000ea8000c1e1900 */
[----:B------:R0:W3:Y:S02]  /*1120*/  LDG.E R22, desc[UR14][R6.64] ;  /* 0x0000000e06167981 */ /* 0x0000e4000c1e1900 */
[----:B0-----:R-:W-:-:S04]  /*1130*/  IMAD.WIDE R6, R11, 0x4, R14 ;  /* 0x000000040b067825 */ /* 0x001fc800078e020e */
[--C-:B------:R-:W-:Y:S01]  /*1140*/  IMAD.WIDE R18, R21, 0x4, R14.reuse ;  /* 0x0000000415127825 */ /* 0x100fe200078e020e */
[----:B------:R0:W4:Y:S04]  /*1150*/  LDG.E R11, desc[UR14][R6.64] ;  /* 0x0000000e060b7981 */ /* 0x000128000c1e1900 */
[----:B------:R-:W5:Y:S01]  /*1160*/  LDG.E R21, desc[UR14][R18.64] ;  /* 0x0000000e12157981 */ /* 0x000f62000c1e1900 */
[----:B0-----:R-:W-:-:S05]  /*1170*/  IMAD.WIDE R6, R23, 0x4, R14 ;  /* 0x0000000417067825 */ /* 0x001fca00078e020e */
[----:B------:R0:W5:Y:S01]  /*1180*/  LDG.E R23, desc[UR14][R6.64] ;  /* 0x0000000e06177981 */ /* 0x000162000c1e1900 */
[----:B------:R-:W-:Y:S02]  /*1190*/  IABS R27, R25 ;  /* 0x00000019001b7213 */ /* 0x000fe40000000000 */
[----:B------:R-:W-:-:S03]  /*11a0*/  IABS R28, R2 ;  /* 0x00000002001c7213 */ /* 0x000fc60000000000 */
[----:B------:R-:W-:Y:S02]  /*11b0*/  IMAD.MOV R27, RZ, RZ, -R27 ;  /* 0x000000ffff1b7224 */ /* 0x000fe400078e0a1b */
[----:B------:R-:W-:-:S04]  /*11c0*/  IMAD.HI.U32 R5, R5, R28, RZ ;  /* 0x0000001c05057227 */ /* 0x000fc800078e00ff */
[----:B------:R-:W-:-:S05]  /*11d0*/  IMAD R27, R5, R27, R28 ;  /* 0x0000001b051b7224 */ /* 0x000fca00078e021c */
[----:B------:R-:W-:Y:S02]  /*11e0*/  ISETP.GT.U32.AND P2, PT, R20, R27, PT ;  /* 0x0000001b1400720c */ /* 0x000fe40003f44070 */
[----:B0-----:R-:W-:-:S11]  /*11f0*/  LOP3.LUT R6, R2, R25, RZ, 0x3c, !PT ;  /* 0x0000001902067212 */ /* 0x001fd600078e3cff */
[----:B------:R-:W-:-:S04]  /*1200*/  @!P2 IADD3 R27, PT, PT, R27, -R20, RZ ;  /* 0x800000141b1ba210 */ /* 0x000fc80007ffe0ff */
[----:B------:R-:W-:Y:S01]  /*1210*/  ISETP.GE.U32.AND P0, PT, R27, R20, PT ;  /* 0x000000141b00720c */ /* 0x000fe20003f06070 */
[----:B------:R-:W-:Y:S01]  /*1220*/  @!P2 VIADD R5, R5, 0x1 ;  /* 0x000000010505a836 */ /* 0x000fe20000000000 */
[----:B------:R-:W-:Y:S02]  /*1230*/  ISETP.GE.AND P1, PT, R6, RZ, PT ;  /* 0x000000ff0600720c */ /* 0x000fe40003f26270 */
[----:B------:R-:W-:Y:S01]  /*1240*/  ISETP.NE.AND P2, PT, R25, RZ, PT ;  /* 0x000000ff1900720c */ /* 0x000fe20003f45270 */
[----:B------:R-:W-:-:S08]  /*1250*/  VIADD R4, R4, 0x8 ;  /* 0x0000000804047836 */ /* 0x000fd00000000000 */
[----:B------:R-:W-:Y:S01]  /*1260*/  @P0 VIADD R5, R5, 0x1 ;  /* 0x0000000105050836 */ /* 0x000fe20000000000 */
[----:B------:R-:W-:-:S04]  /*1270*/  ISETP.NE.AND P0, PT, R4, RZ, PT ;  /* 0x000000ff0400720c */ /* 0x000fc80003f05270 */
[----:B------:R-:W-:-:S05]  /*1280*/  MOV R6, R5 ;  /* 0x0000000500067202 */ /* 0x000fca0000000f00 */
[----:B------:R-:W-:Y:S01]  /*1290*/  @!P1 IMAD.MOV R6, RZ, RZ, -R6 ;  /* 0x000000ffff069224 */ /* 0x000fe200078e0a06 */
[----:B------:R-:W-:Y:S02]  /*12a0*/  @!P2 LOP3.LUT R6, RZ, R25, RZ, 0x33, !PT ;  /* 0x00000019ff06a212 */ /* 0x000fe400078e33ff */
[----:B------:R-:W-:Y:S02]  /*12b0*/  IADD3 R12, P1, PT, R12, 0x20, RZ ;  /* 0x000000200c0c7810 */ /* 0x000fe40007f3e0ff */
[----:B------:R-:W-:Y:S02]  /*12c0*/  IADD3 R16, P2, PT, R16, 0x20, RZ ;  /* 0x0000002010107810 */ /* 0x000fe40007f5e0ff */
[----:B------:R-:W-:Y:S01]  /*12d0*/  IADD3 R5, PT, PT, -R6, RZ, RZ ;  /* 0x000000ff06057210 */ /* 0x000fe20007ffe1ff */
[----:B------:R-:W-:Y:S02]  /*12e0*/  IMAD.X R13, RZ, RZ, R13, P1 ;  /* 0x000000ffff0d7224 */ /* 0x000fe400008e060d */
[----:B------:R-:W-:-:S02]  /*12f0*/  IMAD.X R17, RZ, RZ, R17, P2 ;  /* 0x000000ffff117224 */ /* 0x000fc400010e0611 */
[----:B------:R-:W-:Y:S02]  /*1300*/  IMAD R5, R25, R5, R2 ;  /* 0x0000000519057224 */ /* 0x000fe400078e0202 */
[----:B---3--:R-:W-:-:S04]  /*1310*/  IMAD R22, R10, R22, R29 ;  /* 0x000000160a167224 */ /* 0x008fc800078e021d */
[----:B--2---:R-:W-:-:S04]  /*1320*/  IMAD R22, R9, R24, R22 ;  /* 0x0000001809167224 */ /* 0x004fc800078e0216 */
[----:B----4-:R-:W-:-:S04]  /*1330*/  IMAD R11, R26, R11, R22 ;  /* 0x0000000b1a0b7224 */ /* 0x010fc800078e0216 */
[----:B-----5:R-:W-:-:S04]  /*1340*/  IMAD R11, R8, R21, R11 ;  /* 0x00000015080b7224 */ /* 0x020fc800078e020b */
[----:B------:R-:W-:Y:S01]  /*1350*/  IMAD R6, R6, R23, R11 ;  /* 0x0000001706067224 */ /* 0x000fe200078e020b */
[----:B------:R-:W-:Y:S06]  /*1360*/  @P0 BRA `(.L_x_351) ;  /* 0xffffffec00f80947 */ /* 0x000fec000383ffff */
[----:B------:R-:W-:-:S07]  /*1370*/  MOV R4, UR12 ;  /* 0x0000000c00047c02 */ /* 0x000fce0008000f00 */
.L_x_350:
[----:B------:R-:W-:-:S09]  /*1380*/  UISETP.NE.AND UP0, UPT, UR10, URZ, UPT ;  /* 0x000000ff0a00728c */ /* 0x000fd2000bf05270 */
[----:B------:R-:W-:Y:S05]  /*1390*/  BRA.U !UP0, `(.L_x_352) ;  /* 0x00000011083c7547 */ /* 0x000fea000b800000 */
[----:B------:R-:W-:Y:S02]  /*13a0*/  UIADD3 UR5, UPT, UPT, UR10, -0x1, URZ ;  /* 0xffffffff0a057890 */ /* 0x000fe4000fffe0ff */
[----:B------:R-:W-:Y:S02]  /*13b0*/  UISETP.NE.AND UP1, UPT, UR11, URZ, UPT ;  /* 0x000000ff0b00728c */ /* 0x000fe4000bf25270 */
[----:B------:R-:W-:-:S09]  /*13c0*/  UISETP.GE.U32.AND UP0, UPT, UR5, 0x3, UPT ;  /* 0x000000030500788c */ /* 0x000fd2000bf06070 */
[----:B------:R-:W-:Y:S05]  /*13d0*/  BRA.U !UP0, `(.L_x_353) ;  /* 0x0000000908447547 */ /* 0x000fea000b800000 */
[----:B------:R-:W0:Y:S01]  /*13e0*/  LDC.64 R8, c[0x0][0x390] ;  /* 0x0000e400ff087b82 */ /* 0x000e220000000a00 */
[----:B------:R-:W1:Y:S07]  /*13f0*/  LDCU UR5, c[0x0][0x398] ;  /* 0x00007300ff0577ac */ /* 0x000e6e0008000800 */
[----:B------:R-:W2:Y:S01]  /*1400*/  LDC.64 R10, c[0x0][0x390] ;  /* 0x0000e400ff0a7b82 */ /* 0x000ea20000000a00 */
[----:B-1----:R-:W-:-:S05]  /*1410*/  IADD3 R2, P0, PT, R4, UR5, RZ ;  /* 0x0000000504027c10 */ /* 0x002fca000ff1e0ff */
[----:B------:R-:W-:Y:S01]  /*1420*/  IMAD.X R7, RZ, RZ, UR4, P0 ;  /* 0x00000004ff077e24 */ /* 0x000fe200080e06ff */
[----:B0-----:R-:W-:-:S04]  /*1430*/  LEA R24, P0, R2, R8, 0x2 ;  /* 0x0000000802187211 */ /* 0x001fc800078010ff */
[----:B------:R-:W-:-:S05]  /*1440*/  LEA.HI.X R25, R2, R9, R7, 0x2, P0 ;  /* 0x0000000902197211 */ /* 0x000fca00000f1407 */
[----:B------:R-:W3:Y:S01]  /*1450*/  LDG.E R20, desc[UR14][R24.64] ;  /* 0x0000000e18147981 */ /* 0x000ee2000c1e1900 */
[----:B------:R-:W-:-:S03]  /*1460*/  IADD3 R2, P0, PT, R4, UR13, RZ ;  /* 0x0000000d04027c10 */ /* 0x000fc6000ff1e0ff */
[----:B------:R-:W4:Y:S02]  /*1470*/  LDG.E R16, desc[UR14][R24.64+0x4] ;  /* 0x0000040e18107981 */ /* 0x000f24000c1e1900 */
[----:B------:R-:W-:Y:S01]  /*1480*/  IMAD.X R7, RZ, RZ, UR16, P0 ;  /* 0x00000010ff077e24 */ /* 0x000fe200080e06ff */
[----:B------:R-:W-:-:S04]  /*1490*/  LEA R8, P0, R2, R8, 0x2 ;  /* 0x0000000802087211 */ /* 0x000fc800078010ff */
[----:B------:R-:W-:Y:S02]  /*14a0*/  LEA.HI.X R9, R2, R9, R7, 0x2, P0 ;  /* 0x0000000902097211 */ /* 0x000fe400000f1407 */
[----:B------:R-:W5:Y:S04]  /*14b0*/  LDG.E R7, desc[UR14][R24.64+0x8] ;  /* 0x0000080e18077981 */ /* 0x000f68000c1e1900 */
[----:B------:R-:W2:Y:S04]  /*14c0*/  LDG.E R19, desc[UR14][R8.64] ;  /* 0x0000000e08137981 */ /* 0x000ea8000c1e1900 */
[----:B------:R-:W4:Y:S04]  /*14d0*/  LDG.E R13, desc[UR14][R8.64+0x4] ;  /* 0x0000040e080d7981 */ /* 0x000f28000c1e1900 */
[----:B------:R-:W5:Y:S04]  /*14e0*/  LDG.E R15, desc[UR14][R8.64+0x8] ;  /* 0x0000080e080f7981 */ /* 0x000f68000c1e1900 */
[----:B------:R-:W5:Y:S04]  /*14f0*/  LDG.E R23, desc[UR14][R8.64+0xc] ;  /* 0x00000c0e08177981 */ /* 0x000f68000c1e1900 */
[----:B------:R0:W5:Y:S01]  /*1500*/  LDG.E R2, desc[UR14][R24.64+0xc] ;  /* 0x00000c0e18027981 */ /* 0x000162000c1e1900 */
[----:B---3--:R-:W-:-:S04]  /*1510*/  IABS R21, R20 ;  /* 0x0000001400157213 */ /* 0x008fc80000000000 */
[----:B------:R-:W1:Y:S08]  /*1520*/  I2F.RP R22, R21 ;  /* 0x0000001500167306 */ /* 0x000e700000209400 */
[----:B-1----:R-:W1:Y:S01]  /*1530*/  MUFU.RCP R22, R22 ;  /* 0x0000001600167308 */ /* 0x002e620000001000 */
[----:B--2---:R-:W-:-:S04]  /*1540*/  IMAD.WIDE R18, R19, 0x4, R10 ;  /* 0x0000000413127825 */ /* 0x004fc800078e020a */
[--C-:B----4-:R-:W-:Y:S01]  /*1550*/  IMAD.WIDE R12, R13, 0x4, R10.reuse ;  /* 0x000000040d0c7825 */ /* 0x110fe200078e020a */
[----:B------:R-:W2:Y:S03]  /*1560*/  LDG.E R17, desc[UR14][R18.64] ;  /* 0x0000000e12117981 */ /* 0x000ea6000c1e1900 */
[--C-:B-----5:R-:W-:Y:S02]  /*1570*/  IMAD.WIDE R14, R15, 0x4, R10.reuse ;  /* 0x000000040f0e7825 */ /* 0x120fe400078e020a */
[----:B------:R3:W4:Y:S02]  /*1580*/  LDG.E R12, desc[UR14][R12.64] ;  /* 0x0000000e0c0c7981 */ /* 0x000724000c1e1900 */
[----:B------:R-:W-:Y:S02]  /*1590*/  IMAD.WIDE R10, R23, 0x4, R10 ;  /* 0x00000004170a7825 */ /* 0x000fe400078e020a */
[----:B------:R-:W5:Y:S01]  /*15a0*/  LDG.E R14, desc[UR14][R14.64] ;  /* 0x0000000e0e0e7981 */ /* 0x000f62000c1e1900 */
[----:B-1----:R-:W-:-:S03]  /*15b0*/  IADD3 R26, PT, PT, R22, 0xffffffe, RZ ;  /* 0x0ffffffe161a7810 */ /* 0x002fc60007ffe0ff */
[----:B------:R1:W5:Y:S01]  /*15c0*/  LDG.E R10, desc[UR14][R10.64] ;  /* 0x0000000e0a0a7981 */ /* 0x000362000c1e1900 */
[----:B------:R-:W3:Y:S01]  /*15d0*/  F2I.FTZ.U32.TRUNC.NTZ R9, R26 ;  /* 0x0000001a00097305 */ /* 0x000ee2000021f000 */
[----:B------:R-:W-:Y:S02]  /*15e0*/  IABS R22, R5 ;  /* 0x0000000500167213 */ /* 0x000fe40000000000 */
[----:B0-----:R-:W-:Y:S01]  /*15f0*/  IABS R24, R20 ;  /* 0x0000001400187213 */ /* 0x001fe20000000000 */
[----:B---3--:R-:W-:-:S04]  /*1600*/  IMAD.MOV R8, RZ, RZ, -R9 ;  /* 0x000000ffff087224 */ /* 0x008fc800078e0a09 */
[----:B------:R-:W-:Y:S02]  /*1610*/  IMAD R23, R8, R21, RZ ;  /* 0x0000001508177224 */ /* 0x000fe400078e02ff */
[----:B------:R-:W-:-:S04]  /*1620*/  IMAD.MOV.U32 R8, RZ, RZ, RZ ;  /* 0x000000ffff087224 */ /* 0x000fc800078e00ff */
[----:B------:R-:W-:Y:S01]  /*1630*/  IMAD.HI.U32 R8, R9, R23, R8 ;  /* 0x0000001709087227 */ /* 0x000fe200078e0008 */
[----:B------:R-:W-:Y:S02]  /*1640*/  MOV R9, R22 ;  /* 0x0000001600097202 */ /* 0x000fe40000000f00 */
[----:B------:R-:W-:Y:S01]  /*1650*/  IABS R13, R16 ;  /* 0x00000010000d7213 */ /* 0x000fe20000000000 */
[----:B------:R-:W-:Y:S02]  /*1660*/  IMAD.MOV R18, RZ, RZ, -R24 ;  /* 0x000000ffff127224 */ /* 0x000fe400078e0a18 */
[----:B-1----:R-:W-:Y:S01]  /*1670*/  IMAD.HI.U32 R11, R8, R9, RZ ;  /* 0x00000009080b7227 */ /* 0x002fe200078e00ff */
[----:B------:R-:W0:Y:S03]  /*1680*/  I2F.RP R15, R13 ;  /* 0x0000000d000f7306 */ /* 0x000e260000209400 */
[----:B------:R-:W-:-:S05]  /*1690*/  IMAD R8, R11, R18, R9 ;  /* 0x000000120b087224 */ /* 0x000fca00078e0209 */
[----:B------:R-:W-:Y:S01]  /*16a0*/  ISETP.GT.U32.AND P2, PT, R21, R8, PT ;  /* 0x000000081500720c */ /* 0x000fe20003f44070 */
[----:B0-----:R-:W0:-:S12]  /*16b0*/  MUFU.RCP R15, R15 ;  /* 0x0000000f000f7308 */ /* 0x001e180000001000 */
[----:B------:R-:W-:-:S05]  /*16c0*/  @!P2 IMAD.IADD R8, R8, 0x1, -R21 ;  /* 0x000000010808a824 */ /* 0x000fca00078e0a15 */
[----:B------:R-:W-:Y:S02]  /*16d0*/  ISETP.GE.U32.AND P0, PT, R8, R21, PT ;  /* 0x000000150800720c */ /* 0x000fe40003f06070 */
[----:B------:R-:W-:Y:S01]  /*16e0*/  LOP3.LUT R8, R5, R20, RZ, 0x3c, !PT ;  /* 0x0000001405087212 */ /* 0x000fe200078e3cff */
[----:B------:R-:W-:Y:S01]  /*16f0*/  @!P2 VIADD R11, R11, 0x1 ;  /* 0x000000010b0ba836 */ /* 0x000fe20000000000 */
[----:B------:R-:W-:Y:S02]  /*1700*/  ISETP.NE.AND P2, PT, R20, RZ, PT ;  /* 0x000000ff1400720c */ /* 0x000fe40003f45270 */
[----:B------:R-:W-:Y:S02]  /*1710*/  ISETP.GE.AND P1, PT, R8, RZ, PT ;  /* 0x000000ff0800720c */ /* 0x000fe40003f26270 */
[----:B0-----:R-:W-:-:S04]  /*1720*/  IADD3 R8, PT, PT, R15, 0xffffffe, RZ ;  /* 0x0ffffffe0f087810 */ /* 0x001fc80007ffe0ff */
[----:B------:R0:W1:Y:S01]  /*1730*/  F2I.FTZ.U32.TRUNC.NTZ R9, R8 ;  /* 0x0000000800097305 */ /* 0x000062000021f000 */
[----:B------:R-:W-:-:S06]  /*1740*/  @P0 VIADD R11, R11, 0x1 ;  /* 0x000000010b0b0836 */ /* 0x000fcc0000000000 */
[----:B------:R-:W-:Y:S02]  /*1750*/  @!P1 IADD3 R11, PT, PT, -R11, RZ, RZ ;  /* 0x000000ff0b0b9210 */ /* 0x000fe40007ffe1ff */
[----:B------:R-:W-:Y:S01]  /*1760*/  @!P2 LOP3.LUT R11, RZ, R20, RZ, 0x33, !PT ;  /* 0x00000014ff0ba212 */ /* 0x000fe200078e33ff */
[----:B0-----:R-:W-:-:S04]  /*1770*/  HFMA2 R8, -RZ, RZ, 0, 0 ;  /* 0x00000000ff087431 */ /* 0x001fc800000001ff */
[----:B------:R-:W-:Y:S02]  /*1780*/  IMAD.MOV R15, RZ, RZ, -R11 ;  /* 0x000000ffff0f7224 */ /* 0x000fe400078e0a0b */
[----:B-1----:R-:W-:Y:S02]  /*1790*/  IMAD.MOV R18, RZ, RZ, -R9 ;  /* 0x000000ffff127224 */ /* 0x002fe400078e0a09 */
[----:B------:R-:W-:Y:S01]  /*17a0*/  IMAD R15, R20, R15, R5 ;  /* 0x0000000f140f7224 */ /* 0x000fe200078e0205 */
[----:B------:R-:W-:Y:S01]  /*17b0*/  IABS R19, R16 ;  /* 0x0000001000137213 */ /* 0x000fe20000000000 */
[----:B------:R-:W-:-:S03]  /*17c0*/  IMAD R5, R18, R13, RZ ;  /* 0x0000000d12057224 */ /* 0x000fc600078e02ff */
[----:B------:R-:W-:Y:S01]  /*17d0*/  IABS R18, R15 ;  /* 0x0000000f00127213 */ /* 0x000fe20000000000 */
[----:B------:R-:W-:-:S04]  /*17e0*/  IMAD.HI.U32 R8, R9, R5, R8 ;  /* 0x0000000509087227 */ /* 0x000fc800078e0008 */
[----:B------:R-:W-:Y:S02]  /*17f0*/  IMAD.MOV R19, RZ, RZ, -R19 ;  /* 0x000000ffff137224 */ /* 0x000fe400078e0a13 */
[----:B------:R-:W-:-:S03]  /*1800*/  IMAD.MOV.U32 R9, RZ, RZ, R18 ;  /* 0x000000ffff097224 */ /* 0x000fc600078e0012 */
[----:B------:R-:W-:Y:S01]  /*1810*/  MOV R18, R19 ;  /* 0x0000001300127202 */ /* 0x000fe20000000f00 */
[----:B------:R-:W-:Y:S01]  /*1820*/  IMAD.HI.U32 R8, R8, R9, RZ ;  /* 0x0000000908087227 */ /* 0x000fe200078e00ff */
[----:B------:R-:W-:-:S03]  /*1830*/  IABS R5, R7 ;  /* 0x0000000700057213 */ /* 0x000fc60000000000 */
        /* <DEDUP_REMOVED lines=13> */
[----:B------:R-:W0:Y:S04]  /*1910*/  F2I.FTZ.U32.TRUNC.NTZ R9, R9 ;  /* 0x0000000900097305 */ /* 0x000e28000021f000 */
[----:B------:R-:W-:Y:S02]  /*1920*/  @!P1 IADD3 R13, PT, PT, -R13, RZ, RZ ;  /* 0x000000ff0d0d9210 */ /* 0x000fe40007ffe1ff */
[----:B------:R-:W-:-:S05]  /*1930*/  @!P2 LOP3.LUT R13, RZ, R16, RZ, 0x33, !PT ;  /* 0x00000010ff0da212 */ /* 0x000fca00078e33ff */
[----:B------:R-:W-:-:S04]  /*1940*/  IMAD.MOV R8, RZ, RZ, -R13 ;  /* 0x000000ffff087224 */ /* 0x000fc800078e0a0d */
[----:B------:R-:W-:Y:S02]  /*1950*/  IMAD R16, R16, R8, R15 ;  /* 0x0000000810107224 */ /* 0x000fe400078e020f */
[----:B------:R-:W-:Y:S02]  /*1960*/  HFMA2 R8, -RZ, RZ, 0, 0 ;  /* 0x00000000ff087431 */ /* 0x000fe400000001ff */
[----:B0-----:R-:W-:Y:S01]  /*1970*/  IMAD.MOV R18, RZ, RZ, -R9 ;  /* 0x000000ffff127224 */ /* 0x001fe200078e0a09 */
[----:B------:R-:W-:-:S03]  /*1980*/  IABS R19, R7 ;  /* 0x0000000700137213 */ /* 0x000fc60000000000 */
[----:B------:R-:W-:Y:S01]  /*1990*/  IMAD R15, R18, R5, RZ ;  /* 0x00000005120f7224 */ /* 0x000fe200078e02ff */
[----:B------:R-:W-:Y:S01]  /*19a0*/  IABS R18, R16 ;  /* 0x0000001000127213 */ /* 0x000fe20000000000 */
[----:B------:R-:W-:Y:S02]  /*19b0*/  IMAD.MOV R19, RZ, RZ, -R19 ;  /* 0x000000ffff137224 */ /* 0x000fe400078e0a13 */
[----:B------:R-:W-:-:S04]  /*19c0*/  IMAD.HI.U32 R8, R9, R15, R8 ;  /* 0x0000000f09087227 */ /* 0x000fc800078e0008 */
[----:B------:R-:W-:Y:S01]  /*19d0*/  IMAD.MOV.U32 R9, RZ, RZ, R18 ;  /* 0x000000ffff097224 */ /* 0x000fe200078e0012 */
[----:B------:R-:W-:-:S03]  /*19e0*/  MOV R18, R19 ;  /* 0x0000001300127202 */ /* 0x000fc60000000f00 */
[----:B------:R-:W-:Y:S01]  /*19f0*/  IMAD.HI.U32 R8, R8, R9, RZ ;  /* 0x0000000908087227 */ /* 0x000fe200078e00ff */
[----:B------:R-:W-:-:S03]  /*1a00*/  IABS R15, R2 ;  /* 0x00000002000f7213 */ /* 0x000fc60000000000 */
[----:B------:R-:W-:Y:S01]  /*1a10*/  IMAD R18, R8, R18, R9 ;  /* 0x0000001208127224 */ /* 0x000fe200078e0209 */
[----:B------:R-:W0:Y:S04]  /*1a20*/  I2F.RP R19, R15 ;  /* 0x0000000f00137306 */ /* 0x000e280000209400 */
[----:B------:R-:W-:-:S04]  /*1a30*/  ISETP.GT.U32.AND P2, PT, R5, R18, PT ;  /* 0x000000120500720c */ /* 0x000fc80003f44070 */
[----:B0-----:R-:W0:Y:S09]  /*1a40*/  MUFU.RCP R19, R19 ;  /* 0x0000001300137308 */ /* 0x001e320000001000 */
[----:B------:R-:W-:-:S05]  /*1a50*/  @!P2 IMAD.IADD R18, R18, 0x1, -R5 ;  /* 0x000000011212a824 */ /* 0x000fca00078e0a05 */
[----:B------:R-:W-:Y:S02]  /*1a60*/  ISETP.GE.U32.AND P0, PT, R18, R5, PT ;  /* 0x000000051200720c */ /* 0x000fe40003f06070 */
[----:B------:R-:W-:Y:S02]  /*1a70*/  LOP3.LUT R5, R16, R7, RZ, 0x3c, !PT ;  /* 0x0000000710057212 */ /* 0x000fe400078e3cff */
[----:B------:R-:W-:Y:S02]  /*1a80*/  @!P2 IADD3 R8, PT, PT, R8, 0x1, RZ ;  /* 0x000000010808a810 */ /* 0x000fe40007ffe0ff */
[----:B------:R-:W-:Y:S02]  /*1a90*/  ISETP.GE.AND P1, PT, R5, RZ, PT ;  /* 0x000000ff0500720c */ /* 0x000fe40003f26270 */
[----:B------:R-:W-:Y:S01]  /*1aa0*/  ISETP.NE.AND P2, PT, R7, RZ, PT ;  /* 0x000000ff0700720c */ /* 0x000fe20003f45270 */
[----:B0-----:R-:W-:-:S04]  /*1ab0*/  VIADD R9, R19, 0xffffffe ;  /* 0x0ffffffe13097836 */ /* 0x001fc80000000000 */
[----:B------:R-:W-:Y:S02]  /*1ac0*/  @P0 VIADD R8, R8, 0x1 ;  /* 0x0000000108080836 */ /* 0x000fe40000000000 */
[----:B------:R-:W0:Y:S02]  /*1ad0*/  F2I.FTZ.U32.TRUNC.NTZ R9, R9 ;  /* 0x0000000900097305 */ /* 0x000e24000021f000 */
[----:B------:R-:W-:-:S05]  /*1ae0*/  IMAD.MOV.U32 R5, RZ, RZ, R8 ;  /* 0x000000ffff057224 */ /* 0x000fca00078e0008 */
[----:B------:R-:W-:Y:S02]  /*1af0*/  @!P1 IADD3 R5, PT, PT, -R5, RZ, RZ ;  /* 0x000000ff05059210 */ /* 0x000fe40007ffe1ff */
[----:B------:R-:W-:-:S05]  /*1b00*/  @!P2 LOP3.LUT R5, RZ, R7, RZ, 0x33, !PT ;  /* 0x00000007ff05a212 */ /* 0x000fca00078e33ff */
[----:B------:R-:W-:Y:S02]  /*1b10*/  IMAD.MOV R8, RZ, RZ, -R5 ;  /* 0x000000ffff087224 */ /* 0x000fe400078e0a05 */
[----:B0-----:R-:W-:Y:S02]  /*1b20*/  IMAD.MOV R18, RZ, RZ, -R9 ;  /* 0x000000ffff127224 */ /* 0x001fe400078e0a09 */
[----:B------:R-:W-:Y:S02]  /*1b30*/  IMAD R7, R7, R8, R16 ;  /* 0x0000000807077224 */ /* 0x000fe400078e0210 */
[----:B------:R-:W-:Y:S02]  /*1b40*/  HFMA2 R8, -RZ, RZ, 0, 0 ;  /* 0x00000000ff087431 */ /* 0x000fe400000001ff */
[----:B------:R-:W-:Y:S01]  /*1b50*/  IMAD R19, R18, R15, RZ ;  /* 0x0000000f12137224 */ /* 0x000fe200078e02ff */
[----:B------:R-:W-:Y:S02]  /*1b60*/  IABS R18, R2 ;  /* 0x0000000200127213 */ /* 0x000fe40000000000 */
[----:B------:R-:W-:-:S03]  /*1b70*/  IABS R16, R7 ;  /* 0x0000000700107213 */ /* 0x000fc60000000000 */
[----:B------:R-:W-:Y:S02]  /*1b80*/  IMAD.MOV R18, RZ, RZ, -R18 ;  /* 0x000000ffff127224 */ /* 0x000fe400078e0a12 */
[----:B------:R-:W-:-:S04]  /*1b90*/  IMAD.HI.U32 R8, R9, R19, R8 ;  /* 0x0000001309087227 */ /* 0x000fc800078e0008 */
[----:B------:R-:W-:Y:S01]  /*1ba0*/  IMAD.MOV.U32 R9, RZ, RZ, R16 ;  /* 0x000000ffff097224 */ /* 0x000fe200078e0010 */
[----:B------:R-:W-:-:S03]  /*1bb0*/  MOV R16, R18 ;  /* 0x0000001200107202 */ /* 0x000fc60000000f00 */
[----:B------:R-:W-:-:S04]  /*1bc0*/  IMAD.HI.U32 R8, R8, R9, RZ ;  /* 0x0000000908087227 */ /* 0x000fc800078e00ff */
[----:B------:R-:W-:-:S05]  /*1bd0*/  IMAD R16, R8, R16, R9 ;  /* 0x0000001008107224 */ /* 0x000fca00078e0209 */
[----:B------:R-:W-:Y:S02]  /*1be0*/  ISETP.GT.U32.AND P2, PT, R15, R16, PT ;  /* 0x000000100f00720c */ /* 0x000fe40003f44070 */
[----:B------:R-:W-:-:S11]  /*1bf0*/  LOP3.LUT R9, R7, R2, RZ, 0x3c, !PT ;  /* 0x0000000207097212 */ /* 0x000fd600078e3cff */
[----:B------:R-:W-:-:S05]  /*1c00*/  @!P2 IMAD.IADD R16, R16, 0x1, -R15 ;  /* 0x000000011010a824 */ /* 0x000fca00078e0a0f */
[----:B------:R-:W-:Y:S01]  /*1c10*/  ISETP.GE.U32.AND P0, PT, R16, R15, PT ;  /* 0x0000000f1000720c */ /* 0x000fe20003f06070 */
[----:B------:R-:W-:Y:S01]  /*1c20*/  @!P2 VIADD R8, R8, 0x1 ;  /* 0x000000010808a836 */ /* 0x000fe20000000000 */
[----:B------:R-:W-:Y:S02]  /*1c30*/  ISETP.GE.AND P1, PT, R9, RZ, PT ;  /* 0x000000ff0900720c */ /* 0x000fe40003f26270 */
[----:B------:R-:W-:Y:S01]  /*1c40*/  ISETP.NE.AND P2, PT, R2, RZ, PT ;  /* 0x000000ff0200720c */ /* 0x000fe20003f45270 */
[----:B--2---:R-:W-:-:S08]  /*1c50*/  IMAD R17, R11, R17, R6 ;  /* 0x000000110b117224 */ /* 0x004fd000078e0206 */
[----:B------:R-:W-:Y:S01]  /*1c60*/  @P0 IADD3 R8, PT, PT, R8, 0x1, RZ ;  /* 0x0000000108080810 */ /* 0x000fe20007ffe0ff */
[----:B----4-:R-:W-:-:S04]  /*1c70*/  IMAD R12, R13, R12, R17 ;  /* 0x0000000c0d0c7224 */ /* 0x010fc800078e0211 */
[----:B------:R-:W-:Y:S01]  /*1c80*/  @!P1 IMAD.MOV R8, RZ, RZ, -R8 ;  /* 0x000000ffff089224 */ /* 0x000fe200078e0a08 */
[----:B------:R-:W-:Y:S01]  /*1c90*/  @!P2 LOP3.LUT R8, RZ, R2, RZ, 0x33, !PT ;  /* 0x00000002ff08a212 */ /* 0x000fe200078e33ff */
[----:B-----5:R-:W-:-:S04]  /*1ca0*/  IMAD R9, R5, R14, R12 ;  /* 0x0000000e05097224 */ /* 0x020fc800078e020c */
[----:B------:R-:W-:Y:S01]  /*1cb0*/  IMAD.MOV R5, RZ, RZ, -R8 ;  /* 0x000000ffff057224 */ /* 0x000fe200078e0a08 */
[----:B------:R-:W-:Y:S01]  /*1cc0*/  IADD3 R4, PT, PT, R4, 0x4, RZ ;  /* 0x0000000404047810 */ /* 0x000fe20007ffe0ff */
[----:B------:R-:W-:Y:S02]  /*1cd0*/  IMAD R6, R8, R10, R9 ;  /* 0x0000000a08067224 */ /* 0x000fe400078e0209 */
[----:B------:R-:W-:-:S07]  /*1ce0*/  IMAD R5, R2, R5, R7 ;  /* 0x0000000502057224 */ /* 0x000fce00078e0207 */
.L_x_353:
[----:B------:R-:W-:Y:S05]  /*1cf0*/  BRA.U !UP1, `(.L_x_352) ;  /* 0x0000000509e47547 */ /* 0x000fea000b800000 */
[----:B------:R-:W0:Y:S01]  /*1d00*/  LDCU UR6, c[0x0][0x398] ;  /* 0x00007300ff0677ac */ /* 0x000e220008000800 */
[----:B------:R-:W-:Y:S02]  /*1d10*/  UISETP.NE.AND UP0, UPT, UR11, 0x1, UPT ;  /* 0x000000010b00788c */ /* 0x000fe4000bf05270 */
[----:B0-----:R-:W-:-:S07]  /*1d20*/  ULOP3.LUT UP1, URZ, UR6, 0x1, URZ, 0xc0, !UPT ;  /* 0x0000000106ff7892 */ /* 0x001fce000f82c0ff */
[----:B------:R-:W-:Y:S05]  /*1d30*/  BRA.U !UP0, `(.L_x_354) ;  /* 0x0000000508347547 */ /* 0x000fea000b800000 */
[----:B------:R-:W0:Y:S01]  /*1d40*/  LDC.64 R18, c[0x0][0x390] ;  /* 0x0000e400ff127b82 */ /* 0x000e220000000a00 */
[----:B------:R-:W-:Y:S01]  /*1d50*/  IADD3 R2, P0, PT, R4, UR13, RZ ;  /* 0x0000000d04027c10 */ /* 0x000fe2000ff1e0ff */
[----:B------:R-:W1:Y:S04]  /*1d60*/  LDCU UR5, c[0x0][0x398] ;  /* 0x00007300ff0577ac */ /* 0x000e680008000800 */
[----:B------:R-:W-:Y:S02]  /*1d70*/  IMAD.X R7, RZ, RZ, UR16, P0 ;  /* 0x00000010ff077e24 */ /* 0x000fe400080e06ff */
[----:B------:R-:W2:Y:S01]  /*1d80*/  LDC.64 R16, c[0x0][0x390] ;  /* 0x0000e400ff107b82 */ /* 0x000ea20000000a00 */
[----:B0-----:R-:W-:-:S04]  /*1d90*/  LEA R10, P0, R2, R18, 0x2 ;  /* 0x00000012020a7211 */ /* 0x001fc800078010ff */
[----:B------:R-:W-:-:S05]  /*1da0*/  LEA.HI.X R11, R2, R19, R7, 0x2, P0 ;  /* 0x00000013020b7211 */ /* 0x000fca00000f1407 */
[----:B------:R-:W2:Y:S04]  /*1db0*/  LDG.E R15, desc[UR14][R10.64] ;  /* 0x0000000e0a0f7981 */ /* 0x000ea8000c1e1900 */
[----:B------:R-:W3:Y:S01]  /*1dc0*/  LDG.E R13, desc[UR14][R10.64+0x4] ;  /* 0x0000040e0a0d7981 */ /* 0x000ee2000c1e1900 */
[----:B-1----:R-:W-:-:S05]  /*1dd0*/  IADD3 R2, P0, PT, R4, UR5, RZ ;  /* 0x0000000504027c10 */ /* 0x002fca000ff1e0ff */
[----:B------:R-:W-:Y:S01]  /*1de0*/  IMAD.X R7, RZ, RZ, UR4, P0 ;  /* 0x00000004ff077e24 */ /* 0x000fe200080e06ff */
[----:B------:R-:W-:-:S04]  /*1df0*/  LEA R18, P0, R2, R18, 0x2 ;  /* 0x0000001202127211 */ /* 0x000fc800078010ff */
[----:B------:R-:W-:-:S05]  /*1e00*/  LEA.HI.X R19, R2, R19, R7, 0x2, P0 ;  /* 0x0000001302137211 */ /* 0x000fca00000f1407 */
[----:B------:R-:W4:Y:S04]  /*1e10*/  LDG.E R2, desc[UR14][R18.64] ;  /* 0x0000000e12027981 */ /* 0x000f28000c1e1900 */
[----:B------:R-:W5:Y:S01]  /*1e20*/  LDG.E R7, desc[UR14][R18.64+0x4] ;  /* 0x0000040e12077981 */ /* 0x000f62000c1e1900 */
[----:B--2---:R-:W-:-:S04]  /*1e30*/  IMAD.WIDE R14, R15, 0x4, R16 ;  /* 0x000000040f0e7825 */ /* 0x004fc800078e0210 */
[----:B---3--:R-:W-:Y:S01]  /*1e40*/  IMAD.WIDE R16, R13, 0x4, R16 ;  /* 0x000000040d107825 */ /* 0x008fe200078e0210 */
[----:B------:R0:W2:Y:S04]  /*1e50*/  LDG.E R9, desc[UR14][R14.64] ;  /* 0x0000000e0e097981 */ /* 0x0000a8000c1e1900 */
[----:B------:R1:W3:Y:S01]  /*1e60*/  LDG.E R8, desc[UR14][R16.64] ;  /* 0x0000000e10087981 */ /* 0x0002e2000c1e1900 */
[----:B------:R-:W-:Y:S01]  /*1e70*/  VIADD R4, R4, 0x2 ;  /* 0x0000000204047836 */ /* 0x000fe20000000000 */
[----:B0-----:R-:W-:Y:S02]  /*1e80*/  IABS R14, R5 ;  /* 0x00000005000e7213 */ /* 0x001fe40000000000 */
[-C--:B----4-:R-:W-:Y:S02]  /*1e90*/  IABS R13, R2.reuse ;  /* 0x00000002000d7213 */ /* 0x090fe40000000000 */
[----:B-1----:R-:W-:-:S02]  /*1ea0*/  IABS R16, R2 ;  /* 0x0000000200107213 */ /* 0x002fc40000000000 */
[----:B------:R-:W0:Y:S03]  /*1eb0*/  I2F.RP R12, R13 ;  /* 0x0000000d000c7306 */ /* 0x000e260000209400 */
[----:B------:R-:W-:-:S05]  /*1ec0*/  IMAD.MOV R17, RZ, RZ, -R16 ;  /* 0x000000ffff117224 */ /* 0x000fca00078e0a10 */
[----:B0-----:R-:W0:Y:S02]  /*1ed0*/  MUFU.RCP R12, R12 ;  /* 0x0000000c000c7308 */ /* 0x001e240000001000 */
[----:B0-----:R-:W-:Y:S02]  /*1ee0*/  IADD3 R10, PT, PT, R12, 0xffffffe, RZ ;  /* 0x0ffffffe0c0a7810 */ /* 0x001fe40007ffe0ff */
[----:B-----5:R-:W-:-:S04]  /*1ef0*/  IABS R12, R7 ;  /* 0x00000007000c7213 */ /* 0x020fc80000000000 */
[----:B------:R0:W1:Y:S02]  /*1f00*/  F2I.FTZ.U32.TRUNC.NTZ R11, R10 ;  /* 0x0000000a000b7305 */ /* 0x000064000021f000 */
[----:B0-----:R-:W-:Y:S02]  /*1f10*/  HFMA2 R10, -RZ, RZ, 0, 0 ;  /* 0x00000000ff0a7431 */ /* 0x001fe400000001ff */
[----:B-1----:R-:W-:-:S04]  /*1f20*/  IMAD.MOV R18, RZ, RZ, -R11 ;  /* 0x000000ffff127224 */ /* 0x002fc800078e0a0b */
[----:B------:R-:W-:-:S04]  /*1f30*/  IMAD R15, R18, R13, RZ ;  /* 0x0000000d120f7224 */ /* 0x000fc800078e02ff */
[----:B------:R-:W-:Y:S02]  /*1f40*/  IMAD.HI.U32 R11, R11, R15, R10 ;  /* 0x0000000f0b0b7227 */ /* 0x000fe400078e000a */
[----:B------:R-:W0:Y:S04]  /*1f50*/  I2F.RP R15, R12 ;  /* 0x0000000c000f7306 */ /* 0x000e280000209400 */
[----:B------:R-:W-:Y:S01]  /*1f60*/  IMAD.HI.U32 R10, R11, R14, RZ ;  /* 0x0000000e0b0a7227 */ /* 0x000fe200078e00ff */
[----:B------:R-:W-:-:S03]  /*1f70*/  LOP3.LUT R11, R5, R2, RZ, 0x3c, !PT ;  /* 0x00000002050b7212 */ /* 0x000fc600078e3cff */
[----:B------:R-:W-:Y:S01]  /*1f80*/  IMAD R14, R10, R17, R14 ;  /* 0x000000110a0e7224 */ /* 0x000fe200078e020e */
[----:B------:R-:W-:-:S04]  /*1f90*/  ISETP.GE.AND P1, PT, R11, RZ, PT ;  /* 0x000000ff0b00720c */ /* 0x000fc80003f26270 */
[----:B------:R-:W-:Y:S01]  /*1fa0*/  ISETP.GT.U32.AND P2, PT, R13, R14, PT ;  /* 0x0000000e0d00720c */ /* 0x000fe20003f44070 */
[----:B0-----:R-:W0:-:S12]  /*1fb0*/  MUFU.RCP R15, R15 ;  /* 0x0000000f000f7308 */ /* 0x001e180000001000 */
[-C--:B------:R-:W-:Y:S02]  /*1fc0*/  @!P2 IADD3 R14, PT, PT, R14, -R13.reuse, RZ ;  /* 0x8000000d0e0ea210 */ /* 0x080fe40007ffe0ff */
[----:B------:R-:W-:Y:S02]  /*1fd0*/  @!P2 IADD3 R10, PT, PT, R10, 0x1, RZ ;  /* 0x000000010a0aa810 */ /* 0x000fe40007ffe0ff */
[----:B------:R-:W-:Y:S02]  /*1fe0*/  ISETP.GE.U32.AND P0, PT, R14, R13, PT ;  /* 0x0000000d0e00720c */ /* 0x000fe40003f06070 */
[----:B------:R-:W-:Y:S01]  /*1ff0*/  ISETP.NE.AND P2, PT, R2, RZ, PT ;  /* 0x000000ff0200720c */ /* 0x000fe20003f45270 */
[----:B0-----:R-:W-:-:S06]  /*2000*/  VIADD R11, R15, 0xffffffe ;  /* 0x0ffffffe0f0b7836 */ /* 0x001fcc0000000000 */
[----:B------:R-:W0:Y:S04]  /*2010*/  F2I.FTZ.U32.TRUNC.NTZ R11, R11 ;  /* 0x0000000b000b7305 */ /* 0x000e28000021f000 */
[----:B------:R-:W-:-:S05]  /*2020*/  @P0 VIADD R10, R10, 0x1 ;  /* 0x000000010a0a0836 */ /* 0x000fca0000000000 */
[----:B------:R-:W-:-:S05]  /*2030*/  MOV R13, R10 ;  /* 0x0000000a000d7202 */ /* 0x000fca0000000f00 */
[----:B------:R-:W-:Y:S01]  /*2040*/  @!P1 IMAD.MOV R13, RZ, RZ, -R13 ;  /* 0x000000ffff0d9224 */ /* 0x000fe200078e0a0d */
[----:B------:R-:W-:Y:S02]  /*2050*/  @!P2 LOP3.LUT R13, RZ, R2, RZ, 0x33, !PT ;  /* 0x00000002ff0da212 */ /* 0x000fe400078e33ff */
[----:B0-----:R-:W-:-:S03]  /*2060*/  IADD3 R15, PT, PT, RZ, -R11, RZ ;  /* 0x8000000bff0f7210 */ /* 0x001fc60007ffe0ff */
[----:B------:R-:W-:-:S04]  /*2070*/  IMAD.MOV R10, RZ, RZ, -R13 ;  /* 0x000000ffff0a7224 */ /* 0x000fc800078e0a0d */
[----:B------:R-:W-:Y:S02]  /*2080*/  IMAD R14, R2, R10, R5 ;  /* 0x0000000a020e7224 */ /* 0x000fe400078e0205 */
[----:B------:R-:W-:Y:S02]  /*2090*/  HFMA2 R10, -RZ, RZ, 0, 0 ;  /* 0x00000000ff0a7431 */ /* 0x000fe400000001ff */
[----:B------:R-:W-:Y:S01]  /*20a0*/  IMAD R5, R15, R12, RZ ;  /* 0x0000000c0f057224 */ /* 0x000fe200078e02ff */
[----:B------:R-:W-:Y:S02]  /*20b0*/  IABS R15, R7 ;  /* 0x00000007000f7213 */ /* 0x000fe40000000000 */
[----:B------:R-:W-:-:S03]  /*20c0*/  IABS R2, R14 ;  /* 0x0000000e00027213 */ /* 0x000fc60000000000 */
[----:B------:R-:W-:Y:S02]  /*20d0*/  IMAD.MOV R15, RZ, RZ, -R15 ;  /* 0x000000ffff0f7224 */ /* 0x000fe400078e0a0f */
[----:B------:R-:W-:Y:S01]  /*20e0*/  IMAD.HI.U32 R10, R11, R5, R10 ;  /* 0x000000050b0a7227 */ /* 0x000fe200078e000a */
[----:B------:R-:W-:-:S03]  /*20f0*/  MOV R5, R2 ;  /* 0x0000000200057202 */ /* 0x000fc60000000f00 */
[----:B------:R-:W-:Y:S02]  /*2100*/  IMAD.MOV.U32 R2, RZ, RZ, R15 ;  /* 0x000000ffff027224 */ /* 0x000fe400078e000f */
[----:B------:R-:W-:-:S04]  /*2110*/  IMAD.HI.U32 R10, R10, R5, RZ ;  /* 0x000000050a0a7227 */ /* 0x000fc800078e00ff */
[----:B------:R-:W-:Y:S01]  /*2120*/  IMAD R5, R10, R2, R5 ;  /* 0x000000020a057224 */ /* 0x000fe200078e0205 */
[----:B------:R-:W-:-:S04]  /*2130*/  LOP3.LUT R2, R14, R7, RZ, 0x3c, !PT ;  /* 0x000000070e027212 */ /* 0x000fc800078e3cff */
[----:B------:R-:W-:Y:S02]  /*2140*/  ISETP.GT.U32.AND P2, PT, R12, R5, PT ;  /* 0x000000050c00720c */ /* 0x000fe40003f44070 */
[----:B------:R-:W-:-:S11]  /*2150*/  ISETP.GE.AND P1, PT, R2, RZ, PT ;  /* 0x000000ff0200720c */ /* 0x000fd60003f26270 */
[-C--:B------:R-:W-:Y:S01]  /*2160*/  @!P2 IADD3 R5, PT, PT, R5, -R12.reuse, RZ ;  /* 0x8000000c0505a210 */ /* 0x080fe20007ffe0ff */
[----:B------:R-:W-:Y:S01]  /*2170*/  @!P2 VIADD R10, R10, 0x1 ;  /* 0x000000010a0aa836 */ /* 0x000fe20000000000 */
[----:B------:R-:W-:Y:S02]  /*2180*/  ISETP.NE.AND P2, PT, R7, RZ, PT ;  /* 0x000000ff0700720c */ /* 0x000fe40003f45270 */
[----:B------:R-:W-:-:S13]  /*2190*/  ISETP.GE.U32.AND P0, PT, R5, R12, PT ;  /* 0x0000000c0500720c */ /* 0x000fda0003f06070 */
[----:B------:R-:W-:-:S05]  /*21a0*/  @P0 IADD3 R10, PT, PT, R10, 0x1, RZ ;  /* 0x000000010a0a0810 */ /* 0x000fca0007ffe0ff */
[----:B------:R-:W-:Y:S01]  /*21b0*/  @!P1 IMAD.MOV R10, RZ, RZ, -R10 ;  /* 0x000000ffff0a9224 */ /* 0x000fe200078e0a0a */
[----:B------:R-:W-:-:S04]  /*21c0*/  @!P2 LOP3.LUT R10, RZ, R7, RZ, 0x33, !PT ;  /* 0x00000007ff0aa212 */ /* 0x000fc800078e33ff */
[----:B------:R-:W-:-:S05]  /*21d0*/  IADD3 R2, PT, PT, -R10, RZ, RZ ;  /* 0x000000ff0a027210 */ /* 0x000fca0007ffe1ff */
[----:B------:R-:W-:Y:S02]  /*21e0*/  IMAD R5, R7, R2, R14 ;  /* 0x0000000207057224 */ /* 0x000fe400078e020e */
[----:B--2---:R-:W-:-:S04]  /*21f0*/  IMAD R9, R13, R9, R6 ;  /* 0x000000090d097224 */ /* 0x004fc800078e0206 */
[----:B---3--:R-:W-:-:S07]  /*2200*/  IMAD R6, R10, R8, R9 ;  /* 0x000000080a067224 */ /* 0x008fce00078e0209 */
.L_x_354:
[----:B------:R-:W-:Y:S05]  /*2210*/  BRA.U !UP1, `(.L_x_352) ;  /* 0x00000001099c7547 */ /* 0x000fea000b800000 */
[----:B------:R-:W0:Y:S01]  /*2220*/  LDC.64 R10, c[0x0][0x390] ;  /* 0x0000e400ff0a7b82 */ /* 0x000e220000000a00 */
[----:B------:R-:W-:-:S04]  /*2230*/  IADD3 R2, P0, PT, R4, UR13, RZ ;  /* 0x0000000d04027c10 */ /* 0x000fc8000ff1e0ff */
[----:B------:R-:W-:-:S03]  /*2240*/  IADD3.X R7, PT, PT, RZ, UR16, RZ, P0, !PT ;  /* 0x00000010ff077c10 */ /* 0x000fc600087fe4ff */
[----:B------:R-:W1:Y:S01]  /*2250*/  LDC.64 R8, c[0x0][0x390] ;  /* 0x0000e400ff087b82 */ /* 0x000e620000000a00 */
[----:B0-----:R-:W-:-:S04]  /*2260*/  LEA R12, P0, R2, R10, 0x2 ;  /* 0x0000000a020c7211 */ /* 0x001fc800078010ff */
[----:B------:R-:W-:-:S06]  /*2270*/  LEA.HI.X R13, R2, R11, R7, 0x2, P0 ;  /* 0x0000000b020d7211 */ /* 0x000fcc00000f1407 */
[----:B------:R-:W1:Y:S01]  /*2280*/  LDG.E R13, desc[UR14][R12.64] ;  /* 0x0000000e0c0d7981 */ /* 0x000e62000c1e1900 */
[----:B------:R-:W-:-:S05]  /*2290*/  IADD3 R4, P0, PT, R4, UR6, RZ ;  /* 0x0000000604047c10 */ /* 0x000fca000ff1e0ff */
[----:B------:R-:W-:Y:S01]  /*22a0*/  IMAD.X R2, RZ, RZ, UR4, P0 ;  /* 0x00000004ff027e24 */ /* 0x000fe200080e06ff */
[----:B------:R-:W-:-:S04]  /*22b0*/  LEA R10, P0, R4, R10, 0x2 ;  /* 0x0000000a040a7211 */ /* 0x000fc800078010ff */
[----:B------:R-:W-:-:S05]  /*22c0*/  LEA.HI.X R11, R4, R11, R2, 0x2, P0 ;  /* 0x0000000b040b7211 */ /* 0x000fca00000f1402 */
[----:B------:R-:W2:Y:S01]  /*22d0*/  LDG.E R2, desc[UR14][R10.64] ;  /* 0x0000000e0a027981 */ /* 0x000ea2000c1e1900 */
[----:B-1----:R-:W-:-:S06]  /*22e0*/  IMAD.WIDE R8, R13, 0x4, R8 ;  /* 0x000000040d087825 */ /* 0x002fcc00078e0208 */
[----:B------:R0:W3:Y:S01]  /*22f0*/  LDG.E R8, desc[UR14][R8.64] ;  /* 0x0000000e08087981 */ /* 0x0000e2000c1e1900 */
[-C--:B--2---:R-:W-:Y:S02]  /*2300*/  IABS R7, R2.reuse ;  /* 0x0000000200077213 */ /* 0x084fe40000000000 */
[----:B0-----:R-:W-:Y:S02]  /*2310*/  IABS R9, R2 ;  /* 0x0000000200097213 */ /* 0x001fe40000000000 */
[----:B------:R-:W0:Y:S08]  /*2320*/  I2F.RP R4, R7 ;  /* 0x0000000700047306 */ /* 0x000e300000209400 */
[----:B0-----:R-:W0:Y:S02]  /*2330*/  MUFU.RCP R4, R4 ;  /* 0x0000000400047308 */ /* 0x001e240000001000 */
[----:B0-----:R-:W-:Y:S01]  /*2340*/  IADD3 R12, PT, PT, R4, 0xffffffe, RZ ;  /* 0x0ffffffe040c7810 */ /* 0x001fe20007ffe0ff */
[----:B------:R-:W-:-:S05]  /*2350*/  IMAD.MOV R4, RZ, RZ, -R9 ;  /* 0x000000ffff047224 */ /* 0x000fca00078e0a09 */
[----:B------:R0:W1:Y:S02]  /*2360*/  F2I.FTZ.U32.TRUNC.NTZ R13, R12 ;  /* 0x0000000c000d7305 */ /* 0x000064000021f000 */
[----:B0-----:R-:W-:Y:S02]  /*2370*/  HFMA2 R12, -RZ, RZ, 0, 0 ;  /* 0x00000000ff0c7431 */ /* 0x001fe400000001ff */
[----:B-1----:R-:W-:-:S04]  /*2380*/  IMAD.MOV R10, RZ, RZ, -R13 ;  /* 0x000000ffff0a7224 */ /* 0x002fc800078e0a0d */
[----:B------:R-:W-:Y:S01]  /*2390*/  IMAD R11, R10, R7, RZ ;  /* 0x000000070a0b7224 */ /* 0x000fe200078e02ff */
[----:B------:R-:W-:-:S03]  /*23a0*/  IABS R10, R5 ;  /* 0x00000005000a7213 */ /* 0x000fc60000000000 */
[----:B------:R-:W-:-:S06]  /*23b0*/  IMAD.HI.U32 R13, R13, R11, R12 ;  /* 0x0000000b0d0d7227 */ /* 0x000fcc00078e000c */
[----:B------:R-:W-:-:S04]  /*23c0*/  IMAD.HI.U32 R13, R13, R10, RZ ;  /* 0x0000000a0d0d7227 */ /* 0x000fc800078e00ff */
[----:B------:R-:W-:-:S05]  /*23d0*/  IMAD R4, R13, R4, R10 ;  /* 0x000000040d047224 */ /* 0x000fca00078e020a */
[----:B------:R-:W-:-:S13]  /*23e0*/  ISETP.GT.U32.AND P2, PT, R7, R4, PT ;  /* 0x000000040700720c */ /* 0x000fda0003f44070 */
[-C--:B------:R-:W-:Y:S01]  /*23f0*/  @!P2 IADD3 R4, PT, PT, R4, -R7.reuse, RZ ;  /* 0x800000070404a210 */ /* 0x080fe20007ffe0ff */
[----:B------:R-:W-:Y:S01]  /*2400*/  @!P2 VIADD R13, R13, 0x1 ;  /* 0x000000010d0da836 */ /* 0x000fe20000000000 */
[----:B------:R-:W-:Y:S02]  /*2410*/  ISETP.NE.AND P2, PT, R2, RZ, PT ;  /* 0x000000ff0200720c */ /* 0x000fe40003f45270 */
[----:B------:R-:W-:Y:S02]  /*2420*/  ISETP.GE.U32.AND P0, PT, R4, R7, PT ;  /* 0x000000070400720c */ /* 0x000fe40003f06070 */
[----:B------:R-:W-:-:S04]  /*2430*/  LOP3.LUT R4, R5, R2, RZ, 0x3c, !PT ;  /* 0x0000000205047212 */ /* 0x000fc800078e3cff */
[----:B------:R-:W-:-:S07]  /*2440*/  ISETP.GE.AND P1, PT, R4, RZ, PT ;  /* 0x000000ff0400720c */ /* 0x000fce0003f26270 */
[----:B------:R-:W-:-:S06]  /*2450*/  @P0 IADD3 R13, PT, PT, R13, 0x1, RZ ;  /* 0x000000010d0d0810 */ /* 0x000fcc0007ffe0ff */
[----:B------:R-:W-:Y:S01]  /*2460*/  @!P1 IMAD.MOV R13, RZ, RZ, -R13 ;  /* 0x000000ffff0d9224 */ /* 0x000fe200078e0a0d */
[----:B------:R-:W-:-:S05]  /*2470*/  @!P2 LOP3.LUT R13, RZ, R2, RZ, 0x33, !PT ;  /* 0x00000002ff0da212 */ /* 0x000fca00078e33ff */
[----:B---3--:R-:W-:-:S07]  /*2480*/  IMAD R6, R13, R8, R6 ;  /* 0x000000080d067224 */ /* 0x008fce00078e0206 */
.L_x_352:
[----:B------:R-:W0:Y:S01]  /*2490*/  LDC.64 R4, c[0x0][0x388] ;  /* 0x0000e200ff047b82 */ /* 0x000e220000000a00 */
[----:B------:R-:W1:Y:S01]  /*24a0*/  LDCU UR5, c[0x0][0x380] ;  /* 0x00007000ff0577ac */ /* 0x000e620008000800 */
[----:B0-----:R-:W-:-:S06]  /*24b0*/  IMAD.WIDE R6, R6, 0x4, R4 ;  /* 0x0000000406067825 */ /* 0x001fcc00078e0204 */
[----:B------:R-:W0:Y:S01]  /*24c0*/  LDC.64 R4, c[0x0][0x3a0] ;  /* 0x0000e800ff047b82 */ /* 0x000e220000000a00 */
[----:B------:R-:W2:Y:S01]  /*24d0*/  LDG.E R7, desc[UR14][R6.64] ;  /* 0x0000000e06077981 */ /* 0x000ea2000c1e1900 */
[----:B0-----:R-:W-:Y:S01]  /*24e0*/  IMAD.WIDE R4, R0, 0x4, R4 ;  /* 0x0000000400047825 */ /* 0x001fe200078e0204 */
[----:B------:R-:W-:-:S04]  /*24f0*/  IADD3 R0, PT, PT, R3, R0, RZ ;  /* 0x0000000003007210 */ /* 0x000fc80007ffe0ff */
[----:B-1----:R-:W-:Y:S01]  /*2500*/  ISETP.GE.AND P0, PT, R0, UR5, PT ;  /* 0x0000000500007c0c */ /* 0x002fe2000bf06270 */
[----:B--2---:R0:W-:-:S12]  /*2510*/  STG.E desc[UR14][R4.64], R7 ;  /* 0x0000000704007986 */ /* 0x0041d8000c10190e */
[----:B------:R-:W-:Y:S05]  /*2520*/  @!P0 BRA `(.L_x_355) ;  /* 0xffffffdc002c8947 */ /* 0x000fea000383ffff */
[----:B------:R-:W-:Y:S05]  /*2530*/  EXIT ;  /* 0x000000000000794d */ /* 0x000fea0003800000 */
.L_x_356:
        /* <DEDUP_REMOVED lines=12> */
.L_x_397:


//--------------------- .nv.shared.reserved.0     --------------------------
	.section	.nv.shared.reserved.0,"aw",@nobits
	.weak		__nv_reservedSMEM_offset_0_alias
	.size		__nv_reservedSMEM_offset_0_alias, 0, 64
	.other		__nv_reservedSMEM_offset_0_alias,@"STO_CUDA_RESERVED_SHARED STV_DEFAULT"
__nv_reservedSMEM_offset_0_alias:
	.zero		0
	.zero		64


//--------------------- .nv.constant0.MakePlanarImageBatchesUint8 --------------------------
	.section	.nv.constant0.MakePlanarImageBatchesUint8,"a",@progbits
	.sectionflags	@""
	.align	4
.nv.constant0.MakePlanarImageBatchesUint8:
	.zero		928


//--------------------- .nv.constant0.ConcatBackwardNCHWhalf --------------------------
	.section	.nv.constant0.ConcatBackwardNCHWhalf,"a",@progbits
	.sectionflags	@""
	.align	4
.nv.constant0.ConcatBackwardNCHWhalf:
	.zero		944


//--------------------- .nv.constant0.ConcatForwardNCHWhalf --------------------------
	.section	.nv.constant0.ConcatForwardNCHWhalf,"a",@progbits
	.sectionflags	@""
	.align	4
.nv.constant0.ConcatForwardNCHWhalf:
	.zero		944


//--------------------- .nv.constant0.ConcatBackwardNCHW --------------------------
	.section	.nv.constant0.ConcatBackwardNCHW,"a",@progbits
	.sectionflags	@""
	.align	4
.nv.constant0.ConcatBackwardNCHW:
	.zero		944


//--------------------- .nv.constant0.ConcatForwardNCHW --------------------------
	.section	.nv.constant0.ConcatForwardNCHW,"a",@progbits
	.sectionflags	@""
	.align	4
.nv.constant0.ConcatForwardNCHW:
	.zero		944


//--------------------- .nv.constant0.ConcatBackwardNCHWEX --------------------------
	.section	.nv.constant0.ConcatBackwardNCHWEX,"a",@progbits
	.sectionflags	@""
	.align	4
.nv.constant0.ConcatBackwardNCHWEX:
	.zero		952


//--------------------- .nv.constant0.ConcatForwardNCHWEX --------------------------
	.section	.nv.constant0.ConcatForwardNCHWEX,"a",@progbits
	.sectionflags	@""
	.align	4
.nv.constant0.ConcatForwardNCHWEX:
	.zero		952


//--------------------- .nv.constant0.ConcatBackwardNHWCEX --------------------------
	.section	.nv.constant0.ConcatBackwardNHWCEX,"a",@progbits
	.sectionflags	@""
	.align	4
.nv.constant0.ConcatBackwardNHWCEX:
	.zero		952


//--------------------- .nv.constant0.ConcatForwardNHWCEX --------------------------
	.section	.nv.constant0.ConcatForwardNHWCEX,"a",@progbits
	.sectionflags	@""
	.align	4
.nv.constant0.ConcatForwardNHWCEX:
	.zero		952


//--------------------- .nv.constant0.MSELossbyBatches --------------------------
	.section	.nv.constant0.MSELossbyBatches,"a",@progbits
	.sectionflags	@""
	.align	4
.nv.constant0.MSELossbyBatches:
	.zero		936


//--------------------- .nv.constant0.MSELoss     --------------------------
	.section	.nv.constant0.MSELoss,"a",@progbits
	.sectionflags	@""
	.align	4
.nv.constant0.MSELoss:
	.zero		944


//--------------------- .nv.constant0.LeakyBackward --------------------------
	.section	.nv.constant0.LeakyBackward,"a",@progbits
	.sectionflags	@""
	.align	4
.nv.constant0.LeakyBackward:
	.zero		932


//--------------------- .nv.constant0.LeakyForward --------------------------
	.section	.nv.constant0.LeakyForward,"a",@progbits
	.sectionflags	@""
	.align	4
.nv.constant0.LeakyForward:
	.zero		924


//--------------------- .nv.constant0.LeakyBackwardAlpha --------------------------
	.section	.nv.constant0.LeakyBackwardAlpha,"a",@progbits
	.sectionflags	@""
	.align	4
.nv.constant0.LeakyBackwardAlpha:
	.zero		936


//--------------------- .nv.constant0.LeakyForwardAlpha --------------------------
	.section	.nv.constant0.LeakyForwardAlpha,"a",@progbits
	.sectionflags	@""
	.align	4
.nv.constant0.LeakyForwardAlpha:
	.zero		928


//--------------------- .nv.constant0.LeakyBackwardAlphaBeta --------------------------
	.section	.nv.constant0.LeakyBackwardAlphaBeta,"a",@progbits
	.sectionflags	@""
	.align	4
.nv.constant0.LeakyBackwardAlphaBeta:
	.zero		940


//--------------------- .nv.constant0.LeakyForwardAlphaBeta --------------------------
	.section	.nv.constant0.LeakyForwardAlphaBeta,"a",@progbits
	.sectionflags	@""
	.align	4
.nv.constant0.LeakyForwardAlphaBeta:
	.zero		932


//--------------------- .nv.constant0.PreluBackward --------------------------
	.section	.nv.constant0.PreluBackward,"a",@progbits
	.sectionflags	@""
	.align	4
.nv.constant0.PreluBackward:
	.zero		944


//--------------------- .nv.constant0.PreluForward --------------------------
	.section	.nv.constant0.PreluForward,"a",@progbits
	.sectionflags	@""
	.align	4
.nv.constant0.PreluForward:
	.zero		928


//--------------------- .nv.constant0.ThreshBackward --------------------------
	.section	.nv.constant0.ThreshBackward,"a",@progbits
	.sectionflags	@""
	.align	4
.nv.constant0.ThreshBackward:
	.zero		976


//--------------------- .nv.constant0.ThreshForward --------------------------
	.section	.nv.constant0.ThreshForward,"a",@progbits
	.sectionflags	@""
	.align	4
.nv.constant0.ThreshForward:
	.zero		944


//--------------------- .nv.constant0.L1L2        --------------------------
	.section	.nv.constant0.L1L2,"a",@progbits
	.sectionflags	@""
	.align	4
.nv.constant0.L1L2:
	.zero		948


//--------------------- .nv.constant0.AdaDelta    --------------------------
	.section	.nv.constant0.AdaDelta,"a",@progbits
	.sectionflags	@""
	.align	4
.nv.constant0.AdaDelta:
	.zero		952


//--------------------- .nv.constant0.Adam        --------------------------
	.section	.nv.constant0.Adam,"a",@progbits
	.sectionflags	@""
	.align	4
.nv.constant0.Adam:
	.zero		964


//--------------------- .nv.constant0.AdaGrad     --------------------------
	.section	.nv.constant0.AdaGrad,"a",@progbits
	.sectionflags	@""
	.align	4
.nv.constant0.AdaGrad:
	.zero		940


//--------------------- .nv.constant0.NearestNeighborNHWCBack --------------------------
	.section	.nv.constant0.NearestNeighborNHWCBack,"a",@progbits
	.sectionflags	@""
	.align	4
.nv.constant0.NearestNeighborNHWCBack:
	.zero		952


//--------------------- .nv.constant0.NearestNeighborNCHWBack --------------------------
	.section	.nv.constant0.NearestNeighborNCHWBack,"a",@progbits
	.sectionflags	@""
	.align	4
.nv.constant0.NearestNeighborNCHWBack:
	.zero		952


//--------------------- .nv.constant0.NearestNeighborNCHW --------------------------
	.section	.nv.constant0.NearestNeighborNCHW,"a",@progbits
	.sectionflags	@""
	.align	4
.nv.constant0.NearestNeighborNCHW:
	.zero		952


//--------------------- .nv.constant0.NearestNeighborNHWC --------------------------
	.section	.nv.constant0.NearestNeighborNHWC,"a",@progbits
	.sectionflags	@""
	.align	4
.nv.constant0.NearestNeighborNHWC:
	.zero		952


//--------------------- .nv.constant0.ShapetoBatch4DNCHW --------------------------
	.section	.nv.constant0.ShapetoBatch4DNCHW,"a",@progbits
	.sectionflags	@""
	.align	4
.nv.constant0.ShapetoBatch4DNCHW:
	.zero		969


//--------------------- .nv.constant0.ShapetoBatch4DNHWC --------------------------
	.section	.nv.constant0.ShapetoBatch4DNHWC,"a",@progbits
	.sectionflags	@""
	.align	4
.nv.constant0.ShapetoBatch4DNHWC:
	.zero		969


//--------------------- .nv.constant0.SwapUpperLower --------------------------
	.section	.nv.constant0.SwapUpperLower,"a",@progbits
	.sectionflags	@""
	.align	4
.nv.constant0.SwapUpperLower:
	.zero		932


//--------------------- .nv.constant0.SwapEveryOther --------------------------
	.section	.nv.constant0.SwapEveryOther,"a",@progbits
	.sectionflags	@""
	.align	4
.nv.constant0.SwapEveryOther:
	.zero		928


//--------------------- .nv.constant0.Transpose   --------------------------
	.section	.nv.constant0.Transpose,"a",@progbits
	.sectionflags	@""
	.align	4
.nv.constant0.Transpose:
	.zero		936


//--------------------- SYMBOLS --------------------------

	.type		.nv.reservedSmem.offset0,@object
	.size		.nv.reservedSmem.offset0,0x4
